	.target	sm_90a

	.elftype	@"ET_EXEC"


//--------------------- .note.nv.tkinfo           --------------------------
	.section	.note.nv.tkinfo,"",@"SHT_NOTE"
	.sectionflags	@"SHF_NOTE_NV_TKINFO"
	.tkinfo
        /*0018*/ 	.word	0x00000002
        /*0030*/ 	.string	""
        /*0030*/ 	.string	"ptxas"
        /*0030*/ 	.string	"Cuda compilation tools, release 13.0, V13.0.88"
        /*0030*/ 	.string	"Build cuda_13.0.r13.0/compiler.36424714_0"
        /*0030*/ 	.string	"-v  -suppress-debug-info  -lineinfo  -arch sm_90a "



//--------------------- .note.nv.cuinfo           --------------------------
	.section	.note.nv.cuinfo,"",@"SHT_NOTE"
	.sectionflags	@"SHF_NOTE_NV_CUINFO"
        /*0018*/ 	.short	0x0002
        /*001a*/ 	.short	0x005a
        /*001c*/ 	.short	0x0082
	.zero		2


//--------------------- .nv.info                  --------------------------
	.section	.nv.info,"",@"SHT_CUDA_INFO"
	.align	4


	//----- nvinfo : EIATTR_REGCOUNT
	.align		4
        /*0000*/ 	.byte	0x04, 0x2f
        /*0002*/ 	.short	(.L_1 - .L_0)
	.align		4
.L_0:
        /*0004*/ 	.word	index@(matmul_kernel)
        /*0008*/ 	.word	0x000000ff


	//----- nvinfo : EIATTR_FRAME_SIZE
	.align		4
.L_1:
        /*000c*/ 	.byte	0x04, 0x11
        /*000e*/ 	.short	(.L_3 - .L_2)
	.align		4
.L_2:
        /*0010*/ 	.word	index@(matmul_kernel)
        /*0014*/ 	.word	0x00000f40


	//----- nvinfo : EIATTR_MIN_STACK_SIZE
	.align		4
.L_3:
        /*0018*/ 	.byte	0x04, 0x12
        /*001a*/ 	.short	(.L_5 - .L_4)
	.align		4
.L_4:
        /*001c*/ 	.word	index@(matmul_kernel)
        /*0020*/ 	.word	0x00000f40
.L_5:


//--------------------- .nv.compat                --------------------------
	.section	.nv.compat,"",@"SHT_CUDA_COMPAT_INFO"
	.align	4
        /*0000*/ 	.byte	0x02, 0x09, 0x01, 0x00, 0x02, 0x02, 0x04, 0x00, 0x02, 0x05, 0x05, 0x00, 0x03, 0x07, 0x01, 0x01
        /*0010*/ 	.byte	0x02, 0x03, 0x00, 0x00, 0x02, 0x06, 0x01, 0x00, 0x04, 0x0b, 0x08, 0x00, 0x00, 0x00, 0x00, 0x00
        /*0020*/ 	.byte	0x00, 0x00, 0x00, 0x00


//--------------------- .nv.info.matmul_kernel    --------------------------
	.section	.nv.info.matmul_kernel,"",@"SHT_CUDA_INFO"
	.sectionflags	@""
	.align	4


	//----- nvinfo : EIATTR_CUDA_API_VERSION
	.align		4
        /*0000*/ 	.byte	0x04, 0x37
        /*0002*/ 	.short	(.L_7 - .L_6)
.L_6:
        /*0004*/ 	.word	0x00000082


	//----- nvinfo : EIATTR_KPARAM_INFO
	.align		4
.L_7:
        /*0008*/ 	.byte	0x04, 0x17
        /*000a*/ 	.short	(.L_9 - .L_8)
.L_8:
        /*000c*/ 	.word	0x00000000
        /*0010*/ 	.short	0x000d
        /*0012*/ 	.short	0x0048
        /*0014*/ 	.byte	0x00, 0xf4, 0x21, 0x00


	//----- nvinfo : EIATTR_KPARAM_INFO
	.align		4
.L_9:
        /*0018*/ 	.byte	0x04, 0x17
        /*001a*/ 	.short	(.L_11 - .L_10)
.L_10:
        /*001c*/ 	.word	0x00000000
        /*0020*/ 	.short	0x000c
        /*0022*/ 	.short	0x0040
        /*0024*/ 	.byte	0x00, 0xf4, 0x21, 0x00


	//----- nvinfo : EIATTR_KPARAM_INFO
	.align		4
.L_11:
        /*0028*/ 	.byte	0x04, 0x17
        /*002a*/ 	.short	(.L_13 - .L_12)
.L_12:
        /*002c*/ 	.word	0x00000000
        /*0030*/ 	.short	0x000b
        /*0032*/ 	.short	0x0038
        /*0034*/ 	.byte	0x00, 0xf0, 0x11, 0x00


	//----- nvinfo : EIATTR_KPARAM_INFO
	.align		4
.L_13:
        /*0038*/ 	.byte	0x04, 0x17
        /*003a*/ 	.short	(.L_15 - .L_14)
.L_14:
        /*003c*/ 	.word	0x00000000
        /*0040*/ 	.short	0x000a
        /*0042*/ 	.short	0x0034
        /*0044*/ 	.byte	0x00, 0xf0, 0x11, 0x00


	//----- nvinfo : EIATTR_KPARAM_INFO
	.align		4
.L_15:
        /*0048*/ 	.byte	0x04, 0x17
        /*004a*/ 	.short	(.L_17 - .L_16)
.L_16:
        /*004c*/ 	.word	0x00000000
        /*0050*/ 	.short	0x0009
        /*0052*/ 	.short	0x0030
        /*0054*/ 	.byte	0x00, 0xf0, 0x11, 0x00


	//----- nvinfo : EIATTR_KPARAM_INFO
	.align		4
.L_17:
        /*0058*/ 	.byte	0x04, 0x17
        /*005a*/ 	.short	(.L_19 - .L_18)
.L_18:
        /*005c*/ 	.word	0x00000000
        /*0060*/ 	.short	0x0008
        /*0062*/ 	.short	0x002c
        /*0064*/ 	.byte	0x00, 0xf0, 0x11, 0x00


	//----- nvinfo : EIATTR_KPARAM_INFO
	.align		4
.L_19:
        /*0068*/ 	.byte	0x04, 0x17
        /*006a*/ 	.short	(.L_21 - .L_20)
.L_20:
        /*006c*/ 	.word	0x00000000
        /*0070*/ 	.short	0x0007
        /*0072*/ 	.short	0x0028
        /*0074*/ 	.byte	0x00, 0xf0, 0x11, 0x00


	//----- nvinfo : EIATTR_KPARAM_INFO
	.align		4
.L_21:
        /*0078*/ 	.byte	0x04, 0x17
        /*007a*/ 	.short	(.L_23 - .L_22)
.L_22:
        /*007c*/ 	.word	0x00000000
        /*0080*/ 	.short	0x0006
        /*0082*/ 	.short	0x0024
        /*0084*/ 	.byte	0x00, 0xf0, 0x11, 0x00


	//----- nvinfo : EIATTR_KPARAM_INFO
	.align		4
.L_23:
        /*0088*/ 	.byte	0x04, 0x17
        /*008a*/ 	.short	(.L_25 - .L_24)
.L_24:
        /*008c*/ 	.word	0x00000000
        /*0090*/ 	.short	0x0005
        /*0092*/ 	.short	0x0020
        /*0094*/ 	.byte	0x00, 0xf0, 0x11, 0x00


	//----- nvinfo : EIATTR_KPARAM_INFO
	.align		4
.L_25:
        /*0098*/ 	.byte	0x04, 0x17
        /*009a*/ 	.short	(.L_27 - .L_26)
.L_26:
        /*009c*/ 	.word	0x00000000
        /*00a0*/ 	.short	0x0004
        /*00a2*/ 	.short	0x001c
        /*00a4*/ 	.byte	0x00, 0xf0, 0x11, 0x00


	//----- nvinfo : EIATTR_KPARAM_INFO
	.align		4
.L_27:
        /*00a8*/ 	.byte	0x04, 0x17
        /*00aa*/ 	.short	(.L_29 - .L_28)
.L_28:
        /*00ac*/ 	.word	0x00000000
        /*00b0*/ 	.short	0x0003
        /*00b2*/ 	.short	0x0018
        /*00b4*/ 	.byte	0x00, 0xf0, 0x11, 0x00


	//----- nvinfo : EIATTR_KPARAM_INFO
	.align		4
.L_29:
        /*00b8*/ 	.byte	0x04, 0x17
        /*00ba*/ 	.short	(.L_31 - .L_30)
.L_30:
        /*00bc*/ 	.word	0x00000000
        /*00c0*/ 	.short	0x0002
        /*00c2*/ 	.short	0x0010
        /*00c4*/ 	.byte	0x00, 0xf4, 0x21, 0x00


	//----- nvinfo : EIATTR_KPARAM_INFO
	.align		4
.L_31:
        /*00c8*/ 	.byte	0x04, 0x17
        /*00ca*/ 	.short	(.L_33 - .L_32)
.L_32:
        /*00cc*/ 	.word	0x00000000
        /*00d0*/ 	.short	0x0001
        /*00d2*/ 	.short	0x0008
        /*00d4*/ 	.byte	0x00, 0xf4, 0x21, 0x00


	//----- nvinfo : EIATTR_KPARAM_INFO
	.align		4
.L_33:
        /*00d8*/ 	.byte	0x04, 0x17
        /*00da*/ 	.short	(.L_35 - .L_34)
.L_34:
        /*00dc*/ 	.word	0x00000000
        /*00e0*/ 	.short	0x0000
        /*00e2*/ 	.short	0x0000
        /*00e4*/ 	.byte	0x00, 0xf4, 0x21, 0x00


	//----- nvinfo : EIATTR_SPARSE_MMA_MASK
	.align		4
.L_35:
        /*00e8*/ 	.byte	0x03, 0x50
        /*00ea*/ 	.short	0x0000


	//----- nvinfo : EIATTR_MAXREG_COUNT
	.align		4
        /*00ec*/ 	.byte	0x03, 0x1b
        /*00ee*/ 	.short	0x00ff


	//----- nvinfo : EIATTR_NUM_BARRIERS
	.align		4
        /*00f0*/ 	.byte	0x02, 0x4c
        /*00f2*/ 	.byte	0x01
	.zero		1


	//----- nvinfo : EIATTR_ANNOTATIONS
	.align		4
        /*00f4*/ 	.byte	0x04, 0x55
        /*00f6*/ 	.short	(.L_37 - .L_36)


	//   ....[0]....
.L_36:
        /*00f8*/ 	.word	0x00000001
        /*00fc*/ 	.byte	0x80, 0x00, 0x00, 0x00, 0x01, 0x00, 0x00, 0x00, 0xc0, 0x00, 0x00, 0x00, 0x01, 0x00, 0x00, 0x00
        /* <DEDUP_REMOVED lines=1174> */
        /*4a6c*/ 	.byte	0x00, 0x5e, 0x01, 0x00


	//----- nvinfo : EIATTR_MERCURY_ISA_VERSION
	.align		4
.L_37:
        /*4a70*/ 	.byte	0x03, 0x5f
        /*4a72*/ 	.short	0x0101


	//----- nvinfo : EIATTR_EXIT_INSTR_OFFSETS
	.align		4
        /*4a74*/ 	.byte	0x04, 0x1c
        /*4a76*/ 	.short	(.L_39 - .L_38)


	//   ....[0]....
.L_38:
        /*4a78*/ 	.word	0x00023150


	//   ....[1]....
        /*4a7c*/ 	.word	0x00023180


	//----- nvinfo : EIATTR_REQNTID
	.align		4
.L_39:
        /*4a80*/ 	.byte	0x04, 0x10
        /*4a82*/ 	.short	(.L_41 - .L_40)
.L_40:
        /*4a84*/ 	.word	0x00000080
        /*4a88*/ 	.word	0x00000001
        /*4a8c*/ 	.word	0x00000001


	//----- nvinfo : EIATTR_CBANK_PARAM_SIZE
	.align		4
.L_41:
        /*4a90*/ 	.byte	0x03, 0x19
        /*4a92*/ 	.short	0x0050


	//----- nvinfo : EIATTR_PARAM_CBANK
	.align		4
        /*4a94*/ 	.byte	0x04, 0x0a
        /*4a96*/ 	.short	(.L_43 - .L_42)
	.align		4
.L_42:
        /*4a98*/ 	.word	index@(.nv.constant0.matmul_kernel)
        /*4a9c*/ 	.short	0x0210
        /*4a9e*/ 	.short	0x0050


	//----- nvinfo : EIATTR_SW_WAR
	.align		4
.L_43:
        /*4aa0*/ 	.byte	0x04, 0x36
        /*4aa2*/ 	.short	(.L_45 - .L_44)
.L_44:
        /*4aa4*/ 	.word	0x00000008
.L_45:


//--------------------- .nv.callgraph             --------------------------
	.section	.nv.callgraph,"",@"SHT_CUDA_CALLGRAPH"
	.align	4
	.sectionentsize	8
	.align		4
        /*0000*/ 	.word	0x00000000
	.align		4
        /*0004*/ 	.word	0xffffffff
	.align		4
        /*0008*/ 	.word	0x00000000
	.align		4
        /*000c*/ 	.word	0xfffffffe
	.align		4
        /*0010*/ 	.word	0x00000000
	.align		4
        /*0014*/ 	.word	0xfffffffd
	.align		4
        /*0018*/ 	.word	0x00000000
	.align		4
        /*001c*/ 	.word	0xfffffffc


//--------------------- .text.matmul_kernel       --------------------------
	.section	.text.matmul_kernel,"ax",@progbits
	.align	128
        .global         matmul_kernel
        .type           matmul_kernel,@function
        .size           matmul_kernel,(.L_x_3 - matmul_kernel)
        .other          matmul_kernel,@"STO_CUDA_ENTRY STV_DEFAULT"
matmul_kernel:
.text.matmul_kernel:
[----:B------:R-:W0:Y:S08]  /*0000*/  LDC R1, c[0x0][0x28] ;  /* 0x00000a00ff017b82 */ /* 0x000e300000000800 */
[----:B------:R-:W1:Y:S01]  /*0010*/  LDC.64 R2, c[0x0][0x228] ;  /* 0x00008a00ff027b82 */ /* 0x000e620000000a00 */
[----:B------:R-:W2:Y:S01]  /*0020*/  S2R R7, SR_CTAID.X ;  /* 0x0000000000077919 */ /* 0x000ea20000002500 */
[----:B0-----:R-:W-:Y:S01]  /*0030*/  VIADD R1, R1, 0xfffff0c0 ;  /* 0xfffff0c001017836 */ /* 0x001fe20000000000 */
[----:B------:R-:W-:Y:S01]  /*0040*/  UMOV UR4, 0x400 ;  /* 0x0000040000047882 */ /* 0x000fe20000000000 */
[----:B------:R-:W-:Y:S01]  /*0050*/  ULDC.64 UR14, c[0x0][0x208] ;  /* 0x00008200000e7ab9 */ /* 0x000fe20000000a00 */
[----:B------:R-:W-:-:S02]  /*0060*/  CS2R R24, SRZ ;  /* 0x0000000000187805 */ /* 0x000fc4000001ff00 */
[----:B------:R-:W-:Y:S01]  /*0070*/  CS2R R26, SRZ ;  /* 0x00000000001a7805 */ /* 0x000fe2000001ff00 */
[----:B------:R0:W-:Y:S01]  /*0080*/  STL [R1+0x1e0], RZ ;  /* 0x0001e0ff01007387 */ /* 0x0001e20000100800 */
[----:B------:R-:W3:Y:S01]  /*0090*/  LDC R252, c[0x0][0x230] ;  /* 0x00008c00fffc7b82 */ /* 0x000ee20000000800 */
[----:B------:R-:W-:Y:S02]  /*00a0*/  CS2R R100, SRZ ;  /* 0x0000000000647805 */ /* 0x000fe4000001ff00 */
[----:B------:R-:W-:Y:S01]  /*00b0*/  CS2R R102, SRZ ;  /* 0x0000000000667805 */ /* 0x000fe2000001ff00 */
[----:B------:R0:W-:Y:S01]  /*00c0*/  STL [R1+0x1e4], RZ ;  /* 0x0001e4ff01007387 */ /* 0x0001e20000100800 */
[----:B------:R-:W-:Y:S02]  /*00d0*/  CS2R R28, SRZ ;  /* 0x00000000001c7805 */ /* 0x000fe4000001ff00 */
[----:B------:R-:W-:Y:S02]  /*00e0*/  CS2R R30, SRZ ;  /* 0x00000000001e7805 */ /* 0x000fe4000001ff00 */
[----:B------:R-:W-:Y:S01]  /*00f0*/  CS2R R96, SRZ ;  /* 0x0000000000607805 */ /* 0x000fe2000001ff00 */
[----:B------:R0:W-:Y:S01]  /*0100*/  STL [R1+0x1e8], RZ ;  /* 0x0001e8ff01007387 */ /* 0x0001e20000100800 */
[----:B------:R-:W4:Y:S01]  /*0110*/  S2UR UR12, SR_CgaCtaId ;  /* 0x00000000000c79c3 */ /* 0x000f220000008800 */
[----:B------:R-:W-:-:S02]  /*0120*/  CS2R R98, SRZ ;  /* 0x0000000000627805 */ /* 0x000fc4000001ff00 */
[----:B------:R-:W-:Y:S01]  /*0130*/  CS2R R32, SRZ ;  /* 0x0000000000207805 */ /* 0x000fe2000001ff00 */
[----:B------:R0:W-:Y:S01]  /*0140*/  STL [R1+0x1ec], RZ ;  /* 0x0001ecff01007387 */ /* 0x0001e20000100800 */
[----:B------:R-:W-:Y:S02]  /*0150*/  CS2R R34, SRZ ;  /* 0x0000000000227805 */ /* 0x000fe4000001ff00 */
[----:B------:R-:W-:Y:S02]  /*0160*/  CS2R R92, SRZ ;  /* 0x00000000005c7805 */ /* 0x000fe4000001ff00 */
[----:B------:R-:W-:Y:S01]  /*0170*/  CS2R R94, SRZ ;  /* 0x00000000005e7805 */ /* 0x000fe2000001ff00 */
[----:B------:R0:W-:Y:S01]  /*0180*/  STL [R1+0x1f0], RZ ;  /* 0x0001f0ff01007387 */ /* 0x0001e20000100800 */
[----:B-1----:R-:W-:Y:S01]  /*0190*/  VIADD R0, R3, 0xff ;  /* 0x000000ff03007836 */ /* 0x002fe20000000000 */
[----:B------:R-:W-:Y:S02]  /*01a0*/  CS2R R36, SRZ ;  /* 0x0000000000247805 */ /* 0x000fe4000001ff00 */
[----:B------:R-:W-:Y:S01]  /*01b0*/  CS2R R38, SRZ ;  /* 0x0000000000267805 */ /* 0x000fe2000001ff00 */
[----:B------:R0:W-:Y:S01]  /*01c0*/  STL [R1+0x1f4], RZ ;  /* 0x0001f4ff01007387 */ /* 0x0001e20000100800 */
[----:B------:R-:W-:-:S02]  /*01d0*/  CS2R R48, SRZ ;  /* 0x0000000000307805 */ /* 0x000fc4000001ff00 */
[----:B------:R-:W-:Y:S02]  /*01e0*/  SHF.R.S32.HI R5, RZ, 0x1f, R0 ;  /* 0x0000001fff057819 */ /* 0x000fe40000011400 */
[----:B------:R-:W-:Y:S01]  /*01f0*/  CS2R R50, SRZ ;  /* 0x0000000000327805 */ /* 0x000fe2000001ff00 */
[----:B------:R0:W-:Y:S01]  /*0200*/  STL [R1+0x1f8], RZ ;  /* 0x0001f8ff01007387 */ /* 0x0001e20000100800 */
[----:B---3--:R-:W-:Y:S01]  /*0210*/  VIADD R252, R252, 0x1f ;  /* 0x0000001ffcfc7836 */ /* 0x008fe20000000000 */
[----:B------:R-:W-:Y:S02]  /*0220*/  LEA.HI R5, R5, R0, RZ, 0x8 ;  /* 0x0000000005057211 */ /* 0x000fe400078f40ff */
[----:B------:R-:W-:Y:S02]  /*0230*/  CS2R R40, SRZ ;  /* 0x0000000000287805 */ /* 0x000fe4000001ff00 */
[----:B--2---:R-:W-:Y:S01]  /*0240*/  IABS R10, R7 ;  /* 0x00000007000a7213 */ /* 0x004fe20000000000 */
[----:B------:R0:W-:Y:S01]  /*0250*/  STL [R1+0x1fc], RZ ;  /* 0x0001fcff01007387 */ /* 0x0001e20000100800 */
[----:B------:R-:W-:-:S02]  /*0260*/  SHF.R.S32.HI R5, RZ, 0x8, R5 ;  /* 0x00000008ff057819 */ /* 0x000fc40000011405 */
[----:B------:R-:W-:Y:S02]  /*0270*/  CS2R R42, SRZ ;  /* 0x00000000002a7805 */ /* 0x000fe4000001ff00 */
[----:B------:R-:W-:Y:S01]  /*0280*/  CS2R R52, SRZ ;  /* 0x0000000000347805 */ /* 0x000fe2000001ff00 */
[----:B------:R0:W-:Y:S01]  /*0290*/  STL [R1+0x3f0], RZ ;  /* 0x0003f0ff01007387 */ /* 0x0001e20000100800 */
[----:B----4-:R-:W-:Y:S01]  /*02a0*/  ULEA UR12, UR12, UR4, 0x18 ;  /* 0x000000040c0c7291 */ /* 0x010fe2000f8ec03f */
[----:B------:R-:W-:Y:S01]  /*02b0*/  IMAD.SHL.U32 R6, R5, 0x4, RZ ;  /* 0x0000000405067824 */ /* 0x000fe200078e00ff */
[----:B------:R-:W-:Y:S01]  /*02c0*/  CS2R R54, SRZ ;  /* 0x0000000000367805 */ /* 0x000fe2000001ff00 */
[----:B------:R0:W-:Y:S01]  /*02d0*/  STL [R1+0x3f4], RZ ;  /* 0x0003f4ff01007387 */ /* 0x0001e20000100800 */
[----:B------:R-:W-:Y:S02]  /*02e0*/  CS2R R44, SRZ ;  /* 0x00000000002c7805 */ /* 0x000fe4000001ff00 */
[----:B------:R-:W-:-:S02]  /*02f0*/  CS2R R46, SRZ ;  /* 0x00000000002e7805 */ /* 0x000fc4000001ff00 */
[-C--:B------:R-:W-:Y:S01]  /*0300*/  IABS R9, R6.reuse ;  /* 0x0000000600097213 */ /* 0x080fe20000000000 */
[----:B------:R0:W-:Y:S01]  /*0310*/  STL [R1+0x3f8], RZ ;  /* 0x0003f8ff01007387 */ /* 0x0001e20000100800 */
[----:B------:R-:W-:Y:S02]  /*0320*/  IABS R12, R6 ;  /* 0x00000006000c7213 */ /* 0x000fe40000000000 */
[----:B------:R-:W-:Y:S01]  /*0330*/  CS2R R140, SRZ ;  /* 0x00000000008c7805 */ /* 0x000fe2000001ff00 */
[----:B------:R-:W1:Y:S01]  /*0340*/  I2F.RP R0, R9 ;  /* 0x0000000900007306 */ /* 0x000e620000209400 */
[----:B------:R0:W-:Y:S01]  /*0350*/  STL [R1+0x3fc], RZ ;  /* 0x0003fcff01007387 */ /* 0x0001e20000100800 */
[----:B------:R-:W-:Y:S02]  /*0360*/  CS2R R142, SRZ ;  /* 0x00000000008e7805 */ /* 0x000fe4000001ff00 */
[----:B------:R-:W-:Y:S02]  /*0370*/  CS2R R128, SRZ ;  /* 0x0000000000807805 */ /* 0x000fe4000001ff00 */
[----:B------:R-:W-:Y:S01]  /*0380*/  CS2R R130, SRZ ;  /* 0x0000000000827805 */ /* 0x000fe2000001ff00 */
[----:B------:R0:W-:Y:S01]  /*0390*/  STL [R1+0x600], RZ ;  /* 0x000600ff01007387 */ /* 0x0001e20000100800 */
[----:B------:R-:W-:-:S02]  /*03a0*/  CS2R R120, SRZ ;  /* 0x0000000000787805 */ /* 0x000fc4000001ff00 */
[----:B------:R-:W-:Y:S02]  /*03b0*/  CS2R R122, SRZ ;  /* 0x00000000007a7805 */ /* 0x000fe4000001ff00 */
[----:B------:R-:W-:Y:S01]  /*03c0*/  CS2R R116, SRZ ;  /* 0x0000000000747805 */ /* 0x000fe2000001ff00 */
[----:B------:R0:W-:Y:S01]  /*03d0*/  STL [R1+0x604], RZ ;  /* 0x000604ff01007387 */ /* 0x0001e20000100800 */
[----:B------:R-:W-:Y:S02]  /*03e0*/  CS2R R118, SRZ ;  /* 0x0000000000767805 */ /* 0x000fe4000001ff00 */
[----:B------:R-:W-:Y:S02]  /*03f0*/  CS2R R108, SRZ ;  /* 0x00000000006c7805 */ /* 0x000fe4000001ff00 */
[----:B------:R-:W-:Y:S01]  /*0400*/  CS2R R110, SRZ ;  /* 0x00000000006e7805 */ /* 0x000fe2000001ff00 */
[----:B------:R0:W-:Y:S01]  /*0410*/  STL [R1+0x608], RZ ;  /* 0x000608ff01007387 */ /* 0x0001e20000100800 */
[----:B------:R-:W-:Y:S01]  /*0420*/  CS2R R56, SRZ ;  /* 0x0000000000387805 */ /* 0x000fe2000001ff00 */
[----:B-1----:R-:W1:Y:S01]  /*0430*/  MUFU.RCP R0, R0 ;  /* 0x0000000000007308 */ /* 0x002e620000001000 */
        /* <DEDUP_REMOVED lines=15> */
[----:B------:R-:W-:Y:S01]  /*0530*/  CS2R R68, SRZ ;  /* 0x0000000000447805 */ /* 0x000fe2000001ff00 */
[----:B-1----:R-:W-:Y:S01]  /*0540*/  VIADD R4, R0, 0xffffffe ;  /* 0x0ffffffe00047836 */ /* 0x002fe20000000000 */
[----:B------:R0:W-:Y:S01]  /*0550*/  STL [R1+0x61c], RZ ;  /* 0x00061cff01007387 */ /* 0x0001e20000100800 */
[----:B------:R-:W-:Y:S01]  /*0560*/  IMAD.MOV R0, RZ, RZ, -R12 ;  /* 0x000000ffff007224 */ /* 0x000fe200078e0a0c */
[----:B------:R-:W-:Y:S01]  /*0570*/  CS2R R70, SRZ ;  /* 0x0000000000467805 */ /* 0x000fe2000001ff00 */
[----:B------:R1:W2:Y:S01]  /*0580*/  F2I.FTZ.U32.TRUNC.NTZ R5, R4 ;  /* 0x0000000400057305 */ /* 0x0002a2000021f000 */
[----:B------:R-:W-:-:S02]  /*0590*/  CS2R R76, SRZ ;  /* 0x00000000004c7805 */ /* 0x000fc4000001ff00 */
[----:B------:R-:W-:Y:S02]  /*05a0*/  CS2R R78, SRZ ;  /* 0x00000000004e7805 */ /* 0x000fe4000001ff00 */
[----:B------:R-:W-:Y:S02]  /*05b0*/  CS2R R72, SRZ ;  /* 0x0000000000487805 */ /* 0x000fe4000001ff00 */
[----:B------:R-:W-:Y:S02]  /*05c0*/  CS2R R74, SRZ ;  /* 0x00000000004a7805 */ /* 0x000fe4000001ff00 */
[----:B------:R-:W-:Y:S02]  /*05d0*/  CS2R R20, SRZ ;  /* 0x0000000000147805 */ /* 0x000fe4000001ff00 */
[----:B------:R-:W-:Y:S02]  /*05e0*/  CS2R R22, SRZ ;  /* 0x0000000000167805 */ /* 0x000fe4000001ff00 */
[----:B------:R-:W-:-:S02]  /*05f0*/  CS2R R16, SRZ ;  /* 0x0000000000107805 */ /* 0x000fc4000001ff00 */
[----:B------:R-:W-:Y:S01]  /*0600*/  CS2R R18, SRZ ;  /* 0x0000000000127805 */ /* 0x000fe2000001ff00 */
[----:B-1----:R-:W-:Y:S01]  /*0610*/  IMAD.MOV.U32 R4, RZ, RZ, RZ ;  /* 0x000000ffff047224 */ /* 0x002fe200078e00ff */
[----:B------:R-:W-:Y:S02]  /*0620*/  CS2R R14, SRZ ;  /* 0x00000000000e7805 */ /* 0x000fe4000001ff00 */
[----:B------:R-:W-:Y:S02]  /*0630*/  CS2R R104, SRZ ;  /* 0x0000000000687805 */ /* 0x000fe4000001ff00 */
[----:B------:R-:W-:Y:S02]  /*0640*/  CS2R R106, SRZ ;  /* 0x00000000006a7805 */ /* 0x000fe4000001ff00 */
[----:B------:R-:W-:Y:S02]  /*0650*/  CS2R R112, SRZ ;  /* 0x0000000000707805 */ /* 0x000fe4000001ff00 */
[----:B------:R-:W-:Y:S01]  /*0660*/  CS2R R114, SRZ ;  /* 0x0000000000727805 */ /* 0x000fe2000001ff00 */
[----:B--2---:R-:W-:Y:S01]  /*0670*/  IMAD.MOV R8, RZ, RZ, -R5 ;  /* 0x000000ffff087224 */ /* 0x004fe200078e0a05 */
[----:B------:R-:W-:-:S02]  /*0680*/  CS2R R124, SRZ ;  /* 0x00000000007c7805 */ /* 0x000fc4000001ff00 */
[----:B------:R-:W-:Y:S02]  /*0690*/  CS2R R126, SRZ ;  /* 0x00000000007e7805 */ /* 0x000fe4000001ff00 */
[----:B------:R-:W-:Y:S01]  /*06a0*/  CS2R R132, SRZ ;  /* 0x0000000000847805 */ /* 0x000fe2000001ff00 */
[----:B------:R-:W-:Y:S01]  /*06b0*/  IMAD R11, R8, R9, RZ ;  /* 0x00000009080b7224 */ /* 0x000fe200078e02ff */
[----:B------:R-:W-:Y:S01]  /*06c0*/  CS2R R134, SRZ ;  /* 0x0000000000867805 */ /* 0x000fe2000001ff00 */
[----:B------:R-:W-:Y:S01]  /*06d0*/  IMAD.MOV.U32 R8, RZ, RZ, R10 ;  /* 0x000000ffff087224 */ /* 0x000fe200078e000a */
[----:B------:R-:W-:Y:S01]  /*06e0*/  CS2R R136, SRZ ;  /* 0x0000000000887805 */ /* 0x000fe2000001ff00 */
[----:B------:R-:W-:Y:S01]  /*06f0*/  IMAD.HI.U32 R5, R5, R11, R4 ;  /* 0x0000000b05057227 */ /* 0x000fe200078e0004 */
[----:B------:R-:W-:Y:S02]  /*0700*/  CS2R R138, SRZ ;  /* 0x00000000008a7805 */ /* 0x000fe4000001ff00 */
[----:B------:R-:W-:-:S02]  /*0710*/  CS2R R144, SRZ ;  /* 0x0000000000907805 */ /* 0x000fc4000001ff00 */
[----:B------:R-:W-:Y:S02]  /*0720*/  CS2R R146, SRZ ;  /* 0x0000000000927805 */ /* 0x000fe4000001ff00 */
[----:B------:R-:W-:Y:S02]  /*0730*/  CS2R R148, SRZ ;  /* 0x0000000000947805 */ /* 0x000fe4000001ff00 */
[----:B------:R-:W-:Y:S01]  /*0740*/  CS2R R150, SRZ ;  /* 0x0000000000967805 */ /* 0x000fe2000001ff00 */
[----:B------:R-:W-:Y:S01]  /*0750*/  IMAD.HI.U32 R5, R5, R8, RZ ;  /* 0x0000000805057227 */ /* 0x000fe200078e00ff */
[----:B------:R-:W-:Y:S02]  /*0760*/  CS2R R152, SRZ ;  /* 0x0000000000987805 */ /* 0x000fe4000001ff00 */
[----:B------:R-:W-:Y:S02]  /*0770*/  CS2R R154, SRZ ;  /* 0x00000000009a7805 */ /* 0x000fe4000001ff00 */
[----:B------:R-:W-:Y:S01]  /*0780*/  CS2R R156, SRZ ;  /* 0x00000000009c7805 */ /* 0x000fe2000001ff00 */
[----:B------:R-:W-:Y:S01]  /*0790*/  IMAD R0, R5, R0, R8 ;  /* 0x0000000005007224 */ /* 0x000fe200078e0208 */
[----:B------:R-:W-:-:S02]  /*07a0*/  CS2R R158, SRZ ;  /* 0x00000000009e7805 */ /* 0x000fc4000001ff00 */
[----:B------:R-:W-:Y:S02]  /*07b0*/  CS2R R160, SRZ ;  /* 0x0000000000a07805 */ /* 0x000fe4000001ff00 */
[----:B------:R-:W-:Y:S02]  /*07c0*/  CS2R R162, SRZ ;  /* 0x0000000000a27805 */ /* 0x000fe4000001ff00 */
[----:B------:R-:W-:Y:S02]  /*07d0*/  CS2R R164, SRZ ;  /* 0x0000000000a47805 */ /* 0x000fe4000001ff00 */
[----:B------:R-:W-:Y:S02]  /*07e0*/  ISETP.GT.U32.AND P1, PT, R9, R0, PT ;  /* 0x000000000900720c */ /* 0x000fe40003f24070 */
[----:B------:R-:W-:Y:S02]  /*07f0*/  CS2R R166, SRZ ;  /* 0x0000000000a67805 */ /* 0x000fe4000001ff00 */
[----:B------:R-:W-:-:S02]  /*0800*/  CS2R R168, SRZ ;  /* 0x0000000000a87805 */ /* 0x000fc4000001ff00 */
[----:B------:R-:W-:Y:S02]  /*0810*/  CS2R R170, SRZ ;  /* 0x0000000000aa7805 */ /* 0x000fe4000001ff00 */
[----:B------:R-:W-:Y:S02]  /*0820*/  CS2R R172, SRZ ;  /* 0x0000000000ac7805 */ /* 0x000fe4000001ff00 */
[----:B------:R-:W-:Y:S02]  /*0830*/  CS2R R174, SRZ ;  /* 0x0000000000ae7805 */ /* 0x000fe4000001ff00 */
[----:B------:R-:W-:Y:S02]  /*0840*/  CS2R R176, SRZ ;  /* 0x0000000000b07805 */ /* 0x000fe4000001ff00 */
[----:B------:R-:W-:Y:S02]  /*0850*/  CS2R R178, SRZ ;  /* 0x0000000000b27805 */ /* 0x000fe4000001ff00 */
[----:B------:R-:W-:-:S02]  /*0860*/  CS2R R180, SRZ ;  /* 0x0000000000b47805 */ /* 0x000fc4000001ff00 */
[----:B------:R-:W-:Y:S02]  /*0870*/  CS2R R182, SRZ ;  /* 0x0000000000b67805 */ /* 0x000fe4000001ff00 */
[----:B------:R-:W-:Y:S02]  /*0880*/  CS2R R184, SRZ ;  /* 0x0000000000b87805 */ /* 0x000fe4000001ff00 */
[----:B------:R-:W-:Y:S02]  /*0890*/  CS2R R186, SRZ ;  /* 0x0000000000ba7805 */ /* 0x000fe4000001ff00 */
[----:B------:R-:W-:Y:S01]  /*08a0*/  CS2R R188, SRZ ;  /* 0x0000000000bc7805 */ /* 0x000fe2000001ff00 */
[----:B------:R-:W-:Y:S01]  /*08b0*/  @!P1 IMAD.IADD R0, R0, 0x1, -R9 ;  /* 0x0000000100009824 */ /* 0x000fe200078e0a09 */
[----:B------:R-:W-:Y:S01]  /*08c0*/  CS2R R190, SRZ ;  /* 0x0000000000be7805 */ /* 0x000fe2000001ff00 */
[----:B------:R-:W-:Y:S01]  /*08d0*/  @!P1 VIADD R5, R5, 0x1 ;  /* 0x0000000105059836 */ /* 0x000fe20000000000 */
[----:B------:R-:W-:-:S02]  /*08e0*/  ISETP.NE.AND P1, PT, R6, RZ, PT ;  /* 0x000000ff0600720c */ /* 0x000fc40003f25270 */
[----:B------:R-:W-:Y:S02]  /*08f0*/  CS2R R192, SRZ ;  /* 0x0000000000c07805 */ /* 0x000fe4000001ff00 */
[----:B------:R-:W-:Y:S02]  /*0900*/  ISETP.GE.U32.AND P0, PT, R0, R9, PT ;  /* 0x000000090000720c */ /* 0x000fe40003f06070 */
[----:B------:R-:W-:Y:S02]  /*0910*/  CS2R R194, SRZ ;  /* 0x0000000000c27805 */ /* 0x000fe4000001ff00 */
[----:B------:R-:W-:Y:S02]  /*0920*/  LOP3.LUT R0, R7, R6, RZ, 0x3c, !PT ;  /* 0x0000000607007212 */ /* 0x000fe400078e3cff */
[----:B------:R-:W-:Y:S02]  /*0930*/  CS2R R196, SRZ ;  /* 0x0000000000c47805 */ /* 0x000fe4000001ff00 */
[----:B------:R-:W-:-:S02]  /*0940*/  CS2R R198, SRZ ;  /* 0x0000000000c67805 */ /* 0x000fc4000001ff00 */
[----:B------:R-:W-:Y:S02]  /*0950*/  CS2R R200, SRZ ;  /* 0x0000000000c87805 */ /* 0x000fe4000001ff00 */
[----:B------:R-:W-:Y:S01]  /*0960*/  ISETP.GE.AND P2, PT, R0, RZ, PT ;  /* 0x000000ff0000720c */ /* 0x000fe20003f46270 */
[----:B------:R-:W-:Y:S01]  /*0970*/  VIADD R0, R2, 0xff ;  /* 0x000000ff02007836 */ /* 0x000fe20000000000 */
[----:B------:R-:W-:Y:S02]  /*0980*/  CS2R R202, SRZ ;  /* 0x0000000000ca7805 */ /* 0x000fe4000001ff00 */
[----:B------:R-:W-:Y:S02]  /*0990*/  CS2R R204, SRZ ;  /* 0x0000000000cc7805 */ /* 0x000fe4000001ff00 */
[----:B------:R-:W-:Y:S02]  /*09a0*/  CS2R R206, SRZ ;  /* 0x0000000000ce7805 */ /* 0x000fe4000001ff00 */
[----:B------:R-:W-:-:S02]  /*09b0*/  CS2R R208, SRZ ;  /* 0x0000000000d07805 */ /* 0x000fc4000001ff00 */
[----:B------:R-:W-:Y:S01]  /*09c0*/  CS2R R210, SRZ ;  /* 0x0000000000d27805 */ /* 0x000fe2000001ff00 */
[----:B------:R-:W-:Y:S01]  /*09d0*/  @P0 VIADD R5, R5, 0x1 ;  /* 0x0000000105050836 */ /* 0x000fe20000000000 */
[----:B------:R-:W-:Y:S02]  /*09e0*/  CS2R R212, SRZ ;  /* 0x0000000000d47805 */ /* 0x000fe4000001ff00 */
[----:B------:R-:W-:Y:S02]  /*09f0*/  CS2R R214, SRZ ;  /* 0x0000000000d67805 */ /* 0x000fe4000001ff00 */
[----:B------:R-:W-:Y:S01]  /*0a00*/  CS2R R216, SRZ ;  /* 0x0000000000d87805 */ /* 0x000fe2000001ff00 */
[----:B------:R-:W-:Y:S01]  /*0a10*/  IMAD.MOV.U32 R4, RZ, RZ, R5 ;  /* 0x000000ffff047224 */ /* 0x000fe200078e0005 */
[----:B------:R-:W-:Y:S02]  /*0a20*/  SHF.R.S32.HI R5, RZ, 0x1f, R0 ;  /* 0x0000001fff057819 */ /* 0x000fe40000011400 */
[----:B------:R-:W-:-:S02]  /*0a30*/  CS2R R218, SRZ ;  /* 0x0000000000da7805 */ /* 0x000fc4000001ff00 */
[----:B------:R-:W-:Y:S01]  /*0a40*/  CS2R R220, SRZ ;  /* 0x0000000000dc7805 */ /* 0x000fe2000001ff00 */
[----:B------:R-:W-:Y:S01]  /*0a50*/  @!P2 IMAD.MOV R4, RZ, RZ, -R4 ;  /* 0x000000ffff04a224 */ /* 0x000fe200078e0a04 */
[----:B------:R-:W-:Y:S02]  /*0a60*/  @!P1 LOP3.LUT R4, RZ, R6, RZ, 0x33, !PT ;  /* 0x00000006ff049212 */ /* 0x000fe400078e33ff */
[----:B------:R-:W-:Y:S02]  /*0a70*/  CS2R R222, SRZ ;  /* 0x0000000000de7805 */ /* 0x000fe4000001ff00 */
[----:B------:R-:W-:Y:S02]  /*0a80*/  LEA.HI R5, R5, R0, RZ, 0x8 ;  /* 0x0000000005057211 */ /* 0x000fe400078f40ff */
[----:B------:R-:W-:Y:S02]  /*0a90*/  CS2R R224, SRZ ;  /* 0x0000000000e07805 */ /* 0x000fe4000001ff00 */
[----:B------:R-:W-:Y:S01]  /*0aa0*/  CS2R R226, SRZ ;  /* 0x0000000000e27805 */ /* 0x000fe2000001ff00 */
[----:B------:R-:W-:Y:S01]  /*0ab0*/  IMAD.SHL.U32 R10, R4, 0x4, RZ ;  /* 0x00000004040a7824 */ /* 0x000fe200078e00ff */
[----:B------:R-:W-:Y:S01]  /*0ac0*/  CS2R R228, SRZ ;  /* 0x0000000000e47805 */ /* 0x000fe2000001ff00 */
[----:B------:R-:W-:Y:S01]  /*0ad0*/  IMAD.MOV R4, RZ, RZ, -R4 ;  /* 0x000000ffff047224 */ /* 0x000fe200078e0a04 */
[----:B------:R-:W-:-:S02]  /*0ae0*/  CS2R R230, SRZ ;  /* 0x0000000000e67805 */ /* 0x000fc4000001ff00 */
[----:B------:R-:W-:Y:S02]  /*0af0*/  CS2R R232, SRZ ;  /* 0x0000000000e87805 */ /* 0x000fe4000001ff00 */
[----:B------:R-:W-:Y:S01]  /*0b00*/  LEA.HI.SX32 R5, R5, -R10, 0x18 ;  /* 0x8000000a05057211 */ /* 0x000fe200078fc2ff */
[----:B------:R-:W-:Y:S01]  /*0b10*/  IMAD R6, R6, R4, R7 ;  /* 0x0000000406067224 */ /* 0x000fe200078e0207 */
[----:B------:R-:W-:Y:S02]  /*0b20*/  CS2R R234, SRZ ;  /* 0x0000000000ea7805 */ /* 0x000fe4000001ff00 */
[----:B------:R-:W-:Y:S02]  /*0b30*/  CS2R R236, SRZ ;  /* 0x0000000000ec7805 */ /* 0x000fe4000001ff00 */
[----:B------:R-:W-:Y:S02]  /*0b40*/  VIMNMX R13, R5, 0x4, PT ;  /* 0x00000004050d7848 */ /* 0x000fe40003fe0100 */
[----:B------:R-:W-:-:S02]  /*0b50*/  CS2R R238, SRZ ;  /* 0x0000000000ee7805 */ /* 0x000fc4000001ff00 */
[----:B------:R-:W-:Y:S02]  /*0b60*/  IABS R11, R6 ;  /* 0x00000006000b7213 */ /* 0x000fe40000000000 */
[----:B------:R-:W-:Y:S02]  /*0b70*/  CS2R R248, SRZ ;  /* 0x0000000000f87805 */ /* 0x000fe4000001ff00 */
[----:B------:R-:W-:Y:S02]  /*0b80*/  IABS R9, R13 ;  /* 0x0000000d00097213 */ /* 0x000fe40000000000 */
[----:B------:R-:W-:Y:S02]  /*0b90*/  CS2R R250, SRZ ;  /* 0x0000000000fa7805 */ /* 0x000fe4000001ff00 */
[----:B------:R-:W1:Y:S08]  /*0ba0*/  I2F.RP R0, R9 ;  /* 0x0000000900007306 */ /* 0x000e700000209400 */
[----:B-1----:R-:W1:Y:S02]  /*0bb0*/  MUFU.RCP R0, R0 ;  /* 0x0000000000007308 */ /* 0x002e640000001000 */
[----:B-1----:R-:W-:-:S06]  /*0bc0*/  VIADD R5, R0, 0xffffffe ;  /* 0x0ffffffe00057836 */ /* 0x002fcc0000000000 */
[----:B------:R-:W1:Y:S02]  /*0bd0*/  F2I.FTZ.U32.TRUNC.NTZ R5, R5 ;  /* 0x0000000500057305 */ /* 0x000e64000021f000 */
[----:B-1----:R-:W-:-:S04]  /*0be0*/  IMAD.MOV R8, RZ, RZ, -R5 ;  /* 0x000000ffff087224 */ /* 0x002fc800078e0a05 */
[----:B------:R-:W-:Y:S01]  /*0bf0*/  IMAD.MOV.U32 R4, RZ, RZ, R8 ;  /* 0x000000ffff047224 */ /* 0x000fe200078e0008 */
[----:B------:R-:W-:-:S03]  /*0c00*/  IABS R8, R13 ;  /* 0x0000000d00087213 */ /* 0x000fc60000000000 */
[----:B------:R-:W-:Y:S02]  /*0c10*/  IMAD R7, R4, R9, RZ ;  /* 0x0000000904077224 */ /* 0x000fe400078e02ff */
[----:B------:R-:W-:Y:S02]  /*0c20*/  IMAD.MOV.U32 R4, RZ, RZ, RZ ;  /* 0x000000ffff047224 */ /* 0x000fe400078e00ff */
[----:B------:R-:W-:Y:S02]  /*0c30*/  IMAD.MOV R0, RZ, RZ, -R8 ;  /* 0x000000ffff007224 */ /* 0x000fe400078e0a08 */
[----:B------:R-:W-:Y:S01]  /*0c40*/  IMAD.HI.U32 R4, R5, R7, R4 ;  /* 0x0000000705047227 */ /* 0x000fe200078e0004 */
[----:B------:R-:W-:-:S04]  /*0c50*/  LOP3.LUT R5, R6, R13, RZ, 0x3c, !PT ;  /* 0x0000000d06057212 */ /* 0x000fc800078e3cff */
[----:B------:R-:W-:Y:S01]  /*0c60*/  ISETP.GE.AND P2, PT, R5, RZ, PT ;  /* 0x000000ff0500720c */ /* 0x000fe20003f46270 */
[----:B------:R-:W-:-:S04]  /*0c70*/  IMAD.HI.U32 R4, R4, R11, RZ ;  /* 0x0000000b04047227 */ /* 0x000fc800078e00ff */
[----:B------:R-:W-:-:S05]  /*0c80*/  IMAD R0, R4, R0, R11 ;  /* 0x0000000004007224 */ /* 0x000fca00078e020b */
[----:B------:R-:W-:-:S13]  /*0c90*/  ISETP.GT.U32.AND P1, PT, R9, R0, PT ;  /* 0x000000000900720c */ /* 0x000fda0003f24070 */
[----:B------:R-:W-:Y:S02]  /*0ca0*/  @!P1 IMAD.IADD R0, R0, 0x1, -R9 ;  /* 0x0000000100009824 */ /* 0x000fe400078e0a09 */
[----:B------:R-:W-:Y:S01]  /*0cb0*/  @!P1 VIADD R4, R4, 0x1 ;  /* 0x0000000104049836 */ /* 0x000fe20000000000 */
[----:B------:R-:W-:Y:S02]  /*0cc0*/  ISETP.NE.AND P1, PT, R13, RZ, PT ;  /* 0x000000ff0d00720c */ /* 0x000fe40003f25270 */
[----:B------:R-:W-:Y:S02]  /*0cd0*/  ISETP.GE.U32.AND P0, PT, R0, R9, PT ;  /* 0x000000090000720c */ /* 0x000fe40003f06070 */
[----:B------:R-:W1:Y:S11]  /*0ce0*/  S2R R0, SR_TID.X ;  /* 0x0000000000007919 */ /* 0x000e760000002100 */
[----:B------:R-:W-:Y:S01]  /*0cf0*/  @P0 VIADD R4, R4, 0x1 ;  /* 0x0000000104040836 */ /* 0x000fe20000000000 */
[----:B------:R-:W-:-:S03]  /*0d00*/  ISETP.GE.AND P0, PT, R252, 0x20, PT ;  /* 0x00000020fc00780c */ /* 0x000fc60003f06270 */
[----:B------:R-:W-:-:S04]  /*0d10*/  IMAD.MOV.U32 R8, RZ, RZ, R4 ;  /* 0x000000ffff087224 */ /* 0x000fc800078e0004 */
[----:B------:R-:W-:Y:S01]  /*0d20*/  @!P2 IMAD.MOV R8, RZ, RZ, -R8 ;  /* 0x000000ffff08a224 */ /* 0x000fe200078e0a08 */
[----:B------:R-:W-:-:S05]  /*0d30*/  @!P1 LOP3.LUT R8, RZ, R13, RZ, 0x33, !PT ;  /* 0x0000000dff089212 */ /* 0x000fca00078e33ff */
[----:B------:R-:W-:Y:S02]  /*0d40*/  IMAD.MOV R4, RZ, RZ, -R8 ;  /* 0x000000ffff047224 */ /* 0x000fe400078e0a08 */
[----:B------:R-:W-:Y:S02]  /*0d50*/  IMAD.SHL.U32 R8, R8, 0x100, RZ ;  /* 0x0000010008087824 */ /* 0x000fe400078e00ff */
[----:B------:R-:W-:Y:S01]  /*0d60*/  IMAD R4, R13, R4, R6 ;  /* 0x000000040d047224 */ /* 0x000fe200078e0206 */
[----:B------:R-:W-:Y:S02]  /*0d70*/  CS2R R12, SRZ ;  /* 0x00000000000c7805 */ /* 0x000fe4000001ff00 */
[----:B------:R-:W-:Y:S02]  /*0d80*/  CS2R R6, SRZ ;  /* 0x0000000000067805 */ /* 0x000fe4000001ff00 */
[----:B-1----:R-:W-:Y:S01]  /*0d90*/  LOP3.LUT R9, R0, 0x7f, RZ, 0xc0, !PT ;  /* 0x0000007f00097812 */ /* 0x002fe200078ec0ff */
[----:B------:R-:W-:Y:S01]  /*0da0*/  IMAD.IADD R4, R10, 0x1, R4 ;  /* 0x000000010a047824 */ /* 0x000fe200078e0204 */
[----:B------:R-:W-:-:S03]  /*0db0*/  LOP3.LUT R11, R0, 0x60, RZ, 0xc0, !PT ;  /* 0x00000060000b7812 */ /* 0x000fc600078ec0ff */
[----:B------:R-:W-:Y:S01]  /*0dc0*/  IMAD R9, R4, 0x100, R9 ;  /* 0x0000010004097824 */ /* 0x000fe200078e0209 */
[----:B------:R-:W-:-:S03]  /*0dd0*/  CS2R R4, SRZ ;  /* 0x0000000000047805 */ /* 0x000fc6000001ff00 */
[----:B------:R-:W-:Y:S01]  /*0de0*/  VIADD R10, R9, 0x80 ;  /* 0x00000080090a7836 */ /* 0x000fe20000000000 */
[----:B0-----:R-:W-:Y:S06]  /*0df0*/  @!P0 BRA `(.L_x_0) ;  /* 0x0000012c00dc8947 */ /* 0x001fec0003800000 */
[----:B------:R-:W-:Y:S01]  /*0e00*/  IABS R22, R2 ;  /* 0x0000000200167213 */ /* 0x000fe20000000000 */
[----:B------:R-:W0:Y:S01]  /*0e10*/  LDC R242, c[0x0][0x238] ;  /* 0x00008e00fff27b82 */ /* 0x000e220000000800 */
[----:B------:R-:W-:Y:S01]  /*0e20*/  IABS R4, R3 ;  /* 0x0000000300047213 */ /* 0x000fe20000000000 */
[----:B------:R-:W-:Y:S01]  /*0e30*/  ULDC UR6, c[0x0][0x234] ;  /* 0x00008d0000067ab9 */ /* 0x000fe20000000800 */
[----:B------:R-:W1:Y:S01]  /*0e40*/  I2F.RP R14, R22 ;  /* 0x00000016000e7306 */ /* 0x000e620000209400 */
[----:B------:R-:W-:Y:S01]  /*0e50*/  IABS R17, R9 ;  /* 0x0000000900117213 */ /* 0x000fe20000000000 */
[----:B------:R-:W-:Y:S01]  /*0e60*/  USHF.R.U32.HI UR13, URZ, 0x4, UR12 ;  /* 0x000000043f0d7899 */ /* 0x000fe2000801160c */
[----:B------:R-:W-:Y:S01]  /*0e70*/  IABS R16, R10 ;  /* 0x0000000a00107213 */ /* 0x000fe20000000000 */
[----:B------:R-:W-:Y:S01]  /*0e80*/  UIADD3 UR4, UR12, 0x4000, URZ ;  /* 0x000040000c047890 */ /* 0x000fe2000fffe03f */
[----:B------:R-:W-:Y:S01]  /*0e90*/  ISETP.GE.AND P6, PT, R9, RZ, PT ;  /* 0x000000ff0900720c */ /* 0x000fe20003fc6270 */
[----:B------:R-:W-:Y:S01]  /*0ea0*/  USGXT.U32 UR13, UR13, 0xe ;  /* 0x0000000e0d0d789a */ /* 0x000fe20008000000 */
[----:B------:R-:W-:Y:S01]  /*0eb0*/  ISETP.GE.AND P3, PT, R10, RZ, PT ;  /* 0x000000ff0a00720c */ /* 0x000fe20003f66270 */
[----:B------:R-:W2:Y:S01]  /*0ec0*/  I2F.RP R5, R4 ;  /* 0x0000000400057306 */ /* 0x000ea20000209400 */
[----:B------:R-:W-:Y:S01]  /*0ed0*/  USHF.R.U32.HI UR4, URZ, 0x4, UR4 ;  /* 0x000000043f047899 */ /* 0x000fe20008011604 */
[----:B------:R-:W-:Y:S01]  /*0ee0*/  CS2R R100, SRZ ;  /* 0x0000000000647805 */ /* 0x000fe2000001ff00 */
[----:B------:R-:W-:Y:S01]  /*0ef0*/  UIADD3 UR8, UP0, UR13, 0x80, URZ ;  /* 0x000000800d087890 */ /* 0x000fe2000ff1e03f */
[----:B------:R-:W-:Y:S01]  /*0f00*/  CS2R R102, SRZ ;  /* 0x0000000000667805 */ /* 0x000fe2000001ff00 */
[----:B------:R-:W-:Y:S01]  /*0f10*/  USGXT.U32 UR4, UR4, 0xe ;  /* 0x0000000e0404789a */ /* 0x000fe20008000000 */
[----:B------:R-:W-:Y:S01]  /*0f20*/  CS2R R104, SRZ ;  /* 0x0000000000687805 */ /* 0x000fe2000001ff00 */
[----:B------:R-:W-:Y:S01]  /*0f30*/  UMOV UR5, URZ ;  /* 0x0000003f00057c82 */ /* 0x000fe20008000000 */
[----:B-1----:R-:W1:Y:S01]  /*0f40*/  MUFU.RCP R14, R14 ;  /* 0x0000000e000e7308 */ /* 0x002e620000001000 */
[----:B------:R-:W-:Y:S01]  /*0f50*/  ULDC.64 UR18, c[0x0][0x210] ;  /* 0x0000840000127ab9 */ /* 0x000fe20000000a00 */
[----:B------:R-:W-:Y:S01]  /*0f60*/  UIADD3.X UR9, UR5, 0x40000040, URZ, UP0, !UPT ;  /* 0x4000004005097890 */ /* 0x000fe200087fe43f */
[----:B------:R-:W-:Y:S01]  /*0f70*/  CS2R R106, SRZ ;  /* 0x00000000006a7805 */ /* 0x000fe2000001ff00 */
[----:B------:R-:W-:Y:S01]  /*0f80*/  ULDC UR7, c[0x0][0x230] ;  /* 0x00008c0000077ab9 */ /* 0x000fe20000000800 */
[C---:B0-----:R-:W-:Y:S01]  /*0f90*/  IMAD R152, R242.reuse, 0x16, RZ ;  /* 0x00000016f2987824 */ /* 0x041fe200078e02ff */
[----:B------:R-:W-:Y:S01]  /*0fa0*/  CS2R R108, SRZ ;  /* 0x00000000006c7805 */ /* 0x000fe2000001ff00 */
[C---:B------:R-:W-:Y:S01]  /*0fb0*/  IMAD R153, R242.reuse, 0x15, RZ ;  /* 0x00000015f2997824 */ /* 0x040fe200078e02ff */
[----:B--2---:R-:W0:Y:S01]  /*0fc0*/  MUFU.RCP R5, R5 ;  /* 0x0000000500057308 */ /* 0x004e220000001000 */
[C---:B------:R-:W-:Y:S01]  /*0fd0*/  IMAD R154, R242.reuse, 0x14, RZ ;  /* 0x00000014f29a7824 */ /* 0x040fe200078e02ff */
[----:B------:R-:W-:Y:S01]  /*0fe0*/  CS2R R110, SRZ ;  /* 0x00000000006e7805 */ /* 0x000fe2000001ff00 */
[C---:B------:R-:W-:Y:S01]  /*0ff0*/  IMAD R155, R242.reuse, 0x13, RZ ;  /* 0x00000013f29b7824 */ /* 0x040fe200078e02ff */
[----:B------:R-:W-:Y:S01]  /*1000*/  CS2R R112, SRZ ;  /* 0x0000000000707805 */ /* 0x000fe2000001ff00 */
[C---:B------:R-:W-:Y:S01]  /*1010*/  IMAD R156, R242.reuse, 0x12, RZ ;  /* 0x00000012f29c7824 */ /* 0x040fe200078e02ff */
[----:B------:R-:W-:Y:S01]  /*1020*/  CS2R R114, SRZ ;  /* 0x0000000000727805 */ /* 0x000fe2000001ff00 */
[----:B------:R-:W-:Y:S01]  /*1030*/  IMAD R157, R242, 0x11, RZ ;  /* 0x00000011f29d7824 */ /* 0x000fe200078e02ff */
[----:B------:R-:W-:Y:S01]  /*1040*/  CS2R R116, SRZ ;  /* 0x0000000000747805 */ /* 0x000fe2000001ff00 */
[----:B-1----:R-:W-:Y:S01]  /*1050*/  VIADD R12, R14, 0xffffffe ;  /* 0x0ffffffe0e0c7836 */ /* 0x002fe20000000000 */
[----:B------:R-:W-:Y:S01]  /*1060*/  CS2R R118, SRZ ;  /* 0x0000000000767805 */ /* 0x000fe2000001ff00 */
[C---:B------:R-:W-:Y:S01]  /*1070*/  IMAD.SHL.U32 R158, R242.reuse, 0x10, RZ ;  /* 0x00000010f29e7824 */ /* 0x040fe200078e00ff */
[----:B------:R-:W-:Y:S01]  /*1080*/  CS2R R120, SRZ ;  /* 0x0000000000787805 */ /* 0x000fe2000001ff00 */
[----:B------:R1:W2:Y:S01]  /*1090*/  F2I.FTZ.U32.TRUNC.NTZ R13, R12 ;  /* 0x0000000c000d7305 */ /* 0x0002a2000021f000 */
[C---:B------:R-:W-:Y:S01]  /*10a0*/  IMAD R159, R242.reuse, 0xf, RZ ;  /* 0x0000000ff29f7824 */ /* 0x040fe200078e02ff */
[----:B------:R-:W-:Y:S01]  /*10b0*/  CS2R R122, SRZ ;  /* 0x00000000007a7805 */ /* 0x000fe2000001ff00 */
[C---:B------:R-:W-:Y:S01]  /*10c0*/  IMAD R160, R242.reuse, 0xe, RZ ;  /* 0x0000000ef2a07824 */ /* 0x040fe200078e02ff */
[----:B------:R-:W-:Y:S01]  /*10d0*/  CS2R R124, SRZ ;  /* 0x00000000007c7805 */ /* 0x000fe2000001ff00 */
[----:B0-----:R-:W-:Y:S01]  /*10e0*/  VIADD R6, R5, 0xffffffe ;  /* 0x0ffffffe05067836 */ /* 0x001fe20000000000 */
[----:B------:R-:W-:Y:S01]  /*10f0*/  CS2R R126, SRZ ;  /* 0x00000000007e7805 */ /* 0x000fe2000001ff00 */
[C---:B------:R-:W-:Y:S01]  /*1100*/  IMAD R161, R242.reuse, 0xd, RZ ;  /* 0x0000000df2a17824 */ /* 0x040fe200078e02ff */
[----:B------:R-:W-:Y:S01]  /*1110*/  CS2R R128, SRZ ;  /* 0x0000000000807805 */ /* 0x000fe2000001ff00 */
[----:B------:R0:W3:Y:S01]  /*1120*/  F2I.FTZ.U32.TRUNC.NTZ R7, R6 ;  /* 0x0000000600077305 */ /* 0x0000e2000021f000 */
[----:B-1----:R-:W-:Y:S01]  /*1130*/  IMAD.MOV.U32 R12, RZ, RZ, RZ ;  /* 0x000000ffff0c7224 */ /* 0x002fe200078e00ff */
[----:B------:R-:W-:Y:S01]  /*1140*/  CS2R R130, SRZ ;  /* 0x0000000000827805 */ /* 0x000fe2000001ff00 */
[C---:B------:R-:W-:Y:S01]  /*1150*/  IMAD R162, R242.reuse, 0xc, RZ ;  /* 0x0000000cf2a27824 */ /* 0x040fe200078e02ff */
[----:B------:R-:W-:Y:S01]  /*1160*/  CS2R R132, SRZ ;  /* 0x0000000000847805 */ /* 0x000fe2000001ff00 */
[C---:B------:R-:W-:Y:S01]  /*1170*/  IMAD R163, R242.reuse, 0xb, RZ ;  /* 0x0000000bf2a37824 */ /* 0x040fe200078e02ff */
[----:B------:R-:W-:Y:S01]  /*1180*/  CS2R R134, SRZ ;  /* 0x0000000000867805 */ /* 0x000fe2000001ff00 */
[--C-:B--2---:R-:W-:Y:S01]  /*1190*/  IMAD.MOV R15, RZ, RZ, -R13.reuse ;  /* 0x000000ffff0f7224 */ /* 0x104fe200078e0a0d */
[----:B------:R-:W-:Y:S01]  /*11a0*/  CS2R R136, SRZ ;  /* 0x0000000000887805 */ /* 0x000fe2000001ff00 */
[----:B0-----:R-:W-:Y:S01]  /*11b0*/  IMAD.MOV.U32 R6, RZ, RZ, RZ ;  /* 0x000000ffff067224 */ /* 0x001fe200078e00ff */
[----:B------:R-:W-:Y:S01]  /*11c0*/  CS2R R138, SRZ ;  /* 0x00000000008a7805 */ /* 0x000fe2000001ff00 */
[----:B------:R-:W-:Y:S01]  /*11d0*/  IMAD R15, R15, R22, RZ ;  /* 0x000000160f0f7224 */ /* 0x000fe200078e02ff */
[----:B------:R-:W-:Y:S01]  /*11e0*/  CS2R R140, SRZ ;  /* 0x00000000008c7805 */ /* 0x000fe2000001ff00 */
[----:B------:R-:W-:Y:S01]  /*11f0*/  IMAD R164, R242, 0xa, RZ ;  /* 0x0000000af2a47824 */ /* 0x000fe200078e02ff */
[----:B------:R-:W-:Y:S01]  /*1200*/  CS2R R142, SRZ ;  /* 0x00000000008e7805 */ /* 0x000fe2000001ff00 */
[----:B------:R-:W-:Y:S01]  /*1210*/  IMAD.HI.U32 R13, R13, R15, R12 ;  /* 0x0000000f0d0d7227 */ /* 0x000fe200078e000c */
[----:B------:R-:W-:-:S02]  /*1220*/  CS2R R144, SRZ ;  /* 0x0000000000907805 */ /* 0x000fc4000001ff00 */
[----:B------:R-:W-:Y:S02]  /*1230*/  CS2R R146, SRZ ;  /* 0x0000000000927805 */ /* 0x000fe4000001ff00 */
[----:B------:R-:W-:Y:S01]  /*1240*/  CS2R R148, SRZ ;  /* 0x0000000000947805 */ /* 0x000fe2000001ff00 */
[----:B------:R-:W-:Y:S01]  /*1250*/  IMAD.MOV.U32 R12, RZ, RZ, R17 ;  /* 0x000000ffff0c7224 */ /* 0x000fe200078e0011 */
[----:B------:R-:W-:Y:S01]  /*1260*/  CS2R R150, SRZ ;  /* 0x0000000000967805 */ /* 0x000fe2000001ff00 */
[C---:B------:R-:W-:Y:S01]  /*1270*/  IMAD.HI.U32 R5, R13.reuse, R16, RZ ;  /* 0x000000100d057227 */ /* 0x040fe200078e00ff */
[----:B------:R-:W-:Y:S01]  /*1280*/  UMOV UR10, 0xfffffffe ;  /* 0xfffffffe000a7882 */ /* 0x000fe20000000000 */
[----:B------:R-:W-:Y:S01]  /*1290*/  UMOV UR11, 0x7fffffdf ;  /* 0x7fffffdf000b7882 */ /* 0x000fe20000000000 */
[----:B------:R-:W-:Y:S01]  /*12a0*/  UIADD3.64 UR16, UR8, 0x80, URZ ;  /* 0x0000008008107897 */ /* 0x000fe2000fffe03f */
[----:B---3--:R-:W-:Y:S01]  /*12b0*/  IMAD.MOV R15, RZ, RZ, -R7 ;  /* 0x000000ffff0f7224 */ /* 0x008fe200078e0a07 */
[----:B------:R-:W-:Y:S01]  /*12c0*/  UIADD3.64 UR10, UR4, -UR10, URZ ;  /* 0x8000000a040a7297 */ /* 0x000fe2000fffe03f */
[----:B------:R-:W-:Y:S01]  /*12d0*/  IMAD.HI.U32 R13, R13, R12, RZ ;  /* 0x0000000c0d0d7227 */ /* 0x000fe200078e00ff */
[----:B------:R-:W-:-:S02]  /*12e0*/  UIADD3.64 UR20, UR8, 0x100, URZ ;  /* 0x0000010008147897 */ /* 0x000fc4000fffe03f */
[----:B------:R-:W-:Y:S01]  /*12f0*/  UIADD3.64 UR24, UR8, 0x180, URZ ;  /* 0x0000018008187897 */ /* 0x000fe2000fffe03f */
[----:B------:R-:W-:Y:S01]  /*1300*/  IMAD.MOV R17, RZ, RZ, -R5 ;  /* 0x000000ffff117224 */ /* 0x000fe200078e0a05 */
[----:B------:R-:W-:Y:S01]  /*1310*/  LEA.HI R5, R11, R8, RZ, 0x1b ;  /* 0x000000080b057211 */ /* 0x000fe200078fd8ff */
[----:B------:R-:W-:Y:S01]  /*1320*/  IMAD R15, R15, R4, RZ ;  /* 0x000000040f0f7224 */ /* 0x000fe200078e02ff */
[----:B------:R-:W-:Y:S01]  /*1330*/  UIADD3.64 UR28, UR8, 0x200, URZ ;  /* 0x00000200081c7897 */ /* 0x000fe2000fffe03f */
[----:B------:R-:W-:Y:S01]  /*1340*/  IMAD.MOV R13, RZ, RZ, -R13 ;  /* 0x000000ffff0d7224 */ /* 0x000fe200078e0a0d */
[----:B------:R-:W-:Y:S01]  /*1350*/  IABS R99, R5 ;  /* 0x0000000500637213 */ /* 0x000fe20000000000 */
[----:B------:R-:W-:Y:S01]  /*1360*/  IMAD.HI.U32 R7, R7, R15, R6 ;  /* 0x0000000f07077227 */ /* 0x000fe200078e0006 */
[----:B------:R-:W-:Y:S02]  /*1370*/  UIADD3.64 UR32, UR8, 0x280, URZ ;  /* 0x0000028008207897 */ /* 0x000fe4000fffe03f */
[----:B------:R-:W-:Y:S01]  /*1380*/  UIADD3.64 UR36, UR8, 0x300, URZ ;  /* 0x0000030008247897 */ /* 0x000fe2000fffe03f */
[----:B------:R-:W-:-:S02]  /*1390*/  IMAD R16, R22, R17, R16 ;  /* 0x0000001116107224 */ /* 0x000fc400078e0210 */
[C---:B------:R-:W-:Y:S02]  /*13a0*/  IMAD R17, R22.reuse, R13, R12 ;  /* 0x0000000d16117224 */ /* 0x040fe400078e020c */
[C---:B------:R-:W-:Y:S01]  /*13b0*/  VIADD R15, R5.reuse, 0xfc ;  /* 0x000000fc050f7836 */ /* 0x040fe20000000000 */
[C---:B------:R-:W-:Y:S01]  /*13c0*/  ISETP.GT.U32.AND P0, PT, R22.reuse, R16, PT ;  /* 0x000000101600720c */ /* 0x040fe20003f04070 */
[C---:B------:R-:W-:Y:S01]  /*13d0*/  VIADD R25, R5.reuse, 0xf0 ;  /* 0x000000f005197836 */ /* 0x040fe20000000000 */
[----:B------:R-:W-:Y:S01]  /*13e0*/  ISETP.GT.U32.AND P1, PT, R22, R17, PT ;  /* 0x000000111600720c */ /* 0x000fe20003f24070 */
[C---:B------:R-:W-:Y:S01]  /*13f0*/  VIADD R23, R5.reuse, 0xf8 ;  /* 0x000000f805177836 */ /* 0x040fe20000000000 */
[----:B------:R-:W-:Y:S01]  /*1400*/  IABS R14, R15 ;  /* 0x0000000f000e7213 */ /* 0x000fe20000000000 */
[C---:B------:R-:W-:Y:S01]  /*1410*/  VIADD R24, R5.reuse, 0xf4 ;  /* 0x000000f405187836 */ /* 0x040fe20000000000 */
[----:B------:R-:W-:Y:S01]  /*1420*/  IABS R20, R25 ;  /* 0x0000001900147213 */ /* 0x000fe20000000000 */
[----:B------:R-:W-:Y:S01]  /*1430*/  VIADD R28, R5, 0xd0 ;  /* 0x000000d0051c7836 */ /* 0x000fe20000000000 */
[----:B------:R-:W-:Y:S01]  /*1440*/  ISETP.GE.AND P2, PT, R15, RZ, PT ;  /* 0x000000ff0f00720c */ /* 0x000fe20003f46270 */
[----:B------:R-:W-:Y:S01]  /*1450*/  IMAD.HI.U32 R6, R7, R14, RZ ;  /* 0x0000000e07067227 */ /* 0x000fe200078e00ff */
[----:B------:R-:W-:-:S02]  /*1460*/  IABS R18, R23 ;  /* 0x0000001700127213 */ /* 0x000fc40000000000 */
[----:B------:R-:W-:Y:S01]  /*1470*/  IABS R19, R24 ;  /* 0x0000001800137213 */ /* 0x000fe20000000000 */
[----:B------:R-:W-:Y:S01]  /*1480*/  IMAD.HI.U32 R13, R7, R20, RZ ;  /* 0x00000014070d7227 */ /* 0x000fe200078e00ff */
[----:B------:R-:W-:Y:S02]  /*1490*/  ISETP.GE.AND P5, PT, R23, RZ, PT ;  /* 0x000000ff1700720c */ /* 0x000fe40003fa6270 */
[----:B------:R-:W-:Y:S01]  /*14a0*/  IABS R26, R28 ;  /* 0x0000001c001a7213 */ /* 0x000fe20000000000 */
[----:B------:R-:W-:Y:S02]  /*14b0*/  IMAD.MOV R15, RZ, RZ, -R6 ;  /* 0x000000ffff0f7224 */ /* 0x000fe400078e0a06 */
[----:B------:R-:W-:Y:S02]  /*14c0*/  IMAD.MOV R21, RZ, RZ, -R13 ;  /* 0x000000ffff157224 */ /* 0x000fe400078e0a0d */
[----:B------:R-:W-:Y:S02]  /*14d0*/  @!P1 IMAD.IADD R17, R17, 0x1, -R22 ;  /* 0x0000000111119824 */ /* 0x000fe400078e0a16 */
[----:B------:R-:W-:-:S02]  /*14e0*/  IMAD R13, R4, R15, R14 ;  /* 0x0000000f040d7224 */ /* 0x000fc400078e020e */
[----:B------:R-:W-:Y:S01]  /*14f0*/  @!P0 IMAD.IADD R16, R16, 0x1, -R22 ;  /* 0x0000000110108824 */ /* 0x000fe200078e0a16 */
[----:B------:R-:W-:Y:S01]  /*1500*/  ISETP.GT.U32.AND P1, PT, R22, R17, PT ;  /* 0x000000111600720c */ /* 0x000fe20003f24070 */
[C---:B------:R-:W-:Y:S01]  /*1510*/  IMAD.HI.U32 R11, R7.reuse, R18, RZ ;  /* 0x00000012070b7227 */ /* 0x040fe200078e00ff */
[----:B------:R-:W-:Y:S02]  /*1520*/  ISETP.GT.U32.AND P4, PT, R4, R13, PT ;  /* 0x0000000d0400720c */ /* 0x000fe40003f84070 */
[----:B------:R-:W-:Y:S01]  /*1530*/  ISETP.GT.U32.AND P0, PT, R22, R16, PT ;  /* 0x000000101600720c */ /* 0x000fe20003f04070 */
[----:B------:R-:W-:-:S04]  /*1540*/  IMAD.HI.U32 R12, R7, R19, RZ ;  /* 0x00000013070c7227 */ /* 0x000fc800078e00ff */
[----:B------:R-:W-:Y:S02]  /*1550*/  IMAD.MOV R11, RZ, RZ, -R11 ;  /* 0x000000ffff0b7224 */ /* 0x000fe400078e0a0b */
[C---:B------:R-:W-:Y:S02]  /*1560*/  IMAD R14, R4.reuse, R21, R20 ;  /* 0x00000015040e7224 */ /* 0x040fe400078e0214 */
[----:B------:R-:W-:Y:S02]  /*1570*/  @!P1 IMAD.IADD R17, R17, 0x1, -R22 ;  /* 0x0000000111119824 */ /* 0x000fe400078e0a16 */
[----:B------:R-:W-:Y:S01]  /*1580*/  @!P4 IMAD.IADD R13, R13, 0x1, -R4 ;  /* 0x000000010d0dc824 */ /* 0x000fe200078e0a04 */
[----:B------:R-:W-:Y:S01]  /*1590*/  ISETP.GT.U32.AND P4, PT, R4, R14, PT ;  /* 0x0000000e0400720c */ /* 0x000fe20003f84070 */
[----:B------:R-:W-:Y:S02]  /*15a0*/  VIADD R20, R5, 0xec ;  /* 0x000000ec05147836 */ /* 0x000fe40000000000 */
[----:B------:R-:W-:-:S02]  /*15b0*/  IMAD.MOV R12, RZ, RZ, -R12 ;  /* 0x000000ffff0c7224 */ /* 0x000fc400078e0a0c */
[C---:B------:R-:W-:Y:S01]  /*15c0*/  IMAD R6, R4.reuse, R11, R18 ;  /* 0x0000000b04067224 */ /* 0x040fe200078e0212 */
[----:B------:R-:W-:Y:S01]  /*15d0*/  IABS R18, R20 ;  /* 0x0000001400127213 */ /* 0x000fe20000000000 */
[----:B------:R-:W-:Y:S01]  /*15e0*/  @!P6 IMAD.MOV R17, RZ, RZ, -R17 ;  /* 0x000000ffff11e224 */ /* 0x000fe200078e0a11 */
[----:B------:R-:W-:Y:S01]  /*15f0*/  ISETP.GT.U32.AND P6, PT, R4, R13, PT ;  /* 0x0000000d0400720c */ /* 0x000fe20003fc4070 */
[----:B------:R-:W-:Y:S01]  /*1600*/  @!P0 IMAD.IADD R16, R16, 0x1, -R22 ;  /* 0x0000000110108824 */ /* 0x000fe200078e0a16 */
[----:B------:R-:W-:Y:S01]  /*1610*/  ISETP.GT.U32.AND P1, PT, R4, R6, PT ;  /* 0x000000060400720c */ /* 0x000fe20003f24070 */
[----:B------:R-:W-:Y:S01]  /*1620*/  VIADD R21, R5, 0xe8 ;  /* 0x000000e805157836 */ /* 0x000fe20000000000 */
[----:B------:R-:W-:Y:S01]  /*1630*/  ISETP.NE.AND P0, PT, R2, RZ, PT ;  /* 0x000000ff0200720c */ /* 0x000fe20003f05270 */
[C---:B------:R-:W-:Y:S01]  /*1640*/  IMAD R15, R4.reuse, R12, R19 ;  /* 0x0000000c040f7224 */ /* 0x040fe200078e0213 */
[----:B------:R-:W-:Y:S01]  /*1650*/  LOP3.LUT R11, RZ, R2, RZ, 0x33, !PT ;  /* 0x00000002ff0b7212 */ /* 0x000fe200078e33ff */
[----:B------:R-:W-:Y:S01]  /*1660*/  @!P3 IMAD.MOV R16, RZ, RZ, -R16 ;  /* 0x000000ffff10b224 */ /* 0x000fe200078e0a10 */
[----:B------:R-:W-:Y:S01]  /*1670*/  IABS R19, R21 ;  /* 0x0000001500137213 */ /* 0x000fe20000000000 */
[----:B------:R-:W-:Y:S01]  /*1680*/  IMAD.HI.U32 R2, R7, R18, RZ ;  /* 0x0000001207027227 */ /* 0x000fe200078e00ff */
[----:B------:R-:W-:-:S02]  /*1690*/  ISETP.GT.U32.AND P3, PT, R4, R15, PT ;  /* 0x0000000f0400720c */ /* 0x000fc40003f64070 */
[----:B------:R-:W-:Y:S01]  /*16a0*/  SEL R12, R11, R16, !P0 ;  /* 0x000000100b0c7207 */ /* 0x000fe20004000000 */
[----:B------:R-:W-:Y:S01]  /*16b0*/  @!P6 IMAD.IADD R13, R13, 0x1, -R4 ;  /* 0x000000010d0de824 */ /* 0x000fe200078e0a04 */
[----:B------:R-:W-:Y:S01]  /*16c0*/  SEL R11, R11, R17, !P0 ;  /* 0x000000110b0b7207 */ /* 0x000fe20004000000 */
[----:B------:R-:W-:Y:S01]  /*16d0*/  IMAD.MOV R17, RZ, RZ, -R2 ;  /* 0x000000ffff117224 */ /* 0x000fe200078e0a02 */
[----:B------:R-:W-:Y:S01]  /*16e0*/  ISETP.GE.AND P0, PT, R24, RZ, PT ;  /* 0x000000ff1800720c */ /* 0x000fe20003f06270 */
[----:B------:R-:W-:-:S04]  /*16f0*/  IMAD.HI.U32 R2, R7, R19, RZ ;  /* 0x0000001307027227 */ /* 0x000fc800078e00ff */
[----:B------:R-:W-:Y:S02]  /*1700*/  IMAD.MOV R16, RZ, RZ, -R2 ;  /* 0x000000ffff107224 */ /* 0x000fe400078e0a02 */
[----:B------:R-:W-:Y:S01]  /*1710*/  @!P1 IMAD.IADD R6, R6, 0x1, -R4 ;  /* 0x0000000106069824 */ /* 0x000fe200078e0a04 */
[----:B------:R-:W-:Y:S01]  /*1720*/  ISETP.GE.AND P1, PT, R25, RZ, PT ;  /* 0x000000ff1900720c */ /* 0x000fe20003f26270 */
[C---:B------:R-:W-:Y:S02]  /*1730*/  IMAD R17, R4.reuse, R17, R18 ;  /* 0x0000001104117224 */ /* 0x040fe400078e0212 */
[----:B------:R-:W-:Y:S02]  /*1740*/  IMAD.MOV.U32 R2, RZ, RZ, R13 ;  /* 0x000000ffff027224 */ /* 0x000fe400078e000d */
[----:B------:R-:W-:Y:S01]  /*1750*/  @!P3 IMAD.IADD R15, R15, 0x1, -R4 ;  /* 0x000000010f0fb824 */ /* 0x000fe200078e0a04 */
[C---:B------:R-:W-:Y:S01]  /*1760*/  ISETP.GT.U32.AND P3, PT, R4.reuse, R6, PT ;  /* 0x000000060400720c */ /* 0x040fe20003f64070 */
[----:B------:R-:W-:Y:S01]  /*1770*/  @!P2 IMAD.MOV R2, RZ, RZ, -R2 ;  /* 0x000000ffff02a224 */ /* 0x000fe200078e0a02 */
[C---:B------:R-:W-:Y:S01]  /*1780*/  ISETP.GT.U32.AND P2, PT, R4.reuse, R17, PT ;  /* 0x000000110400720c */ /* 0x040fe20003f44070 */
[----:B------:R-:W-:Y:S01]  /*1790*/  VIADD R22, R5, 0xe4 ;  /* 0x000000e405167836 */ /* 0x000fe20000000000 */
[----:B------:R-:W-:Y:S01]  /*17a0*/  ISETP.GT.U32.AND P6, PT, R4, R15, PT ;  /* 0x0000000f0400720c */ /* 0x000fe20003fc4070 */
[----:B------:R-:W-:-:S02]  /*17b0*/  @!P4 IMAD.IADD R14, R14, 0x1, -R4 ;  /* 0x000000010e0ec824 */ /* 0x000fc400078e0a04 */
[C---:B------:R-:W-:Y:S01]  /*17c0*/  IMAD R16, R4.reuse, R16, R19 ;  /* 0x0000001004107224 */ /* 0x040fe200078e0213 */
[----:B------:R-:W-:Y:S01]  /*17d0*/  IABS R19, R22 ;  /* 0x0000001600137213 */ /* 0x000fe20000000000 */
[C---:B------:R-:W-:Y:S01]  /*17e0*/  VIADD R23, R5.reuse, 0xe0 ;  /* 0x000000e005177836 */ /* 0x040fe20000000000 */
[----:B------:R-:W-:Y:S01]  /*17f0*/  ISETP.GT.U32.AND P4, PT, R4, R14, PT ;  /* 0x0000000e0400720c */ /* 0x000fe20003f84070 */
[----:B------:R-:W-:Y:S02]  /*1800*/  VIADD R24, R5, 0xdc ;  /* 0x000000dc05187836 */ /* 0x000fe40000000000 */
[--C-:B------:R-:W-:Y:S01]  /*1810*/  @!P3 IMAD.IADD R6, R6, 0x1, -R4.reuse ;  /* 0x000000010606b824 */ /* 0x100fe200078e0a04 */
[----:B------:R-:W-:Y:S01]  /*1820*/  ISETP.GE.AND P3, PT, R20, RZ, PT ;  /* 0x000000ff1400720c */ /* 0x000fe20003f66270 */
[----:B------:R-:W-:Y:S01]  /*1830*/  @!P2 IMAD.IADD R17, R17, 0x1, -R4 ;  /* 0x000000011111a824 */ /* 0x000fe200078e0a04 */
[----:B------:R-:W-:Y:S01]  /*1840*/  IABS R20, R23 ;  /* 0x0000001700147213 */ /* 0x000fe20000000000 */
[----:B------:R-:W-:Y:S01]  /*1850*/  IMAD.HI.U32 R13, R7, R19, RZ ;  /* 0x00000013070d7227 */ /* 0x000fe200078e00ff */
[----:B------:R-:W-:-:S02]  /*1860*/  ISETP.GE.AND P2, PT, R22, RZ, PT ;  /* 0x000000ff1600720c */ /* 0x000fc40003f46270 */
[----:B------:R-:W-:Y:S01]  /*1870*/  IABS R22, R24 ;  /* 0x0000001800167213 */ /* 0x000fe20000000000 */
[----:B------:R-:W-:Y:S01]  /*1880*/  @!P5 IMAD.MOV R6, RZ, RZ, -R6 ;  /* 0x000000ffff06d224 */ /* 0x000fe200078e0a06 */
[C---:B------:R-:W-:Y:S01]  /*1890*/  ISETP.GT.U32.AND P5, PT, R4.reuse, R17, PT ;  /* 0x000000110400720c */ /* 0x040fe20003fa4070 */
[----:B------:R-:W-:Y:S01]  /*18a0*/  @!P6 IMAD.IADD R15, R15, 0x1, -R4 ;  /* 0x000000010f0fe824 */ /* 0x000fe200078e0a04 */
[----:B------:R-:W-:Y:S01]  /*18b0*/  ISETP.GT.U32.AND P6, PT, R4, R16, PT ;  /* 0x000000100400720c */ /* 0x000fe20003fc4070 */
[----:B------:R-:W-:Y:S02]  /*18c0*/  IMAD.MOV R13, RZ, RZ, -R13 ;  /* 0x000000ffff0d7224 */ /* 0x000fe400078e0a0d */
[----:B------:R-:W-:-:S04]  /*18d0*/  IMAD.HI.U32 R18, R7, R20, RZ ;  /* 0x0000001407127227 */ /* 0x000fc800078e00ff */
[----:B------:R-:W-:Y:S02]  /*18e0*/  IMAD R19, R4, R13, R19 ;  /* 0x0000000d04137224 */ /* 0x000fe400078e0213 */
[----:B------:R-:W-:Y:S02]  /*18f0*/  IMAD.MOV.U32 R13, RZ, RZ, R15 ;  /* 0x000000ffff0d7224 */ /* 0x000fe400078e000f */
[----:B------:R-:W-:-:S04]  /*1900*/  IMAD.HI.U32 R15, R7, R22, RZ ;  /* 0x00000016070f7227 */ /* 0x000fc800078e00ff */
[----:B------:R-:W-:Y:S01]  /*1910*/  @!P4 IMAD.IADD R14, R14, 0x1, -R4 ;  /* 0x000000010e0ec824 */ /* 0x000fe200078e0a04 */
[----:B------:R-:W-:Y:S01]  /*1920*/  ISETP.GE.AND P4, PT, R21, RZ, PT ;  /* 0x000000ff1500720c */ /* 0x000fe20003f86270 */
[----:B------:R-:W-:Y:S02]  /*1930*/  IMAD.MOV R21, RZ, RZ, -R18 ;  /* 0x000000ffff157224 */ /* 0x000fe400078e0a12 */
[----:B------:R-:W-:Y:S01]  /*1940*/  @!P0 IMAD.MOV R13, RZ, RZ, -R13 ;  /* 0x000000ffff0d8224 */ /* 0x000fe200078e0a0d */
[C---:B------:R-:W-:Y:S01]  /*1950*/  ISETP.GT.U32.AND P0, PT, R4.reuse, R19, PT ;  /* 0x000000130400720c */ /* 0x040fe20003f04070 */
[----:B------:R-:W-:Y:S02]  /*1960*/  IMAD.MOV R15, RZ, RZ, -R15 ;  /* 0x000000ffff0f7224 */ /* 0x000fe400078e0a0f */
[----:B------:R-:W-:Y:S02]  /*1970*/  @!P5 IMAD.IADD R17, R17, 0x1, -R4 ;  /* 0x000000011111d824 */ /* 0x000fe400078e0a04 */
[----:B------:R-:W-:-:S02]  /*1980*/  IMAD R18, R4, R21, R20 ;  /* 0x0000001504127224 */ /* 0x000fc400078e0214 */
[----:B------:R-:W-:Y:S02]  /*1990*/  @!P6 IMAD.IADD R16, R16, 0x1, -R4 ;  /* 0x000000011010e824 */ /* 0x000fe400078e0a04 */
[C---:B------:R-:W-:Y:S01]  /*19a0*/  IMAD R21, R4.reuse, R15, R22 ;  /* 0x0000000f04157224 */ /* 0x040fe200078e0216 */
[C---:B------:R-:W-:Y:S01]  /*19b0*/  ISETP.GT.U32.AND P5, PT, R4.reuse, R18, PT ;  /* 0x000000120400720c */ /* 0x040fe20003fa4070 */
[----:B------:R-:W-:Y:S01]  /*19c0*/  IMAD.MOV.U32 R15, RZ, RZ, R17 ;  /* 0x000000ffff0f7224 */ /* 0x000fe200078e0011 */
[C---:B------:R-:W-:Y:S01]  /*19d0*/  ISETP.GT.U32.AND P6, PT, R4.reuse, R16, PT ;  /* 0x000000100400720c */ /* 0x040fe20003fc4070 */
[----:B------:R-:W-:Y:S02]  /*19e0*/  @!P0 IMAD.IADD R19, R19, 0x1, -R4 ;  /* 0x0000000113138824 */ /* 0x000fe400078e0a04 */
[----:B------:R-:W-:Y:S01]  /*19f0*/  @!P3 IMAD.MOV R15, RZ, RZ, -R15 ;  /* 0x000000ffff0fb224 */ /* 0x000fe200078e0a0f */
[C---:B------:R-:W-:Y:S01]  /*1a00*/  ISETP.GT.U32.AND P3, PT, R4.reuse, R21, PT ;  /* 0x000000150400720c */ /* 0x040fe20003f64070 */
[C---:B------:R-:W-:Y:S01]  /*1a10*/  VIADD R20, R5.reuse, 0xd8 ;  /* 0x000000d805147836 */ /* 0x040fe20000000000 */
[----:B------:R-:W-:Y:S01]  /*1a20*/  ISETP.GT.U32.AND P0, PT, R4, R19, PT ;  /* 0x000000130400720c */ /* 0x000fe20003f04070 */
[----:B------:R-:W-:-:S02]  /*1a30*/  VIADD R25, R5, 0xd4 ;  /* 0x000000d405197836 */ /* 0x000fc40000000000 */
[----:B------:R-:W-:Y:S01]  /*1a40*/  @!P1 IMAD.MOV R14, RZ, RZ, -R14 ;  /* 0x000000ffff0e9224 */ /* 0x000fe200078e0a0e */
[----:B------:R-:W-:Y:S01]  /*1a50*/  ISETP.GE.AND P1, PT, R23, RZ, PT ;  /* 0x000000ff1700720c */ /* 0x000fe20003f26270 */
[--C-:B------:R-:W-:Y:S01]  /*1a60*/  @!P5 IMAD.IADD R18, R18, 0x1, -R4.reuse ;  /* 0x000000011212d824 */ /* 0x100fe200078e0a04 */
[----:B------:R-:W-:Y:S01]  /*1a70*/  IABS R23, R20 ;  /* 0x0000001400177213 */ /* 0x000fe20000000000 */
[--C-:B------:R-:W-:Y:S01]  /*1a80*/  @!P6 IMAD.IADD R16, R16, 0x1, -R4.reuse ;  /* 0x000000011010e824 */ /* 0x100fe200078e0a04 */
[----:B------:R-:W-:Y:S01]  /*1a90*/  ISETP.GE.AND P6, PT, R24, RZ, PT ;  /* 0x000000ff1800720c */ /* 0x000fe20003fc6270 */
[----:B------:R-:W-:Y:S01]  /*1aa0*/  IMAD.HI.U32 R22, R7, R26, RZ ;  /* 0x0000001a07167227 */ /* 0x000fe200078e00ff */
[----:B------:R-:W-:Y:S02]  /*1ab0*/  IABS R24, R25 ;  /* 0x0000001900187213 */ /* 0x000fe40000000000 */
[----:B------:R-:W-:Y:S01]  /*1ac0*/  ISETP.GT.U32.AND P5, PT, R4, R18, PT ;  /* 0x000000120400720c */ /* 0x000fe20003fa4070 */
[----:B------:R-:W-:-:S02]  /*1ad0*/  @!P3 IMAD.IADD R21, R21, 0x1, -R4 ;  /* 0x000000011515b824 */ /* 0x000fc400078e0a04 */
[----:B------:R-:W-:Y:S01]  /*1ae0*/  @!P4 IMAD.MOV R16, RZ, RZ, -R16 ;  /* 0x000000ffff10c224 */ /* 0x000fe200078e0a10 */
[----:B------:R-:W-:Y:S01]  /*1af0*/  ISETP.GE.AND P4, PT, R20, RZ, PT ;  /* 0x000000ff1400720c */ /* 0x000fe20003f86270 */
[----:B------:R-:W-:Y:S01]  /*1b00*/  IMAD.HI.U32 R17, R7, R23, RZ ;  /* 0x0000001707117227 */ /* 0x000fe200078e00ff */
[----:B------:R-:W-:-:S03]  /*1b10*/  ISETP.GT.U32.AND P3, PT, R4, R21, PT ;  /* 0x000000150400720c */ /* 0x000fc60003f64070 */
[----:B------:R-:W-:-:S04]  /*1b20*/  IMAD.HI.U32 R20, R7, R24, RZ ;  /* 0x0000001807147227 */ /* 0x000fc800078e00ff */
[----:B------:R-:W-:Y:S01]  /*1b30*/  @!P0 IMAD.IADD R19, R19, 0x1, -R4 ;  /* 0x0000000113138824 */ /* 0x000fe200078e0a04 */
[----:B------:R-:W-:Y:S01]  /*1b40*/  ISETP.GE.AND P0, PT, R25, RZ, PT ;  /* 0x000000ff1900720c */ /* 0x000fe20003f06270 */
[----:B------:R-:W-:Y:S02]  /*1b50*/  IMAD.MOV R17, RZ, RZ, -R17 ;  /* 0x000000ffff117224 */ /* 0x000fe400078e0a11 */
[----:B------:R-:W-:Y:S02]  /*1b60*/  IMAD.MOV R25, RZ, RZ, -R20 ;  /* 0x000000ffff197224 */ /* 0x000fe400078e0a14 */
[C---:B------:R-:W-:Y:S02]  /*1b70*/  IMAD R20, R4.reuse, R17, R23 ;  /* 0x0000001104147224 */ /* 0x040fe400078e0217 */
[----:B------:R-:W-:Y:S02]  /*1b80*/  IMAD R23, R4, R25, R24 ;  /* 0x0000001904177224 */ /* 0x000fe400078e0218 */
[----:B------:R-:W-:-:S02]  /*1b90*/  IMAD.MOV.U32 R17, RZ, RZ, R19 ;  /* 0x000000ffff117224 */ /* 0x000fc400078e0013 */
[----:B------:R-:W-:Y:S02]  /*1ba0*/  IMAD.MOV R27, RZ, RZ, -R22 ;  /* 0x000000ffff1b7224 */ /* 0x000fe400078e0a16 */
[----:B------:R-:W-:Y:S02]  /*1bb0*/  VIADD R19, R5, 0xcc ;  /* 0x000000cc05137836 */ /* 0x000fe40000000000 */
[--C-:B------:R-:W-:Y:S01]  /*1bc0*/  @!P3 IMAD.IADD R21, R21, 0x1, -R4.reuse ;  /* 0x000000011515b824 */ /* 0x100fe200078e0a04 */
[----:B------:R-:W-:Y:S01]  /*1bd0*/  ISETP.GT.U32.AND P3, PT, R4, R23, PT ;  /* 0x000000170400720c */ /* 0x000fe20003f64070 */
[----:B------:R-:W-:Y:S01]  /*1be0*/  @!P5 IMAD.IADD R18, R18, 0x1, -R4 ;  /* 0x000000011212d824 */ /* 0x000fe200078e0a04 */
[----:B------:R-:W-:Y:S01]  /*1bf0*/  ISETP.GE.AND P5, PT, R28, RZ, PT ;  /* 0x000000ff1c00720c */ /* 0x000fe20003fa6270 */
[----:B------:R-:W-:Y:S01]  /*1c00*/  IMAD R22, R4, R27, R26 ;  /* 0x0000001b04167224 */ /* 0x000fe200078e021a */
[----:B------:R-:W-:Y:S01]  /*1c10*/  IABS R27, R19 ;  /* 0x00000013001b7213 */ /* 0x000fe20000000000 */
[----:B------:R-:W-:Y:S01]  /*1c20*/  @!P1 IMAD.MOV R18, RZ, RZ, -R18 ;  /* 0x000000ffff129224 */ /* 0x000fe200078e0a12 */
[----:B------:R-:W-:Y:S01]  /*1c30*/  ISETP.GE.AND P1, PT, R19, RZ, PT ;  /* 0x000000ff1300720c */ /* 0x000fe20003f26270 */
[----:B------:R-:W-:-:S02]  /*1c40*/  VIADD R32, R5, 0xc8 ;  /* 0x000000c805207836 */ /* 0x000fc40000000000 */
[----:B------:R-:W-:-:S03]  /*1c50*/  IMAD.HI.U32 R19, R7, R27, RZ ;  /* 0x0000001b07137227 */ /* 0x000fc600078e00ff */
[----:B------:R-:W-:Y:S01]  /*1c60*/  IABS R29, R32 ;  /* 0x00000020001d7213 */ /* 0x000fe20000000000 */
[----:B------:R-:W-:Y:S02]  /*1c70*/  VIADD R34, R5, 0xc4 ;  /* 0x000000c405227836 */ /* 0x000fe40000000000 */
[----:B------:R-:W-:Y:S02]  /*1c80*/  IMAD.MOV R28, RZ, RZ, -R19 ;  /* 0x000000ffff1c7224 */ /* 0x000fe400078e0a13 */
[----:B------:R-:W-:Y:S01]  /*1c90*/  @!P3 IMAD.IADD R23, R23, 0x1, -R4 ;  /* 0x000000011717b824 */ /* 0x000fe200078e0a04 */
[----:B------:R-:W-:Y:S01]  /*1ca0*/  IABS R30, R34 ;  /* 0x00000022001e7213 */ /* 0x000fe20000000000 */
[----:B------:R-:W-:Y:S02]  /*1cb0*/  IMAD.MOV.U32 R19, RZ, RZ, R21 ;  /* 0x000000ffff137224 */ /* 0x000fe400078e0015 */
[----:B------:R-:W-:Y:S01]  /*1cc0*/  @!P2 IMAD.MOV R17, RZ, RZ, -R17 ;  /* 0x000000ffff11a224 */ /* 0x000fe200078e0a11 */
[C---:B------:R-:W-:Y:S01]  /*1cd0*/  ISETP.GT.U32.AND P2, PT, R4.reuse, R20, PT ;  /* 0x000000140400720c */ /* 0x040fe20003f44070 */
[----:B------:R-:W-:Y:S01]  /*1ce0*/  @!P6 IMAD.MOV R19, RZ, RZ, -R19 ;  /* 0x000000ffff13e224 */ /* 0x000fe200078e0a13 */
[C---:B------:R-:W-:Y:S01]  /*1cf0*/  ISETP.GT.U32.AND P3, PT, R4.reuse, R23, PT ;  /* 0x000000170400720c */ /* 0x040fe20003f64070 */
[----:B------:R-:W-:Y:S01]  /*1d00*/  IMAD.HI.U32 R24, R7, R29, RZ ;  /* 0x0000001d07187227 */ /* 0x000fe200078e00ff */
[----:B------:R-:W-:-:S03]  /*1d10*/  ISETP.GT.U32.AND P6, PT, R4, R22, PT ;  /* 0x000000160400720c */ /* 0x000fc60003fc4070 */
[----:B------:R-:W-:-:S04]  /*1d20*/  IMAD.HI.U32 R25, R7, R30, RZ ;  /* 0x0000001e07197227 */ /* 0x000fc800078e00ff */
[----:B------:R-:W-:Y:S02]  /*1d30*/  IMAD.MOV R24, RZ, RZ, -R24 ;  /* 0x000000ffff187224 */ /* 0x000fe400078e0a18 */
[----:B------:R-:W-:Y:S02]  /*1d40*/  IMAD.MOV R21, RZ, RZ, -R25 ;  /* 0x000000ffff157224 */ /* 0x000fe400078e0a19 */
[----:B------:R-:W-:Y:S02]  /*1d50*/  VIADD R35, R5, 0xc0 ;  /* 0x000000c005237836 */ /* 0x000fe40000000000 */
[C---:B------:R-:W-:Y:S02]  /*1d60*/  IMAD R25, R4.reuse, R28, R27 ;  /* 0x0000001c04197224 */ /* 0x040fe400078e021b */
[----:B------:R-:W-:Y:S01]  /*1d70*/  IMAD R24, R4, R24, R29 ;  /* 0x0000001804187224 */ /* 0x000fe200078e021d */
[----:B------:R-:W-:Y:S01]  /*1d80*/  IABS R31, R35 ;  /* 0x00000023001f7213 */ /* 0x000fe20000000000 */
[----:B------:R-:W-:-:S02]  /*1d90*/  @!P2 IMAD.IADD R20, R20, 0x1, -R4 ;  /* 0x000000011414a824 */ /* 0x000fc400078e0a04 */
[--C-:B------:R-:W-:Y:S01]  /*1da0*/  @!P3 IMAD.IADD R23, R23, 0x1, -R4.reuse ;  /* 0x000000011717b824 */ /* 0x100fe200078e0a04 */
[----:B------:R-:W-:Y:S01]  /*1db0*/  ISETP.GT.U32.AND P3, PT, R4, R25, PT ;  /* 0x000000190400720c */ /* 0x000fe20003f64070 */
[----:B------:R-:W-:Y:S01]  /*1dc0*/  @!P6 IMAD.IADD R22, R22, 0x1, -R4 ;  /* 0x000000011616e824 */ /* 0x000fe200078e0a04 */
[C---:B------:R-:W-:Y:S01]  /*1dd0*/  ISETP.GT.U32.AND P6, PT, R4.reuse, R24, PT ;  /* 0x000000180400720c */ /* 0x040fe20003fc4070 */
[----:B------:R-:W-:Y:S01]  /*1de0*/  IMAD.HI.U32 R26, R7, R31, RZ ;  /* 0x0000001f071a7227 */ /* 0x000fe200078e00ff */
[----:B------:R-:W-:-:S03]  /*1df0*/  ISETP.GT.U32.AND P2, PT, R4, R20, PT ;  /* 0x000000140400720c */ /* 0x000fc60003f44070 */
[C---:B------:R-:W-:Y:S02]  /*1e00*/  VIADD R36, R5.reuse, 0xbc ;  /* 0x000000bc05247836 */ /* 0x040fe40000000000 */
[----:B------:R-:W-:Y:S02]  /*1e10*/  IMAD.MOV R26, RZ, RZ, -R26 ;  /* 0x000000ffff1a7224 */ /* 0x000fe400078e0a1a */
[----:B------:R-:W-:Y:S02]  /*1e20*/  VIADD R37, R5, 0xb8 ;  /* 0x000000b805257836 */ /* 0x000fe40000000000 */
[C---:B------:R-:W-:Y:S01]  /*1e30*/  IMAD R27, R4.reuse, R21, R30 ;  /* 0x00000015041b7224 */ /* 0x040fe200078e021e */
[----:B------:R-:W-:Y:S01]  /*1e40*/  IABS R30, R36 ;  /* 0x00000024001e7213 */ /* 0x000fe20000000000 */
[C---:B------:R-:W-:Y:S01]  /*1e50*/  IMAD R26, R4.reuse, R26, R31 ;  /* 0x0000001a041a7224 */ /* 0x040fe200078e021f */
[----:B------:R-:W-:Y:S01]  /*1e60*/  IABS R31, R37 ;  /* 0x00000025001f7213 */ /* 0x000fe20000000000 */
[--C-:B------:R-:W-:Y:S01]  /*1e70*/  @!P3 IMAD.IADD R25, R25, 0x1, -R4.reuse ;  /* 0x000000011919b824 */ /* 0x100fe200078e0a04 */
[----:B------:R-:W-:Y:S01]  /*1e80*/  ISETP.GT.U32.AND P3, PT, R4, R22, PT ;  /* 0x000000160400720c */ /* 0x000fe20003f64070 */
[----:B------:R-:W-:-:S02]  /*1e90*/  @!P6 IMAD.IADD R24, R24, 0x1, -R4 ;  /* 0x000000011818e824 */ /* 0x000fc400078e0a04 */
[----:B------:R-:W-:Y:S01]  /*1ea0*/  @!P2 IMAD.IADD R20, R20, 0x1, -R4 ;  /* 0x000000011414a824 */ /* 0x000fe200078e0a04 */
[----:B------:R-:W-:Y:S01]  /*1eb0*/  ISETP.GE.AND P2, PT, R32, RZ, PT ;  /* 0x000000ff2000720c */ /* 0x000fe20003f46270 */
[----:B------:R-:W-:Y:S01]  /*1ec0*/  IMAD.HI.U32 R28, R7, R30, RZ ;  /* 0x0000001e071c7227 */ /* 0x000fe200078e00ff */
[----:B------:R-:W-:-:S03]  /*1ed0*/  ISETP.GT.U32.AND P6, PT, R4, R24, PT ;  /* 0x000000180400720c */ /* 0x000fc60003fc4070 */
[----:B------:R-:W-:-:S04]  /*1ee0*/  IMAD.HI.U32 R29, R7, R31, RZ ;  /* 0x0000001f071d7227 */ /* 0x000fc800078e00ff */
[----:B------:R-:W-:Y:S01]  /*1ef0*/  @!P4 IMAD.MOV R20, RZ, RZ, -R20 ;  /* 0x000000ffff14c224 */ /* 0x000fe200078e0a14 */
[----:B------:R-:W-:Y:S01]  /*1f00*/  ISETP.GT.U32.AND P4, PT, R4, R25, PT ;  /* 0x000000190400720c */ /* 0x000fe20003f84070 */
[----:B------:R-:W-:Y:S02]  /*1f10*/  IMAD.MOV.U32 R21, RZ, RZ, R23 ;  /* 0x000000ffff157224 */ /* 0x000fe400078e0017 */
[----:B------:R-:W-:Y:S02]  /*1f20*/  IMAD.MOV R23, RZ, RZ, -R28 ;  /* 0x000000ffff177224 */ /* 0x000fe400078e0a1c */
[----:B------:R-:W-:Y:S02]  /*1f30*/  IMAD.MOV R28, RZ, RZ, -R29 ;  /* 0x000000ffff1c7224 */ /* 0x000fe400078e0a1d */
[----:B------:R-:W-:Y:S01]  /*1f40*/  @!P3 IMAD.IADD R22, R22, 0x1, -R4 ;  /* 0x000000011616b824 */ /* 0x000fe200078e0a04 */
[C---:B------:R-:W-:Y:S01]  /*1f50*/  ISETP.GT.U32.AND P3, PT, R4.reuse, R26, PT ;  /* 0x0000001a0400720c */ /* 0x040fe20003f64070 */
[----:B------:R-:W-:-:S02]  /*1f60*/  IMAD R28, R4, R28, R31 ;  /* 0x0000001c041c7224 */ /* 0x000fc400078e021f */
[----:B------:R-:W-:Y:S01]  /*1f70*/  @!P0 IMAD.MOV R21, RZ, RZ, -R21 ;  /* 0x000000ffff158224 */ /* 0x000fe200078e0a15 */
[C---:B------:R-:W-:Y:S01]  /*1f80*/  ISETP.GT.U32.AND P0, PT, R4.reuse, R27, PT ;  /* 0x0000001b0400720c */ /* 0x040fe20003f04070 */
[----:B------:R-:W-:Y:S02]  /*1f90*/  IMAD R29, R4, R23, R30 ;  /* 0x00000017041d7224 */ /* 0x000fe400078e021e */
[--C-:B------:R-:W-:Y:S01]  /*1fa0*/  @!P6 IMAD.IADD R24, R24, 0x1, -R4.reuse ;  /* 0x000000011818e824 */ /* 0x100fe200078e0a04 */
[C---:B------:R-:W-:Y:S01]  /*1fb0*/  ISETP.GT.U32.AND P6, PT, R4.reuse, R28, PT ;  /* 0x0000001c0400720c */ /* 0x040fe20003fc4070 */
[----:B------:R-:W-:Y:S01]  /*1fc0*/  @!P4 IMAD.IADD R25, R25, 0x1, -R4 ;  /* 0x000000011919c824 */ /* 0x000fe200078e0a04 */
[----:B------:R-:W-:Y:S01]  /*1fd0*/  ISETP.GT.U32.AND P4, PT, R4, R29, PT ;  /* 0x0000001d0400720c */ /* 0x000fe20003f84070 */
[C---:B------:R-:W-:Y:S02]  /*1fe0*/  VIADD R38, R5.reuse, 0xb4 ;  /* 0x000000b405267836 */ /* 0x040fe40000000000 */
[----:B------:R-:W-:-:S02]  /*1ff0*/  VIADD R39, R5, 0xb0 ;  /* 0x000000b005277836 */ /* 0x000fc40000000000 */
[--C-:B------:R-:W-:Y:S01]  /*2000*/  @!P3 IMAD.IADD R26, R26, 0x1, -R4.reuse ;  /* 0x000000011a1ab824 */ /* 0x100fe200078e0a04 */
[----:B------:R-:W-:Y:S01]  /*2010*/  IABS R32, R38 ;  /* 0x0000002600207213 */ /* 0x000fe20000000000 */
[----:B------:R-:W-:Y:S01]  /*2020*/  @!P0 IMAD.IADD R27, R27, 0x1, -R4 ;  /* 0x000000011b1b8824 */ /* 0x000fe200078e0a04 */
[----:B------:R-:W-:Y:S01]  /*2030*/  IABS R33, R39 ;  /* 0x0000002700217213 */ /* 0x000fe20000000000 */
[----:B------:R-:W-:Y:S01]  /*2040*/  @!P5 IMAD.MOV R22, RZ, RZ, -R22 ;  /* 0x000000ffff16d224 */ /* 0x000fe200078e0a16 */
[----:B------:R-:W-:Y:S01]  /*2050*/  ISETP.GE.AND P3, PT, R35, RZ, PT ;  /* 0x000000ff2300720c */ /* 0x000fe20003f66270 */
[----:B------:R-:W-:Y:S01]  /*2060*/  IMAD.HI.U32 R23, R7, R32, RZ ;  /* 0x0000002007177227 */ /* 0x000fe200078e00ff */
[----:B------:R-:W-:-:S03]  /*2070*/  ISETP.GE.AND P0, PT, R34, RZ, PT ;  /* 0x000000ff2200720c */ /* 0x000fc60003f06270 */
[----:B------:R-:W-:Y:S01]  /*2080*/  @!P6 IMAD.IADD R28, R28, 0x1, -R4 ;  /* 0x000000011c1ce824 */ /* 0x000fe200078e0a04 */
[----:B------:R-:W-:Y:S01]  /*2090*/  ISETP.GT.U32.AND P6, PT, R4, R26, PT ;  /* 0x0000001a0400720c */ /* 0x000fe20003fc4070 */
[----:B------:R-:W-:-:S04]  /*20a0*/  IMAD.HI.U32 R30, R7, R33, RZ ;  /* 0x00000021071e7227 */ /* 0x000fc800078e00ff */
[----:B------:R-:W-:Y:S01]  /*20b0*/  @!P4 IMAD.IADD R29, R29, 0x1, -R4 ;  /* 0x000000011d1dc824 */ /* 0x000fe200078e0a04 */
[C---:B------:R-:W-:Y:S01]  /*20c0*/  ISETP.GT.U32.AND P4, PT, R4.reuse, R27, PT ;  /* 0x0000001b0400720c */ /* 0x040fe20003f84070 */
[----:B------:R-:W-:Y:S02]  /*20d0*/  IMAD.MOV R23, RZ, RZ, -R23 ;  /* 0x000000ffff177224 */ /* 0x000fe400078e0a17 */
[----:B------:R-:W-:Y:S01]  /*20e0*/  IMAD.MOV R30, RZ, RZ, -R30 ;  /* 0x000000ffff1e7224 */ /* 0x000fe200078e0a1e */
[C---:B------:R-:W-:Y:S01]  /*20f0*/  ISETP.GT.U32.AND P5, PT, R4.reuse, R29, PT ;  /* 0x0000001d0400720c */ /* 0x040fe20003fa4070 */
[C---:B------:R-:W-:Y:S02]  /*2100*/  IMAD R31, R4.reuse, R23, R32 ;  /* 0x00000017041f7224 */ /* 0x040fe400078e0220 */
[----:B------:R-:W-:Y:S02]  /*2110*/  VIADD R40, R5, 0xac ;  /* 0x000000ac05287836 */ /* 0x000fe40000000000 */
[----:B------:R-:W-:-:S02]  /*2120*/  IMAD R30, R4, R30, R33 ;  /* 0x0000001e041e7224 */ /* 0x000fc400078e0221 */
[----:B------:R-:W-:Y:S01]  /*2130*/  VIADD R41, R5, 0xa8 ;  /* 0x000000a805297836 */ /* 0x000fe20000000000 */
[----:B------:R-:W-:Y:S01]  /*2140*/  IABS R33, R40 ;  /* 0x0000002800217213 */ /* 0x000fe20000000000 */
[----:B------:R-:W-:Y:S02]  /*2150*/  IMAD.MOV.U32 R23, RZ, RZ, R25 ;  /* 0x000000ffff177224 */ /* 0x000fe400078e0019 */
[----:B------:R-:W-:Y:S01]  /*2160*/  @!P2 IMAD.MOV R24, RZ, RZ, -R24 ;  /* 0x000000ffff18a224 */ /* 0x000fe200078e0a18 */
[----:B------:R-:W-:Y:S01]  /*2170*/  ISETP.GT.U32.AND P2, PT, R4, R31, PT ;  /* 0x0000001f0400720c */ /* 0x000fe20003f44070 */
[--C-:B------:R-:W-:Y:S01]  /*2180*/  @!P6 IMAD.IADD R26, R26, 0x1, -R4.reuse ;  /* 0x000000011a1ae824 */ /* 0x100fe200078e0a04 */
[C---:B------:R-:W-:Y:S01]  /*2190*/  ISETP.GT.U32.AND P6, PT, R4.reuse, R30, PT ;  /* 0x0000001e0400720c */ /* 0x040fe20003fc4070 */
[----:B------:R-:W-:Y:S01]  /*21a0*/  @!P1 IMAD.MOV R23, RZ, RZ, -R23 ;  /* 0x000000ffff179224 */ /* 0x000fe200078e0a17 */
[----:B------:R-:W-:Y:S01]  /*21b0*/  ISETP.GT.U32.AND P1, PT, R4, R28, PT ;  /* 0x0000001c0400720c */ /* 0x000fe20003f24070 */
[----:B------:R-:W-:Y:S01]  /*21c0*/  @!P4 IMAD.IADD R27, R27, 0x1, -R4 ;  /* 0x000000011b1bc824 */ /* 0x000fe200078e0a04 */
[----:B------:R-:W-:Y:S01]  /*21d0*/  IABS R35, R41 ;  /* 0x0000002900237213 */ /* 0x000fe20000000000 */
[----:B------:R-:W-:Y:S01]  /*21e0*/  IMAD.HI.U32 R25, R7, R33, RZ ;  /* 0x0000002107197227 */ /* 0x000fe200078e00ff */
[----:B------:R-:W-:-:S03]  /*21f0*/  ISETP.GE.AND P4, PT, R36, RZ, PT ;  /* 0x000000ff2400720c */ /* 0x000fc60003f86270 */
[----:B------:R-:W-:Y:S01]  /*2200*/  @!P5 IMAD.IADD R29, R29, 0x1, -R4 ;  /* 0x000000011d1dd824 */ /* 0x000fe200078e0a04 */
[----:B------:R-:W-:Y:S01]  /*2210*/  ISETP.GE.AND P5, PT, R37, RZ, PT ;  /* 0x000000ff2500720c */ /* 0x000fe20003fa6270 */
[----:B------:R-:W-:-:S04]  /*2220*/  IMAD.HI.U32 R32, R7, R35, RZ ;  /* 0x0000002307207227 */ /* 0x000fc800078e00ff */
[----:B------:R-:W-:Y:S02]  /*2230*/  IMAD.MOV R34, RZ, RZ, -R25 ;  /* 0x000000ffff227224 */ /* 0x000fe400078e0a19 */
[----:B------:R-:W-:Y:S02]  /*2240*/  IMAD.MOV.U32 R25, RZ, RZ, R27 ;  /* 0x000000ffff197224 */ /* 0x000fe400078e001b */
[----:B------:R-:W-:Y:S01]  /*2250*/  @!P2 IMAD.IADD R31, R31, 0x1, -R4 ;  /* 0x000000011f1fa824 */ /* 0x000fe200078e0a04 */
[----:B------:R-:W-:Y:S01]  /*2260*/  ISETP.GE.AND P2, PT, R39, RZ, PT ;  /* 0x000000ff2700720c */ /* 0x000fe20003f46270 */
[----:B------:R-:W-:Y:S02]  /*2270*/  IMAD.MOV R32, RZ, RZ, -R32 ;  /* 0x000000ffff207224 */ /* 0x000fe400078e0a20 */
[----:B------:R-:W-:Y:S02]  /*2280*/  IMAD R33, R4, R34, R33 ;  /* 0x0000002204217224 */ /* 0x000fe400078e0221 */
[----:B------:R-:W-:-:S02]  /*2290*/  IMAD.MOV.U32 R27, RZ, RZ, R29 ;  /* 0x000000ffff1b7224 */ /* 0x000fc400078e001d */
[--C-:B------:R-:W-:Y:S01]  /*22a0*/  @!P6 IMAD.IADD R30, R30, 0x1, -R4.reuse ;  /* 0x000000011e1ee824 */ /* 0x100fe200078e0a04 */
[----:B------:R-:W-:Y:S01]  /*22b0*/  ISETP.GE.AND P6, PT, R40, RZ, PT ;  /* 0x000000ff2800720c */ /* 0x000fe20003fc6270 */
[----:B------:R-:W-:Y:S01]  /*22c0*/  @!P1 IMAD.IADD R28, R28, 0x1, -R4 ;  /* 0x000000011c1c9824 */ /* 0x000fe200078e0a04 */
[----:B------:R-:W-:Y:S01]  /*22d0*/  ISETP.GE.AND P1, PT, R38, RZ, PT ;  /* 0x000000ff2600720c */ /* 0x000fe20003f26270 */
[----:B------:R-:W-:Y:S01]  /*22e0*/  @!P0 IMAD.MOV R25, RZ, RZ, -R25 ;  /* 0x000000ffff198224 */ /* 0x000fe200078e0a19 */
[C---:B------:R-:W-:Y:S01]  /*22f0*/  ISETP.GT.U32.AND P0, PT, R4.reuse, R31, PT ;  /* 0x0000001f0400720c */ /* 0x040fe20003f04070 */
[C---:B------:R-:W-:Y:S02]  /*2300*/  IMAD R32, R4.reuse, R32, R35 ;  /* 0x0000002004207224 */ /* 0x040fe400078e0223 */
[----:B------:R-:W-:Y:S01]  /*2310*/  @!P4 IMAD.MOV R27, RZ, RZ, -R27 ;  /* 0x000000ffff1bc224 */ /* 0x000fe200078e0a1b */
[C---:B------:R-:W-:Y:S01]  /*2320*/  ISETP.GT.U32.AND P4, PT, R4.reuse, R33, PT ;  /* 0x000000210400720c */ /* 0x040fe20003f84070 */
[----:B------:R-:W-:Y:S01]  /*2330*/  @!P3 IMAD.MOV R26, RZ, RZ, -R26 ;  /* 0x000000ffff1ab224 */ /* 0x000fe200078e0a1a */
[C---:B------:R-:W-:Y:S01]  /*2340*/  ISETP.GT.U32.AND P3, PT, R4.reuse, R30, PT ;  /* 0x0000001e0400720c */ /* 0x040fe20003f64070 */
[----:B------:R-:W-:Y:S01]  /*2350*/  @!P5 IMAD.MOV R28, RZ, RZ, -R28 ;  /* 0x000000ffff1cd224 */ /* 0x000fe200078e0a1c */
[----:B------:R-:W-:Y:S01]  /*2360*/  ISETP.GT.U32.AND P5, PT, R4, R32, PT ;  /* 0x000000200400720c */ /* 0x000fe20003fa4070 */
[----:B------:R-:W-:-:S02]  /*2370*/  VIADD R29, R5, 0xa4 ;  /* 0x000000a4051d7836 */ /* 0x000fc40000000000 */
[----:B------:R-:W-:Y:S02]  /*2380*/  VIADD R34, R5, 0xa0 ;  /* 0x000000a005227836 */ /* 0x000fe40000000000 */
[--C-:B------:R-:W-:Y:S01]  /*2390*/  @!P0 IMAD.IADD R31, R31, 0x1, -R4.reuse ;  /* 0x000000011f1f8824 */ /* 0x100fe200078e0a04 */
[----:B------:R-:W-:Y:S01]  /*23a0*/  IABS R36, R29 ;  /* 0x0000001d00247213 */ /* 0x000fe20000000000 */
[----:B------:R-:W-:Y:S01]  /*23b0*/  VIADD R35, R5, 0x9c ;  /* 0x0000009c05237836 */ /* 0x000fe20000000000 */
[----:B------:R-:W-:Y:S01]  /*23c0*/  IABS R37, R34 ;  /* 0x0000002200257213 */ /* 0x000fe20000000000 */
[--C-:B------:R-:W-:Y:S01]  /*23d0*/  @!P4 IMAD.IADD R33, R33, 0x1, -R4.reuse ;  /* 0x000000012121c824 */ /* 0x100fe200078e0a04 */
[----:B------:R-:W-:Y:S01]  /*23e0*/  ISETP.GE.AND P4, PT, R34, RZ, PT ;  /* 0x000000ff2200720c */ /* 0x000fe20003f86270 */
[--C-:B------:R-:W-:Y:S01]  /*23f0*/  @!P3 IMAD.IADD R30, R30, 0x1, -R4.reuse ;  /* 0x000000011e1eb824 */ /* 0x100fe200078e0a04 */
[----:B------:R-:W-:Y:S01]  /*2400*/  ISETP.GE.AND P3, PT, R29, RZ, PT ;  /* 0x000000ff1d00720c */ /* 0x000fe20003f66270 */
[----:B------:R-:W-:Y:S01]  /*2410*/  IMAD.MOV.U32 R29, RZ, RZ, R31 ;  /* 0x000000ffff1d7224 */ /* 0x000fe200078e001f */
[----:B------:R-:W-:Y:S01]  /*2420*/  IABS R38, R35 ;  /* 0x0000002300267213 */ /* 0x000fe20000000000 */
[----:B------:R-:W-:Y:S01]  /*2430*/  @!P5 IMAD.IADD R32, R32, 0x1, -R4 ;  /* 0x000000012020d824 */ /* 0x000fe200078e0a04 */
[----:B------:R-:W-:Y:S01]  /*2440*/  ISETP.GT.U32.AND P5, PT, R4, R33, PT ;  /* 0x000000210400720c */ /* 0x000fe20003fa4070 */
[----:B------:R-:W-:Y:S01]  /*2450*/  IMAD.HI.U32 R31, R7, R36, RZ ;  /* 0x00000024071f7227 */ /* 0x000fe200078e00ff */
[----:B------:R-:W-:-:S03]  /*2460*/  ISETP.GE.AND P0, PT, R41, RZ, PT ;  /* 0x000000ff2900720c */ /* 0x000fc60003f06270 */
[----:B------:R-:W-:Y:S01]  /*2470*/  @!P1 IMAD.MOV R29, RZ, RZ, -R29 ;  /* 0x000000ffff1d9224 */ /* 0x000fe200078e0a1d */
[C---:B------:R-:W-:Y:S01]  /*2480*/  ISETP.GT.U32.AND P1, PT, R4.reuse, R32, PT ;  /* 0x000000200400720c */ /* 0x040fe20003f24070 */
[----:B------:R-:W-:Y:S02]  /*2490*/  IMAD.MOV R31, RZ, RZ, -R31 ;  /* 0x000000ffff1f7224 */ /* 0x000fe400078e0a1f */
[----:B------:R-:W-:Y:S01]  /*24a0*/  @!P2 IMAD.MOV R30, RZ, RZ, -R30 ;  /* 0x000000ffff1ea224 */ /* 0x000fe200078e0a1e */
[----:B------:R-:W-:Y:S01]  /*24b0*/  ISETP.GE.AND P2, PT, R35, RZ, PT ;  /* 0x000000ff2300720c */ /* 0x000fe20003f46270 */
[----:B------:R-:W-:Y:S02]  /*24c0*/  IMAD R35, R4, R31, R36 ;  /* 0x0000001f04237224 */ /* 0x000fe400078e0224 */
[----:B------:R-:W-:-:S04]  /*24d0*/  IMAD.HI.U32 R34, R7, R37, RZ ;  /* 0x0000002507227227 */ /* 0x000fc800078e00ff */
[----:B------:R-:W-:Y:S02]  /*24e0*/  VIADD R31, R5, 0x98 ;  /* 0x00000098051f7836 */ /* 0x000fe40000000000 */
[----:B------:R-:W-:Y:S01]  /*24f0*/  @!P5 IMAD.IADD R33, R33, 0x1, -R4 ;  /* 0x000000012121d824 */ /* 0x000fe200078e0a04 */
[----:B------:R-:W-:Y:S01]  /*2500*/  ISETP.GT.U32.AND P5, PT, R4, R35, PT ;  /* 0x000000230400720c */ /* 0x000fe20003fa4070 */
[----:B------:R-:W-:Y:S01]  /*2510*/  IMAD.MOV R34, RZ, RZ, -R34 ;  /* 0x000000ffff227224 */ /* 0x000fe200078e0a22 */
[----:B------:R-:W-:Y:S01]  /*2520*/  IABS R40, R31 ;  /* 0x0000001f00287213 */ /* 0x000fe20000000000 */
[----:B------:R-:W-:Y:S01]  /*2530*/  @!P1 IMAD.IADD R32, R32, 0x1, -R4 ;  /* 0x0000000120209824 */ /* 0x000fe200078e0a04 */
[----:B------:R-:W-:Y:S01]  /*2540*/  ISETP.GE.AND P1, PT, R31, RZ, PT ;  /* 0x000000ff1f00720c */ /* 0x000fe20003f26270 */
[----:B------:R-:W-:Y:S02]  /*2550*/  IMAD R34, R4, R34, R37 ;  /* 0x0000002204227224 */ /* 0x000fe400078e0225 */
[----:B------:R-:W-:-:S02]  /*2560*/  IMAD.MOV.U32 R31, RZ, RZ, R33 ;  /* 0x000000ffff1f7224 */ /* 0x000fc400078e0021 */
[----:B------:R-:W-:-:S04]  /*2570*/  IMAD.HI.U32 R36, R7, R38, RZ ;  /* 0x0000002607247227 */ /* 0x000fc800078e00ff */
[----:B------:R-:W-:Y:S01]  /*2580*/  @!P6 IMAD.MOV R31, RZ, RZ, -R31 ;  /* 0x000000ffff1fe224 */ /* 0x000fe200078e0a1f */
[C---:B------:R-:W-:Y:S01]  /*2590*/  ISETP.GT.U32.AND P6, PT, R4.reuse, R34, PT ;  /* 0x000000220400720c */ /* 0x040fe20003fc4070 */
[----:B------:R-:W-:Y:S02]  /*25a0*/  @!P5 IMAD.IADD R35, R35, 0x1, -R4 ;  /* 0x000000012323d824 */ /* 0x000fe400078e0a04 */
[----:B------:R-:W-:Y:S02]  /*25b0*/  VIADD R37, R5, 0x94 ;  /* 0x0000009405257836 */ /* 0x000fe40000000000 */
[----:B------:R-:W-:Y:S01]  /*25c0*/  IMAD.MOV R39, RZ, RZ, -R36 ;  /* 0x000000ffff277224 */ /* 0x000fe200078e0a24 */
[----:B------:R-:W-:Y:S01]  /*25d0*/  ISETP.GT.U32.AND P5, PT, R4, R35, PT ;  /* 0x000000230400720c */ /* 0x000fe20003fa4070 */
[----:B------:R-:W-:Y:S01]  /*25e0*/  IMAD.HI.U32 R33, R7, R40, RZ ;  /* 0x0000002807217227 */ /* 0x000fe200078e00ff */
[----:B------:R-:W-:-:S03]  /*25f0*/  IABS R36, R37 ;  /* 0x0000002500247213 */ /* 0x000fc60000000000 */
[----:B------:R-:W-:Y:S02]  /*2600*/  VIADD R45, R5, 0x90 ;  /* 0x00000090052d7836 */ /* 0x000fe40000000000 */
[----:B------:R-:W-:Y:S01]  /*2610*/  @!P0 IMAD.MOV R32, RZ, RZ, -R32 ;  /* 0x000000ffff208224 */ /* 0x000fe200078e0a20 */
[----:B------:R-:W-:Y:S01]  /*2620*/  ISETP.GE.AND P0, PT, R37, RZ, PT ;  /* 0x000000ff2500720c */ /* 0x000fe20003f06270 */
[----:B------:R-:W-:Y:S01]  /*2630*/  @!P6 IMAD.IADD R34, R34, 0x1, -R4 ;  /* 0x000000012222e824 */ /* 0x000fe200078e0a04 */
[----:B------:R-:W-:Y:S01]  /*2640*/  IABS R41, R45 ;  /* 0x0000002d00297213 */ /* 0x000fe20000000000 */
[C---:B------:R-:W-:Y:S02]  /*2650*/  IMAD R37, R4.reuse, R39, R38 ;  /* 0x0000002704257224 */ /* 0x040fe400078e0226 */
[----:B------:R-:W-:Y:S01]  /*2660*/  IMAD.MOV R33, RZ, RZ, -R33 ;  /* 0x000000ffff217224 */ /* 0x000fe200078e0a21 */
[----:B------:R-:W-:Y:S01]  /*2670*/  ISETP.GT.U32.AND P6, PT, R4, R34, PT ;  /* 0x000000220400720c */ /* 0x000fe20003fc4070 */
[----:B------:R-:W-:-:S02]  /*2680*/  IMAD.MOV.U32 R39, RZ, RZ, R36 ;  /* 0x000000ffff277224 */ /* 0x000fc400078e0024 */
[----:B------:R-:W-:Y:S02]  /*2690*/  IMAD R36, R4, R33, R40 ;  /* 0x0000002104247224 */ /* 0x000fe400078e0228 */
[----:B------:R-:W-:-:S04]  /*26a0*/  IMAD.HI.U32 R33, R7, R39, RZ ;  /* 0x0000002707217227 */ /* 0x000fc800078e00ff */
[----:B------:R-:W-:Y:S01]  /*26b0*/  @!P5 IMAD.IADD R35, R35, 0x1, -R4 ;  /* 0x000000012323d824 */ /* 0x000fe200078e0a04 */
[----:B------:R-:W-:Y:S01]  /*26c0*/  ISETP.GT.U32.AND P5, PT, R4, R37, PT ;  /* 0x000000250400720c */ /* 0x000fe20003fa4070 */
[----:B------:R-:W-:-:S04]  /*26d0*/  IMAD.HI.U32 R38, R7, R41, RZ ;  /* 0x0000002907267227 */ /* 0x000fc800078e00ff */
[----:B------:R-:W-:Y:S02]  /*26e0*/  IMAD.MOV R40, RZ, RZ, -R33 ;  /* 0x000000ffff287224 */ /* 0x000fe400078e0a21 */
[----:B------:R-:W-:Y:S02]  /*26f0*/  IMAD.MOV R42, RZ, RZ, -R38 ;  /* 0x000000ffff2a7224 */ /* 0x000fe400078e0a26 */
[C---:B------:R-:W-:Y:S02]  /*2700*/  IMAD R38, R4.reuse, R40, R39 ;  /* 0x0000002804267224 */ /* 0x040fe400078e0227 */
[----:B------:R-:W-:Y:S02]  /*2710*/  IMAD R39, R4, R42, R41 ;  /* 0x0000002a04277224 */ /* 0x000fe400078e0229 */
[----:B------:R-:W-:Y:S01]  /*2720*/  @!P6 IMAD.IADD R34, R34, 0x1, -R4 ;  /* 0x000000012222e824 */ /* 0x000fe200078e0a04 */
[----:B------:R-:W-:Y:S01]  /*2730*/  ISETP.GT.U32.AND P6, PT, R4, R38, PT ;  /* 0x000000260400720c */ /* 0x000fe20003fc4070 */
[----:B------:R-:W-:-:S02]  /*2740*/  VIADD R46, R5, 0x8c ;  /* 0x0000008c052e7836 */ /* 0x000fc40000000000 */
[----:B------:R-:W-:Y:S01]  /*2750*/  @!P5 IMAD.IADD R37, R37, 0x1, -R4 ;  /* 0x000000012525d824 */ /* 0x000fe200078e0a04 */
[C---:B------:R-:W-:Y:S01]  /*2760*/  ISETP.GT.U32.AND P5, PT, R4.reuse, R39, PT ;  /* 0x000000270400720c */ /* 0x040fe20003fa4070 */
[----:B------:R-:W-:Y:S01]  /*2770*/  IMAD.MOV.U32 R33, RZ, RZ, R35 ;  /* 0x000000ffff217224 */ /* 0x000fe200078e0023 */
[----:B------:R-:W-:Y:S01]  /*2780*/  IABS R43, R46 ;  /* 0x0000002e002b7213 */ /* 0x000fe20000000000 */
[----:B------:R-:W-:Y:S02]  /*2790*/  VIADD R47, R5, 0x88 ;  /* 0x00000088052f7836 */ /* 0x000fe40000000000 */
[----:B------:R-:W-:Y:S01]  /*27a0*/  @!P3 IMAD.MOV R33, RZ, RZ, -R33 ;  /* 0x000000ffff21b224 */ /* 0x000fe200078e0a21 */
[----:B------:R-:W-:Y:S01]  /*27b0*/  ISETP.GT.U32.AND P3, PT, R4, R36, PT ;  /* 0x000000240400720c */ /* 0x000fe20003f64070 */
[----:B------:R-:W-:Y:S01]  /*27c0*/  IMAD.HI.U32 R35, R7, R43, RZ ;  /* 0x0000002b07237227 */ /* 0x000fe200078e00ff */
[----:B------:R-:W-:-:S03]  /*27d0*/  IABS R40, R47 ;  /* 0x0000002f00287213 */ /* 0x000fc60000000000 */
[--C-:B------:R-:W-:Y:S02]  /*27e0*/  @!P6 IMAD.IADD R38, R38, 0x1, -R4.reuse ;  /* 0x000000012626e824 */ /* 0x100fe400078e0a04 */
[----:B------:R-:W-:Y:S02]  /*27f0*/  IMAD.MOV R35, RZ, RZ, -R35 ;  /* 0x000000ffff237224 */ /* 0x000fe400078e0a23 */
[----:B------:R-:W-:Y:S01]  /*2800*/  @!P5 IMAD.IADD R39, R39, 0x1, -R4 ;  /* 0x000000012727d824 */ /* 0x000fe200078e0a04 */
[C---:B------:R-:W-:Y:S01]  /*2810*/  ISETP.GT.U32.AND P5, PT, R4.reuse, R38, PT ;  /* 0x000000260400720c */ /* 0x040fe20003fa4070 */
[----:B------:R-:W-:Y:S02]  /*2820*/  IMAD R41, R4, R35, R43 ;  /* 0x0000002304297224 */ /* 0x000fe400078e022b */
[----:B------:R-:W-:-:S04]  /*2830*/  IMAD.HI.U32 R35, R7, R40, RZ ;  /* 0x0000002807237227 */ /* 0x000fc800078e00ff */
[----:B------:R-:W-:Y:S02]  /*2840*/  IMAD.MOV R35, RZ, RZ, -R35 ;  /* 0x000000ffff237224 */ /* 0x000fe400078e0a23 */
[----:B------:R-:W-:Y:S01]  /*2850*/  @!P3 IMAD.IADD R36, R36, 0x1, -R4 ;  /* 0x000000012424b824 */ /* 0x000fe200078e0a04 */
[C---:B------:R-:W-:Y:S01]  /*2860*/  ISETP.GT.U32.AND P3, PT, R4.reuse, R37, PT ;  /* 0x000000250400720c */ /* 0x040fe20003f64070 */
[C---:B------:R-:W-:Y:S02]  /*2870*/  IMAD R40, R4.reuse, R35, R40 ;  /* 0x0000002304287224 */ /* 0x040fe400078e0228 */
[----:B------:R-:W-:Y:S01]  /*2880*/  @!P4 IMAD.MOV R34, RZ, RZ, -R34 ;  /* 0x000000ffff22c224 */ /* 0x000fe200078e0a22 */
[C---:B------:R-:W-:Y:S01]  /*2890*/  ISETP.GT.U32.AND P4, PT, R4.reuse, R39, PT ;  /* 0x000000270400720c */ /* 0x040fe20003f84070 */
[C---:B------:R-:W-:Y:S01]  /*28a0*/  VIADD R48, R5.reuse, 0x84 ;  /* 0x0000008405307836 */ /* 0x040fe20000000000 */
[----:B------:R-:W-:Y:S01]  /*28b0*/  ISETP.GT.U32.AND P6, PT, R4, R36, PT ;  /* 0x000000240400720c */ /* 0x000fe20003fc4070 */
[----:B------:R-:W-:Y:S01]  /*28c0*/  @!P5 IMAD.IADD R38, R38, 0x1, -R4 ;  /* 0x000000012626d824 */ /* 0x000fe200078e0a04 */
[----:B------:R-:W-:Y:S01]  /*28d0*/  ISETP.GT.U32.AND P5, PT, R4, R40, PT ;  /* 0x000000280400720c */ /* 0x000fe20003fa4070 */
[C---:B------:R-:W-:Y:S01]  /*28e0*/  VIADD R49, R5.reuse, 0x80 ;  /* 0x0000008005317836 */ /* 0x040fe20000000000 */
[----:B------:R-:W-:Y:S01]  /*28f0*/  IABS R43, R48 ;  /* 0x00000030002b7213 */ /* 0x000fe20000000000 */
[----:B------:R-:W-:-:S02]  /*2900*/  VIADD R50, R5, 0x7c ;  /* 0x0000007c05327836 */ /* 0x000fc40000000000 */
[----:B------:R-:W-:Y:S01]  /*2910*/  @!P3 IMAD.IADD R37, R37, 0x1, -R4 ;  /* 0x000000012525b824 */ /* 0x000fe200078e0a04 */
[----:B------:R-:W-:Y:S01]  /*2920*/  IABS R44, R49 ;  /* 0x00000031002c7213 */ /* 0x000fe20000000000 */
[----:B------:R-:W-:Y:S01]  /*2930*/  IMAD.HI.U32 R35, R7, R43, RZ ;  /* 0x0000002b07237227 */ /* 0x000fe200078e00ff */
[----:B------:R-:W-:-:S03]  /*2940*/  ISETP.GT.U32.AND P3, PT, R4, R41, PT ;  /* 0x000000290400720c */ /* 0x000fc60003f64070 */
[--C-:B------:R-:W-:Y:S01]  /*2950*/  @!P4 IMAD.IADD R39, R39, 0x1, -R4.reuse ;  /* 0x000000012727c824 */ /* 0x100fe200078e0a04 */
[----:B------:R-:W-:Y:S01]  /*2960*/  ISETP.GE.AND P4, PT, R46, RZ, PT ;  /* 0x000000ff2e00720c */ /* 0x000fe20003f86270 */
[----:B------:R-:W-:Y:S01]  /*2970*/  IMAD.MOV R35, RZ, RZ, -R35 ;  /* 0x000000ffff237224 */ /* 0x000fe200078e0a23 */
[----:B------:R-:W-:Y:S01]  /*2980*/  IABS R46, R50 ;  /* 0x00000032002e7213 */ /* 0x000fe20000000000 */
[----:B------:R-:W-:Y:S02]  /*2990*/  @!P5 IMAD.IADD R40, R40, 0x1, -R4 ;  /* 0x000000012828d824 */ /* 0x000fe400078e0a04 */
[----:B------:R-:W-:-:S03]  /*29a0*/  IMAD.HI.U32 R42, R7, R44, RZ ;  /* 0x0000002c072a7227 */ /* 0x000fc600078e00ff */
[----:B------:R-:W-:Y:S01]  /*29b0*/  ISETP.GT.U32.AND P5, PT, R4, R40, PT ;  /* 0x000000280400720c */ /* 0x000fe20003fa4070 */
[----:B------:R-:W-:Y:S01]  /*29c0*/  @!P6 IMAD.IADD R36, R36, 0x1, -R4 ;  /* 0x000000012424e824 */ /* 0x000fe200078e0a04 */
[----:B------:R-:W-:Y:S01]  /*29d0*/  ISETP.GE.AND P6, PT, R45, RZ, PT ;  /* 0x000000ff2d00720c */ /* 0x000fe20003fc6270 */
[----:B------:R-:W-:Y:S02]  /*29e0*/  IMAD R43, R4, R35, R43 ;  /* 0x00000023042b7224 */ /* 0x000fe400078e022b */
[----:B------:R-:W-:Y:S02]  /*29f0*/  IMAD.MOV R45, RZ, RZ, -R42 ;  /* 0x000000ffff2d7224 */ /* 0x000fe400078e0a2a */
[----:B------:R-:W-:Y:S02]  /*2a00*/  IMAD.MOV.U32 R35, RZ, RZ, R37 ;  /* 0x000000ffff237224 */ /* 0x000fe400078e0025 */
[----:B------:R-:W-:-:S04]  /*2a10*/  IMAD.HI.U32 R37, R7, R46, RZ ;  /* 0x0000002e07257227 */ /* 0x000fc800078e00ff */
[C---:B------:R-:W-:Y:S02]  /*2a20*/  IMAD R42, R4.reuse, R45, R44 ;  /* 0x0000002d042a7224 */ /* 0x040fe400078e022c */
[----:B------:R-:W-:Y:S01]  /*2a30*/  @!P3 IMAD.IADD R41, R41, 0x1, -R4 ;  /* 0x000000012929b824 */ /* 0x000fe200078e0a04 */
[----:B------:R-:W-:Y:S01]  /*2a40*/  ISETP.GE.AND P3, PT, R47, RZ, PT ;  /* 0x000000ff2f00720c */ /* 0x000fe20003f66270 */
[----:B------:R-:W-:Y:S02]  /*2a50*/  IMAD.MOV R45, RZ, RZ, -R37 ;  /* 0x000000ffff2d7224 */ /* 0x000fe400078e0a25 */
[----:B------:R-:W-:Y:S01]  /*2a60*/  @!P2 IMAD.MOV R35, RZ, RZ, -R35 ;  /* 0x000000ffff23a224 */ /* 0x000fe200078e0a23 */
[C---:B------:R-:W-:Y:S01]  /*2a70*/  ISETP.GT.U32.AND P2, PT, R4.reuse, R41, PT ;  /* 0x000000290400720c */ /* 0x040fe20003f44070 */
[----:B------:R-:W-:Y:S02]  /*2a80*/  IMAD R45, R4, R45, R46 ;  /* 0x0000002d042d7224 */ /* 0x000fe400078e022e */
[----:B------:R-:W-:-:S02]  /*2a90*/  @!P5 IMAD.IADD R40, R40, 0x1, -R4 ;  /* 0x000000012828d824 */ /* 0x000fc400078e0a04 */
[C---:B------:R-:W-:Y:S01]  /*2aa0*/  VIADD R51, R5.reuse, 0x78 ;  /* 0x0000007805337836 */ /* 0x040fe20000000000 */
[C---:B------:R-:W-:Y:S01]  /*2ab0*/  ISETP.GT.U32.AND P5, PT, R4.reuse, R45, PT ;  /* 0x0000002d0400720c */ /* 0x040fe20003fa4070 */
[----:B------:R-:W-:Y:S02]  /*2ac0*/  IMAD.MOV.U32 R37, RZ, RZ, R39 ;  /* 0x000000ffff257224 */ /* 0x000fe400078e0027 */
[----:B------:R-:W-:Y:S01]  /*2ad0*/  @!P1 IMAD.MOV R36, RZ, RZ, -R36 ;  /* 0x000000ffff249224 */ /* 0x000fe200078e0a24 */
[----:B------:R-:W-:Y:S01]  /*2ae0*/  IABS R44, R51 ;  /* 0x00000033002c7213 */ /* 0x000fe20000000000 */
[----:B------:R-:W-:Y:S01]  /*2af0*/  VIADD R52, R5, 0x74 ;  /* 0x0000007405347836 */ /* 0x000fe20000000000 */
[C---:B------:R-:W-:Y:S01]  /*2b00*/  ISETP.GT.U32.AND P1, PT, R4.reuse, R43, PT ;  /* 0x0000002b0400720c */ /* 0x040fe20003f24070 */
[--C-:B------:R-:W-:Y:S01]  /*2b10*/  @!P2 IMAD.IADD R41, R41, 0x1, -R4.reuse ;  /* 0x000000012929a824 */ /* 0x100fe200078e0a04 */
[----:B------:R-:W-:Y:S01]  /*2b20*/  ISETP.GE.AND P2, PT, R49, RZ, PT ;  /* 0x000000ff3100720c */ /* 0x000fe20003f46270 */
[----:B------:R-:W-:Y:S01]  /*2b30*/  @!P6 IMAD.MOV R37, RZ, RZ, -R37 ;  /* 0x000000ffff25e224 */ /* 0x000fe200078e0a25 */
[----:B------:R-:W-:Y:S01]  /*2b40*/  ISETP.GT.U32.AND P6, PT, R4, R42, PT ;  /* 0x0000002a0400720c */ /* 0x000fe20003fc4070 */
[----:B------:R-:W-:Y:S01]  /*2b50*/  IMAD.MOV.U32 R39, RZ, RZ, R41 ;  /* 0x000000ffff277224 */ /* 0x000fe200078e0029 */
[----:B------:R-:W-:Y:S01]  /*2b60*/  IABS R46, R52 ;  /* 0x00000034002e7213 */ /* 0x000fe20000000000 */
[----:B------:R-:W-:-:S02]  /*2b70*/  @!P5 IMAD.IADD R45, R45, 0x1, -R4 ;  /* 0x000000012d2dd824 */ /* 0x000fc400078e0a04 */
[----:B------:R-:W-:-:S03]  /*2b80*/  IMAD.HI.U32 R41, R7, R44, RZ ;  /* 0x0000002c07297227 */ /* 0x000fc600078e00ff */
[----:B------:R-:W-:Y:S01]  /*2b90*/  ISETP.GT.U32.AND P5, PT, R4, R45, PT ;  /* 0x0000002d0400720c */ /* 0x000fe20003fa4070 */
[----:B------:R-:W-:Y:S02]  /*2ba0*/  IMAD.MOV R47, RZ, RZ, -R41 ;  /* 0x000000ffff2f7224 */ /* 0x000fe400078e0a29 */
[----:B------:R-:W-:-:S04]  /*2bb0*/  IMAD.HI.U32 R41, R7, R46, RZ ;  /* 0x0000002e07297227 */ /* 0x000fc800078e00ff */
[--C-:B------:R-:W-:Y:S01]  /*2bc0*/  @!P1 IMAD.IADD R43, R43, 0x1, -R4.reuse ;  /* 0x000000012b2b9824 */ /* 0x100fe200078e0a04 */
[----:B------:R-:W-:Y:S01]  /*2bd0*/  ISETP.GE.AND P1, PT, R50, RZ, PT ;  /* 0x000000ff3200720c */ /* 0x000fe20003f26270 */
[----:B------:R-:W-:Y:S02]  /*2be0*/  IMAD.MOV R41, RZ, RZ, -R41 ;  /* 0x000000ffff297224 */ /* 0x000fe400078e0a29 */
[----:B------:R-:W-:Y:S02]  /*2bf0*/  VIADD R53, R5, 0x70 ;  /* 0x0000007005357836 */ /* 0x000fe40000000000 */
[----:B------:R-:W-:Y:S01]  /*2c00*/  @!P6 IMAD.IADD R42, R42, 0x1, -R4 ;  /* 0x000000012a2ae824 */ /* 0x000fe200078e0a04 */
[C---:B------:R-:W-:Y:S01]  /*2c10*/  ISETP.GT.U32.AND P6, PT, R4.reuse, R43, PT ;  /* 0x0000002b0400720c */ /* 0x040fe20003fc4070 */
[C---:B------:R-:W-:Y:S02]  /*2c20*/  IMAD R44, R4.reuse, R47, R44 ;  /* 0x0000002f042c7224 */ /* 0x040fe400078e022c */
[----:B------:R-:W-:-:S02]  /*2c30*/  IMAD R47, R4, R41, R46 ;  /* 0x00000029042f7224 */ /* 0x000fc400078e022e */
[----:B------:R-:W-:Y:S01]  /*2c40*/  @!P0 IMAD.MOV R38, RZ, RZ, -R38 ;  /* 0x000000ffff268224 */ /* 0x000fe200078e0a26 */
[----:B------:R-:W-:Y:S01]  /*2c50*/  ISETP.GE.AND P0, PT, R48, RZ, PT ;  /* 0x000000ff3000720c */ /* 0x000fe20003f06270 */
[----:B------:R-:W-:Y:S01]  /*2c60*/  VIADD R54, R5, 0x6c ;  /* 0x0000006c05367836 */ /* 0x000fe20000000000 */
[----:B------:R-:W-:Y:S01]  /*2c70*/  IABS R48, R53 ;  /* 0x0000003500307213 */ /* 0x000fe20000000000 */
[----:B------:R-:W-:Y:S01]  /*2c80*/  @!P4 IMAD.MOV R39, RZ, RZ, -R39 ;  /* 0x000000ffff27c224 */ /* 0x000fe200078e0a27 */
[C---:B------:R-:W-:Y:S01]  /*2c90*/  ISETP.GT.U32.AND P4, PT, R4.reuse, R42, PT ;  /* 0x0000002a0400720c */ /* 0x040fe20003f84070 */
[----:B------:R-:W-:Y:S01]  /*2ca0*/  @!P5 IMAD.IADD R45, R45, 0x1, -R4 ;  /* 0x000000012d2dd824 */ /* 0x000fe200078e0a04 */
[----:B------:R-:W-:Y:S01]  /*2cb0*/  ISETP.GT.U32.AND P5, PT, R4, R47, PT ;  /* 0x0000002f0400720c */ /* 0x000fe20003fa4070 */
[----:B------:R-:W-:Y:S01]  /*2cc0*/  IMAD.HI.U32 R41, R7, R48, RZ ;  /* 0x0000003007297227 */ /* 0x000fe200078e00ff */
[----:B------:R-:W-:-:S03]  /*2cd0*/  IABS R49, R54 ;  /* 0x0000003600317213 */ /* 0x000fc60000000000 */
[----:B------:R-:W-:Y:S02]  /*2ce0*/  IMAD.MOV R41, RZ, RZ, -R41 ;  /* 0x000000ffff297224 */ /* 0x000fe400078e0a29 */
[----:B------:R-:W-:-:S04]  /*2cf0*/  IMAD.HI.U32 R46, R7, R49, RZ ;  /* 0x00000031072e7227 */ /* 0x000fc800078e00ff */
[----:B------:R-:W-:Y:S01]  /*2d00*/  @!P6 IMAD.IADD R43, R43, 0x1, -R4 ;  /* 0x000000012b2be824 */ /* 0x000fe200078e0a04 */
[----:B------:R-:W-:Y:S01]  /*2d10*/  ISETP.GT.U32.AND P6, PT, R4, R44, PT ;  /* 0x0000002c0400720c */ /* 0x000fe20003fc4070 */
[----:B------:R-:W-:Y:S02]  /*2d20*/  VIADD R55, R5, 0x68 ;  /* 0x0000006805377836 */ /* 0x000fe40000000000 */
[----:B------:R-:W-:Y:S02]  /*2d30*/  IMAD.MOV R50, RZ, RZ, -R46 ;  /* 0x000000ffff327224 */ /* 0x000fe400078e0a2e */
[----:B------:R-:W-:Y:S01]  /*2d40*/  @!P4 IMAD.IADD R42, R42, 0x1, -R4 ;  /* 0x000000012a2ac824 */ /* 0x000fe200078e0a04 */
[----:B------:R-:W-:Y:S01]  /*2d50*/  ISETP.GE.AND P4, PT, R51, RZ, PT ;  /* 0x000000ff3300720c */ /* 0x000fe20003f86270 */
[----:B------:R-:W-:Y:S01]  /*2d60*/  IMAD R46, R4, R41, R48 ;  /* 0x00000029042e7224 */ /* 0x000fe200078e0230 */
[----:B------:R-:W-:Y:S01]  /*2d70*/  IABS R51, R55 ;  /* 0x0000003700337213 */ /* 0x000fe20000000000 */
[----:B------:R-:W-:-:S02]  /*2d80*/  @!P5 IMAD.IADD R47, R47, 0x1, -R4 ;  /* 0x000000012f2fd824 */ /* 0x000fc400078e0a04 */
[----:B------:R-:W-:Y:S01]  /*2d90*/  IMAD.MOV.U32 R41, RZ, RZ, R43 ;  /* 0x000000ffff297224 */ /* 0x000fe200078e002b */
[----:B------:R-:W-:Y:S01]  /*2da0*/  ISETP.GT.U32.AND P5, PT, R4, R46, PT ;  /* 0x0000002e0400720c */ /* 0x000fe20003fa4070 */
[----:B------:R-:W-:-:S04]  /*2db0*/  IMAD.HI.U32 R48, R7, R51, RZ ;  /* 0x0000003307307227 */ /* 0x000fc800078e00ff */
[----:B------:R-:W-:Y:S01]  /*2dc0*/  @!P0 IMAD.MOV R41, RZ, RZ, -R41 ;  /* 0x000000ffff298224 */ /* 0x000fe200078e0a29 */
[----:B------:R-:W-:Y:S01]  /*2dd0*/  ISETP.GT.U32.AND P0, PT, R4, R47, PT ;  /* 0x0000002f0400720c */ /* 0x000fe20003f04070 */
[----:B------:R-:W-:Y:S02]  /*2de0*/  IMAD.MOV R48, RZ, RZ, -R48 ;  /* 0x000000ffff307224 */ /* 0x000fe400078e0a30 */
[----:B------:R-:W-:Y:S01]  /*2df0*/  @!P6 IMAD.IADD R44, R44, 0x1, -R4 ;  /* 0x000000012c2ce824 */ /* 0x000fe200078e0a04 */
[----:B------:R-:W-:Y:S01]  /*2e00*/  ISETP.GE.AND P6, PT, R52, RZ, PT ;  /* 0x000000ff3400720c */ /* 0x000fe20003fc6270 */
[----:B------:R-:W-:Y:S02]  /*2e10*/  VIADD R52, R5, 0x64 ;  /* 0x0000006405347836 */ /* 0x000fe40000000000 */
[C---:B------:R-:W-:Y:S02]  /*2e20*/  IMAD R48, R4.reuse, R48, R51 ;  /* 0x0000003004307224 */ /* 0x040fe400078e0233 */
[----:B------:R-:W-:Y:S01]  /*2e30*/  IMAD R49, R4, R50, R49 ;  /* 0x0000003204317224 */ /* 0x000fe200078e0231 */
[----:B------:R-:W-:Y:S01]  /*2e40*/  IABS R50, R52 ;  /* 0x0000003400327213 */ /* 0x000fe20000000000 */
[----:B------:R-:W-:-:S02]  /*2e50*/  IMAD.MOV.U32 R43, RZ, RZ, R45 ;  /* 0x000000ffff2b7224 */ /* 0x000fc400078e002d */
[----:B------:R-:W-:Y:S01]  /*2e60*/  @!P0 IMAD.IADD R47, R47, 0x1, -R4 ;  /* 0x000000012f2f8824 */ /* 0x000fe200078e0a04 */
[C---:B------:R-:W-:Y:S01]  /*2e70*/  ISETP.GT.U32.AND P0, PT, R4.reuse, R48, PT ;  /* 0x000000300400720c */ /* 0x040fe20003f04070 */
[----:B------:R-:W-:Y:S02]  /*2e80*/  IMAD.MOV.U32 R51, RZ, RZ, R50 ;  /* 0x000000ffff337224 */ /* 0x000fe400078e0032 */
[----:B------:R-:W-:Y:S01]  /*2e90*/  @!P1 IMAD.MOV R43, RZ, RZ, -R43 ;  /* 0x000000ffff2b9224 */ /* 0x000fe200078e0a2b */
[----:B------:R-:W-:Y:S01]  /*2ea0*/  ISETP.GT.U32.AND P1, PT, R4, R49, PT ;  /* 0x000000310400720c */ /* 0x000fe20003f24070 */
[----:B------:R-:W-:Y:S02]  /*2eb0*/  VIADD R50, R5, 0x60 ;  /* 0x0000006005327836 */ /* 0x000fe40000000000 */
[----:B------:R-:W-:-:S04]  /*2ec0*/  IMAD.HI.U32 R45, R7, R51, RZ ;  /* 0x00000033072d7227 */ /* 0x000fc800078e00ff */
[----:B------:R-:W-:Y:S01]  /*2ed0*/  @!P2 IMAD.MOV R42, RZ, RZ, -R42 ;  /* 0x000000ffff2aa224 */ /* 0x000fe200078e0a2a */
[----:B------:R-:W-:Y:S01]  /*2ee0*/  ISETP.GE.AND P2, PT, R53, RZ, PT ;  /* 0x000000ff3500720c */ /* 0x000fe20003f46270 */
[----:B------:R-:W-:Y:S01]  /*2ef0*/  IMAD.MOV R45, RZ, RZ, -R45 ;  /* 0x000000ffff2d7224 */ /* 0x000fe200078e0a2d */
[----:B------:R-:W-:Y:S01]  /*2f00*/  IABS R53, R50 ;  /* 0x0000003200357213 */ /* 0x000fe20000000000 */
[----:B------:R-:W-:Y:S02]  /*2f10*/  @!P0 IMAD.IADD R48, R48, 0x1, -R4 ;  /* 0x0000000130308824 */ /* 0x000fe400078e0a04 */
[----:B------:R-:W-:Y:S01]  /*2f20*/  @!P3 IMAD.MOV R40, RZ, RZ, -R40 ;  /* 0x000000ffff28b224 */ /* 0x000fe200078e0a28 */
[----:B------:R-:W-:Y:S01]  /*2f30*/  ISETP.GT.U32.AND P3, PT, R4, R44, PT ;  /* 0x0000002c0400720c */ /* 0x000fe20003f64070 */
[----:B------:R-:W-:Y:S01]  /*2f40*/  @!P5 IMAD.IADD R46, R46, 0x1, -R4 ;  /* 0x000000012e2ed824 */ /* 0x000fe200078e0a04 */
[C---:B------:R-:W-:Y:S01]  /*2f50*/  ISETP.GT.U32.AND P0, PT, R4.reuse, R48, PT ;  /* 0x000000300400720c */ /* 0x040fe20003f04070 */
[----:B------:R-:W-:Y:S01]  /*2f60*/  IMAD R51, R4, R45, R51 ;  /* 0x0000002d04337224 */ /* 0x000fe200078e0233 */
[----:B------:R-:W-:Y:S01]  /*2f70*/  ISETP.GE.AND P5, PT, R55, RZ, PT ;  /* 0x000000ff3700720c */ /* 0x000fe20003fa6270 */
[----:B------:R-:W-:-:S02]  /*2f80*/  IMAD.MOV.U32 R45, RZ, RZ, R47 ;  /* 0x000000ffff2d7224 */ /* 0x000fc400078e002f */
[----:B------:R-:W-:-:S04]  /*2f90*/  IMAD.HI.U32 R47, R7, R53, RZ ;  /* 0x00000035072f7227 */ /* 0x000fc800078e00ff */
[--C-:B------:R-:W-:Y:S01]  /*2fa0*/  @!P1 IMAD.IADD R49, R49, 0x1, -R4.reuse ;  /* 0x0000000131319824 */ /* 0x100fe200078e0a04 */
[----:B------:R-:W-:Y:S01]  /*2fb0*/  ISETP.GT.U32.AND P1, PT, R4, R46, PT ;  /* 0x0000002e0400720c */ /* 0x000fe20003f24070 */
[----:B------:R-:W-:Y:S02]  /*2fc0*/  IMAD.MOV R47, RZ, RZ, -R47 ;  /* 0x000000ffff2f7224 */ /* 0x000fe400078e0a2f */
[--C-:B------:R-:W-:Y:S01]  /*2fd0*/  @!P3 IMAD.IADD R44, R44, 0x1, -R4.reuse ;  /* 0x000000012c2cb824 */ /* 0x100fe200078e0a04 */
[----:B------:R-:W-:Y:S01]  /*2fe0*/  ISETP.GE.AND P3, PT, R54, RZ, PT ;  /* 0x000000ff3600720c */ /* 0x000fe20003f66270 */
[----:B------:R-:W-:Y:S02]  /*2ff0*/  IMAD R53, R4, R47, R53 ;  /* 0x0000002f04357224 */ /* 0x000fe400078e0235 */
[----:B------:R-:W-:Y:S02]  /*3000*/  @!P0 IMAD.IADD R48, R48, 0x1, -R4 ;  /* 0x0000000130308824 */ /* 0x000fe400078e0a04 */
[C---:B------:R-:W-:Y:S01]  /*3010*/  VIADD R56, R5.reuse, 0x5c ;  /* 0x0000005c05387836 */ /* 0x040fe20000000000 */
[C---:B------:R-:W-:Y:S01]  /*3020*/  ISETP.GT.U32.AND P0, PT, R4.reuse, R53, PT ;  /* 0x000000350400720c */ /* 0x040fe20003f04070 */
[----:B------:R-:W-:Y:S01]  /*3030*/  @!P4 IMAD.MOV R44, RZ, RZ, -R44 ;  /* 0x000000ffff2cc224 */ /* 0x000fe200078e0a2c */
[----:B------:R-:W-:Y:S01]  /*3040*/  ISETP.GT.U32.AND P4, PT, R4, R49, PT ;  /* 0x000000310400720c */ /* 0x000fe20003f84070 */
[----:B------:R-:W-:Y:S01]  /*3050*/  @!P1 IMAD.IADD R46, R46, 0x1, -R4 ;  /* 0x000000012e2e9824 */ /* 0x000fe200078e0a04 */
[----:B------:R-:W-:Y:S01]  /*3060*/  ISETP.GT.U32.AND P1, PT, R4, R51, PT ;  /* 0x000000330400720c */ /* 0x000fe20003f24070 */
[C---:B------:R-:W-:Y:S01]  /*3070*/  VIADD R57, R5.reuse, 0x58 ;  /* 0x0000005805397836 */ /* 0x040fe20000000000 */
[----:B------:R-:W-:Y:S01]  /*3080*/  IABS R55, R56 ;  /* 0x0000003800377213 */ /* 0x000fe20000000000 */
[----:B------:R-:W-:Y:S01]  /*3090*/  @!P6 IMAD.MOV R45, RZ, RZ, -R45 ;  /* 0x000000ffff2de224 */ /* 0x000fe200078e0a2d */
[----:B------:R-:W-:Y:S01]  /*30a0*/  ISETP.GE.AND P6, PT, R52, RZ, PT ;  /* 0x000000ff3400720c */ /* 0x000fe20003fc6270 */
[----:B------:R-:W-:Y:S01]  /*30b0*/  VIADD R58, R5, 0x54 ;  /* 0x00000054053a7836 */ /* 0x000fe20000000000 */
[----:B------:R-:W-:Y:S01]  /*30c0*/  IABS R52, R57 ;  /* 0x0000003900347213 */ /* 0x000fe20000000000 */
[----:B------:R-:W-:-:S03]  /*30d0*/  IMAD.HI.U32 R47, R7, R55, RZ ;  /* 0x00000037072f7227 */ /* 0x000fc600078e00ff */
[----:B------:R-:W-:Y:S01]  /*30e0*/  IABS R54, R58 ;  /* 0x0000003a00367213 */ /* 0x000fe20000000000 */
[--C-:B------:R-:W-:Y:S02]  /*30f0*/  @!P0 IMAD.IADD R53, R53, 0x1, -R4.reuse ;  /* 0x0000000135358824 */ /* 0x100fe400078e0a04 */
[----:B------:R-:W-:Y:S02]  /*3100*/  IMAD.MOV R47, RZ, RZ, -R47 ;  /* 0x000000ffff2f7224 */ /* 0x000fe400078e0a2f */
[--C-:B------:R-:W-:Y:S01]  /*3110*/  @!P4 IMAD.IADD R49, R49, 0x1, -R4.reuse ;  /* 0x000000013131c824 */ /* 0x100fe200078e0a04 */
[----:B------:R-:W-:Y:S01]  /*3120*/  ISETP.GE.AND P4, PT, R50, RZ, PT ;  /* 0x000000ff3200720c */ /* 0x000fe20003f86270 */
[----:B------:R-:W-:Y:S01]  /*3130*/  @!P1 IMAD.IADD R51, R51, 0x1, -R4 ;  /* 0x0000000133339824 */ /* 0x000fe200078e0a04 */
[----:B------:R-:W-:Y:S01]  /*3140*/  ISETP.GT.U32.AND P0, PT, R4, R53, PT ;  /* 0x000000350400720c */ /* 0x000fe20003f04070 */
[----:B------:R-:W-:Y:S01]  /*3150*/  IMAD.HI.U32 R50, R7, R52, RZ ;  /* 0x0000003407327227 */ /* 0x000fe200078e00ff */
[----:B------:R-:W-:-:S03]  /*3160*/  ISETP.GE.AND P1, PT, R56, RZ, PT ;  /* 0x000000ff3800720c */ /* 0x000fc60003f26270 */
[C---:B------:R-:W-:Y:S02]  /*3170*/  IMAD R55, R4.reuse, R47, R55 ;  /* 0x0000002f04377224 */ /* 0x040fe400078e0237 */
[----:B------:R-:W-:Y:S01]  /*3180*/  @!P2 IMAD.MOV R46, RZ, RZ, -R46 ;  /* 0x000000ffff2ea224 */ /* 0x000fe200078e0a2e */
[----:B------:R-:W-:Y:S01]  /*3190*/  ISETP.GT.U32.AND P2, PT, R4, R51, PT ;  /* 0x000000330400720c */ /* 0x000fe20003f44070 */
[----:B------:R-:W-:Y:S02]  /*31a0*/  IMAD.MOV.U32 R47, RZ, RZ, R49 ;  /* 0x000000ffff2f7224 */ /* 0x000fe400078e0031 */
[----:B------:R-:W-:Y:S01]  /*31b0*/  @!P5 IMAD.MOV R48, RZ, RZ, -R48 ;  /* 0x000000ffff30d224 */ /* 0x000fe200078e0a30 */
[----:B------:R-:W-:Y:S01]  /*31c0*/  ISETP.GE.AND P5, PT, R57, RZ, PT ;  /* 0x000000ff3900720c */ /* 0x000fe20003fa6270 */
[----:B------:R-:W-:-:S04]  /*31d0*/  IMAD.HI.U32 R49, R7, R54, RZ ;  /* 0x0000003607317227 */ /* 0x000fc800078e00ff */
[----:B------:R-:W-:Y:S02]  /*31e0*/  IMAD.MOV R57, RZ, RZ, -R50 ;  /* 0x000000ffff397224 */ /* 0x000fe400078e0a32 */
[----:B------:R-:W-:Y:S02]  /*31f0*/  IMAD.MOV R59, RZ, RZ, -R49 ;  /* 0x000000ffff3b7224 */ /* 0x000fe400078e0a31 */
[C---:B------:R-:W-:Y:S02]  /*3200*/  IMAD R49, R4.reuse, R57, R52 ;  /* 0x0000003904317224 */ /* 0x040fe400078e0234 */
[----:B------:R-:W-:Y:S01]  /*3210*/  @!P3 IMAD.MOV R47, RZ, RZ, -R47 ;  /* 0x000000ffff2fb224 */ /* 0x000fe200078e0a2f */
[C---:B------:R-:W-:Y:S01]  /*3220*/  ISETP.GT.U32.AND P3, PT, R4.reuse, R55, PT ;  /* 0x000000370400720c */ /* 0x040fe20003f64070 */
[--C-:B------:R-:W-:Y:S01]  /*3230*/  @!P0 IMAD.IADD R53, R53, 0x1, -R4.reuse ;  /* 0x0000000135358824 */ /* 0x100fe200078e0a04 */
[----:B------:R-:W-:Y:S01]  /*3240*/  ISETP.GT.U32.AND P0, PT, R4, R49, PT ;  /* 0x000000310400720c */ /* 0x000fe20003f04070 */
[----:B------:R-:W-:Y:S01]  /*3250*/  @!P2 IMAD.IADD R51, R51, 0x1, -R4 ;  /* 0x000000013333a824 */ /* 0x000fe200078e0a04 */
[----:B------:R-:W-:Y:S01]  /*3260*/  ISETP.GE.AND P2, PT, R58, RZ, PT ;  /* 0x000000ff3a00720c */ /* 0x000fe20003f46270 */
[----:B------:R-:W-:-:S02]  /*3270*/  IMAD R57, R4, R59, R54 ;  /* 0x0000003b04397224 */ /* 0x000fc400078e0236 */
[----:B------:R-:W-:Y:S02]  /*3280*/  @!P6 IMAD.MOV R51, RZ, RZ, -R51 ;  /* 0x000000ffff33e224 */ /* 0x000fe400078e0a33 */
[C---:B------:R-:W-:Y:S01]  /*3290*/  VIADD R56, R5.reuse, 0x50 ;  /* 0x0000005005387836 */ /* 0x040fe20000000000 */
[C---:B------:R-:W-:Y:S01]  /*32a0*/  ISETP.GT.U32.AND P6, PT, R4.reuse, R57, PT ;  /* 0x000000390400720c */ /* 0x040fe20003fc4070 */
[----:B------:R-:W-:Y:S02]  /*32b0*/  VIADD R52, R5, 0x4c ;  /* 0x0000004c05347836 */ /* 0x000fe40000000000 */
[--C-:B------:R-:W-:Y:S01]  /*32c0*/  @!P3 IMAD.IADD R55, R55, 0x1, -R4.reuse ;  /* 0x000000013737b824 */ /* 0x100fe200078e0a04 */
[----:B------:R-:W-:Y:S01]  /*32d0*/  IABS R59, R56 ;  /* 0x00000038003b7213 */ /* 0x000fe20000000000 */
[----:B------:R-:W-:Y:S01]  /*32e0*/  @!P0 IMAD.IADD R49, R49, 0x1, -R4 ;  /* 0x0000000131318824 */ /* 0x000fe200078e0a04 */
[----:B------:R-:W-:Y:S01]  /*32f0*/  IABS R61, R52 ;  /* 0x00000034003d7213 */ /* 0x000fe20000000000 */
[----:B------:R-:W-:Y:S01]  /*3300*/  VIADD R58, R5, 0x48 ;  /* 0x00000048053a7836 */ /* 0x000fe20000000000 */
[C---:B------:R-:W-:Y:S01]  /*3310*/  ISETP.GT.U32.AND P3, PT, R4.reuse, R55, PT ;  /* 0x000000370400720c */ /* 0x040fe20003f64070 */
[----:B------:R-:W-:Y:S01]  /*3320*/  IMAD.HI.U32 R50, R7, R59, RZ ;  /* 0x0000003b07327227 */ /* 0x000fe200078e00ff */
[----:B------:R-:W-:-:S02]  /*3330*/  ISETP.GT.U32.AND P0, PT, R4, R49, PT ;  /* 0x000000310400720c */ /* 0x000fc40003f04070 */
[----:B------:R-:W-:Y:S01]  /*3340*/  IABS R63, R58 ;  /* 0x0000003a003f7213 */ /* 0x000fe20000000000 */
[----:B------:R-:W-:Y:S02]  /*3350*/  @!P6 IMAD.IADD R57, R57, 0x1, -R4 ;  /* 0x000000013939e824 */ /* 0x000fe400078e0a04 */
[----:B------:R-:W-:Y:S02]  /*3360*/  IMAD.MOV R54, RZ, RZ, -R50 ;  /* 0x000000ffff367224 */ /* 0x000fe400078e0a32 */
[----:B------:R-:W-:Y:S01]  /*3370*/  IMAD.HI.U32 R50, R7, R61, RZ ;  /* 0x0000003d07327227 */ /* 0x000fe200078e00ff */
[----:B------:R-:W-:-:S03]  /*3380*/  ISETP.GT.U32.AND P6, PT, R4, R57, PT ;  /* 0x000000390400720c */ /* 0x000fc60003fc4070 */
[----:B------:R-:W-:Y:S02]  /*3390*/  IMAD.MOV R50, RZ, RZ, -R50 ;  /* 0x000000ffff327224 */ /* 0x000fe400078e0a32 */
[----:B------:R-:W-:Y:S01]  /*33a0*/  @!P3 IMAD.IADD R55, R55, 0x1, -R4 ;  /* 0x000000013737b824 */ /* 0x000fe200078e0a04 */
[----:B------:R-:W-:Y:S01]  /*33b0*/  ISETP.GE.AND P3, PT, R52, RZ, PT ;  /* 0x000000ff3400720c */ /* 0x000fe20003f66270 */
[----:B------:R-:W-:-:S04]  /*33c0*/  IMAD.HI.U32 R52, R7, R63, RZ ;  /* 0x0000003f07347227 */ /* 0x000fc800078e00ff */
[----:B------:R-:W-:Y:S02]  /*33d0*/  @!P0 IMAD.IADD R49, R49, 0x1, -R4 ;  /* 0x0000000131318824 */ /* 0x000fe400078e0a04 */
[C---:B------:R-:W-:Y:S02]  /*33e0*/  IMAD R61, R4.reuse, R50, R61 ;  /* 0x00000032043d7224 */ /* 0x040fe400078e023d */
[----:B------:R-:W-:Y:S02]  /*33f0*/  IMAD.MOV R52, RZ, RZ, -R52 ;  /* 0x000000ffff347224 */ /* 0x000fe400078e0a34 */
[----:B------:R-:W-:Y:S01]  /*3400*/  @!P5 IMAD.MOV R49, RZ, RZ, -R49 ;  /* 0x000000ffff31d224 */ /* 0x000fe200078e0a31 */
[C---:B------:R-:W-:Y:S01]  /*3410*/  ISETP.GT.U32.AND P5, PT, R4.reuse, R61, PT ;  /* 0x0000003d0400720c */ /* 0x040fe20003fa4070 */
[----:B------:R-:W-:Y:S02]  /*3420*/  IMAD R63, R4, R52, R63 ;  /* 0x00000034043f7224 */ /* 0x000fe400078e023f */
[----:B------:R-:W-:-:S02]  /*3430*/  @!P6 IMAD.IADD R57, R57, 0x1, -R4 ;  /* 0x000000013939e824 */ /* 0x000fc400078e0a04 */
[C---:B------:R-:W-:Y:S02]  /*3440*/  IMAD R59, R4.reuse, R54, R59 ;  /* 0x00000036043b7224 */ /* 0x040fe400078e023b */
[----:B------:R-:W-:Y:S01]  /*3450*/  @!P2 IMAD.MOV R57, RZ, RZ, -R57 ;  /* 0x000000ffff39a224 */ /* 0x000fe200078e0a39 */
[C---:B------:R-:W-:Y:S01]  /*3460*/  ISETP.GT.U32.AND P2, PT, R4.reuse, R63, PT ;  /* 0x0000003f0400720c */ /* 0x040fe20003f44070 */
[----:B------:R-:W-:Y:S01]  /*3470*/  VIADD R50, R5, 0x44 ;  /* 0x0000004405327836 */ /* 0x000fe20000000000 */
[----:B------:R-:W-:Y:S01]  /*3480*/  ISETP.GT.U32.AND P0, PT, R4, R59, PT ;  /* 0x0000003b0400720c */ /* 0x000fe20003f04070 */
[----:B------:R-:W-:Y:S01]  /*3490*/  @!P1 IMAD.MOV R55, RZ, RZ, -R55 ;  /* 0x000000ffff379224 */ /* 0x000fe200078e0a37 */
[----:B------:R-:W-:Y:S01]  /*34a0*/  ISETP.GE.AND P1, PT, R58, RZ, PT ;  /* 0x000000ff3a00720c */ /* 0x000fe20003f26270 */
[----:B------:R-:W-:Y:S01]  /*34b0*/  @!P5 IMAD.IADD R61, R61, 0x1, -R4 ;  /* 0x000000013d3dd824 */ /* 0x000fe200078e0a04 */
[----:B------:R-:W-:Y:S01]  /*34c0*/  IABS R65, R50 ;  /* 0x0000003200417213 */ /* 0x000fe20000000000 */
[----:B------:R-:W-:Y:S01]  /*34d0*/  VIADD R58, R5, 0x3c ;  /* 0x0000003c053a7836 */ /* 0x000fe20000000000 */
[----:B------:R-:W-:Y:S01]  /*34e0*/  ISETP.GE.AND P6, PT, R50, RZ, PT ;  /* 0x000000ff3200720c */ /* 0x000fe20003fc6270 */
[----:B------:R-:W-:Y:S01]  /*34f0*/  @!P4 IMAD.MOV R53, RZ, RZ, -R53 ;  /* 0x000000ffff35c224 */ /* 0x000fe200078e0a35 */
[----:B------:R-:W-:Y:S01]  /*3500*/  ISETP.GT.U32.AND P5, PT, R4, R61, PT ;  /* 0x0000003d0400720c */ /* 0x000fe20003fa4070 */
[----:B------:R-:W-:Y:S01]  /*3510*/  IMAD.HI.U32 R50, R7, R65, RZ ;  /* 0x0000004107327227 */ /* 0x000fe200078e00ff */
[----:B------:R-:W-:-:S02]  /*3520*/  IABS R69, R58 ;  /* 0x0000003a00457213 */ /* 0x000fc40000000000 */
[----:B------:R-:W-:Y:S01]  /*3530*/  ISETP.GE.AND P4, PT, R56, RZ, PT ;  /* 0x000000ff3800720c */ /* 0x000fe20003f86270 */
[----:B------:R-:W-:Y:S02]  /*3540*/  @!P2 IMAD.IADD R63, R63, 0x1, -R4 ;  /* 0x000000013f3fa824 */ /* 0x000fe400078e0a04 */
[----:B------:R-:W-:Y:S02]  /*3550*/  IMAD.MOV R54, RZ, RZ, -R50 ;  /* 0x000000ffff367224 */ /* 0x000fe400078e0a32 */
[----:B------:R-:W-:Y:S01]  /*3560*/  @!P0 IMAD.IADD R59, R59, 0x1, -R4 ;  /* 0x000000013b3b8824 */ /* 0x000fe200078e0a04 */
[----:B------:R-:W-:Y:S01]  /*3570*/  ISETP.GT.U32.AND P2, PT, R4, R63, PT ;  /* 0x0000003f0400720c */ /* 0x000fe20003f44070 */
[----:B------:R-:W-:-:S03]  /*3580*/  IMAD.HI.U32 R50, R7, R69, RZ ;  /* 0x0000004507327227 */ /* 0x000fc600078e00ff */
[C---:B------:R-:W-:Y:S01]  /*3590*/  ISETP.GT.U32.AND P0, PT, R4.reuse, R59, PT ;  /* 0x0000003b0400720c */ /* 0x040fe20003f04070 */
[C---:B------:R-:W-:Y:S02]  /*35a0*/  IMAD R65, R4.reuse, R54, R65 ;  /* 0x0000003604417224 */ /* 0x040fe400078e0241 */
[----:B------:R-:W-:Y:S02]  /*35b0*/  VIADD R56, R5, 0x40 ;  /* 0x0000004005387836 */ /* 0x000fe40000000000 */
[----:B------:R-:W-:Y:S02]  /*35c0*/  IMAD.MOV R50, RZ, RZ, -R50 ;  /* 0x000000ffff327224 */ /* 0x000fe400078e0a32 */
[--C-:B------:R-:W-:Y:S01]  /*35d0*/  @!P5 IMAD.IADD R61, R61, 0x1, -R4.reuse ;  /* 0x000000013d3dd824 */ /* 0x100fe200078e0a04 */
[C---:B------:R-:W-:Y:S01]  /*35e0*/  ISETP.GT.U32.AND P5, PT, R4.reuse, R65, PT ;  /* 0x000000410400720c */ /* 0x040fe20003fa4070 */
[----:B------:R-:W-:Y:S01]  /*35f0*/  IMAD R69, R4, R50, R69 ;  /* 0x0000003204457224 */ /* 0x000fe200078e0245 */
[----:B------:R-:W-:Y:S01]  /*3600*/  IABS R67, R56 ;  /* 0x0000003800437213 */ /* 0x000fe20000000000 */
[----:B------:R-:W-:-:S02]  /*3610*/  @!P2 IMAD.IADD R63, R63, 0x1, -R4 ;  /* 0x000000013f3fa824 */ /* 0x000fc400078e0a04 */
[----:B------:R-:W-:Y:S01]  /*3620*/  VIADD R60, R5, 0x38 ;  /* 0x00000038053c7836 */ /* 0x000fe20000000000 */
[----:B------:R-:W-:Y:S01]  /*3630*/  ISETP.GT.U32.AND P2, PT, R4, R69, PT ;  /* 0x000000450400720c */ /* 0x000fe20003f44070 */
[----:B------:R-:W-:-:S03]  /*3640*/  IMAD.HI.U32 R52, R7, R67, RZ ;  /* 0x0000004307347227 */ /* 0x000fc600078e00ff */
[----:B------:R-:W-:Y:S01]  /*3650*/  IABS R71, R60 ;  /* 0x0000003c00477213 */ /* 0x000fe20000000000 */
[----:B------:R-:W-:Y:S01]  /*3660*/  @!P0 IMAD.IADD R59, R59, 0x1, -R4 ;  /* 0x000000013b3b8824 */ /* 0x000fe200078e0a04 */
[----:B------:R-:W-:Y:S01]  /*3670*/  ISETP.GE.AND P0, PT, R56, RZ, PT ;  /* 0x000000ff3800720c */ /* 0x000fe20003f06270 */
[----:B------:R-:W-:Y:S02]  /*3680*/  IMAD.MOV R52, RZ, RZ, -R52 ;  /* 0x000000ffff347224 */ /* 0x000fe400078e0a34 */
[----:B------:R-:W-:Y:S02]  /*3690*/  VIADD R56, R5, 0x34 ;  /* 0x0000003405387836 */ /* 0x000fe40000000000 */
[----:B------:R-:W-:Y:S02]  /*36a0*/  @!P5 IMAD.IADD R65, R65, 0x1, -R4 ;  /* 0x000000014141d824 */ /* 0x000fe400078e0a04 */
[----:B------:R-:W-:Y:S01]  /*36b0*/  @!P3 IMAD.MOV R61, RZ, RZ, -R61 ;  /* 0x000000ffff3db224 */ /* 0x000fe200078e0a3d */
[----:B------:R-:W-:Y:S01]  /*36c0*/  ISETP.GE.AND P3, PT, R58, RZ, PT ;  /* 0x000000ff3a00720c */ /* 0x000fe20003f66270 */
[C---:B------:R-:W-:Y:S01]  /*36d0*/  IMAD R67, R4.reuse, R52, R67 ;  /* 0x0000003404437224 */ /* 0x040fe200078e0243 */
[----:B------:R-:W-:Y:S01]  /*36e0*/  IABS R73, R56 ;  /* 0x0000003800497213 */ /* 0x000fe20000000000 */
[----:B------:R-:W-:Y:S01]  /*36f0*/  VIADD R58, R5, 0x30 ;  /* 0x00000030053a7836 */ /* 0x000fe20000000000 */
[----:B------:R-:W-:Y:S01]  /*3700*/  ISETP.GT.U32.AND P5, PT, R4, R65, PT ;  /* 0x000000410400720c */ /* 0x000fe20003fa4070 */
[----:B------:R-:W-:-:S03]  /*3710*/  IMAD.HI.U32 R52, R7, R71, RZ ;  /* 0x0000004707347227 */ /* 0x000fc600078e00ff */
[----:B------:R-:W-:Y:S01]  /*3720*/  IABS R75, R58 ;  /* 0x0000003a004b7213 */ /* 0x000fe20000000000 */
[----:B------:R-:W-:Y:S02]  /*3730*/  @!P2 IMAD.IADD R69, R69, 0x1, -R4 ;  /* 0x000000014545a824 */ /* 0x000fe400078e0a04 */
[----:B------:R-:W-:Y:S02]  /*3740*/  IMAD.MOV R52, RZ, RZ, -R52 ;  /* 0x000000ffff347224 */ /* 0x000fe400078e0a34 */
[----:B------:R-:W-:Y:S01]  /*3750*/  IMAD.HI.U32 R50, R7, R73, RZ ;  /* 0x0000004907327227 */ /* 0x000fe200078e00ff */
[----:B------:R-:W-:-:S03]  /*3760*/  ISETP.GT.U32.AND P2, PT, R4, R69, PT ;  /* 0x000000450400720c */ /* 0x000fc60003f44070 */
[----:B------:R-:W-:Y:S02]  /*3770*/  IMAD R71, R4, R52, R71 ;  /* 0x0000003404477224 */ /* 0x000fe400078e0247 */
[----:B------:R-:W-:-:S04]  /*3780*/  IMAD.HI.U32 R52, R7, R75, RZ ;  /* 0x0000004b07347227 */ /* 0x000fc800078e00ff */
[----:B------:R-:W-:Y:S02]  /*3790*/  IMAD.MOV R50, RZ, RZ, -R50 ;  /* 0x000000ffff327224 */ /* 0x000fe400078e0a32 */
[----:B------:R-:W-:Y:S01]  /*37a0*/  @!P5 IMAD.IADD R65, R65, 0x1, -R4 ;  /* 0x000000014141d824 */ /* 0x000fe200078e0a04 */
[----:B------:R-:W-:Y:S01]  /*37b0*/  ISETP.GE.AND P5, PT, R60, RZ, PT ;  /* 0x000000ff3c00720c */ /* 0x000fe20003fa6270 */
[----:B------:R-:W-:Y:S02]  /*37c0*/  IMAD.MOV R52, RZ, RZ, -R52 ;  /* 0x000000ffff347224 */ /* 0x000fe400078e0a34 */
[C---:B------:R-:W-:Y:S02]  /*37d0*/  IMAD R73, R4.reuse, R50, R73 ;  /* 0x0000003204497224 */ /* 0x040fe400078e0249 */
[C---:B------:R-:W-:Y:S02]  /*37e0*/  IMAD R75, R4.reuse, R52, R75 ;  /* 0x00000034044b7224 */ /* 0x040fe400078e024b */
[----:B------:R-:W-:Y:S01]  /*37f0*/  @!P6 IMAD.MOV R65, RZ, RZ, -R65 ;  /* 0x000000ffff41e224 */ /* 0x000fe200078e0a41 */
[C---:B------:R-:W-:Y:S01]  /*3800*/  ISETP.GT.U32.AND P6, PT, R4.reuse, R73, PT ;  /* 0x000000490400720c */ /* 0x040fe20003fc4070 */
[----:B------:R-:W-:Y:S01]  /*3810*/  @!P1 IMAD.MOV R63, RZ, RZ, -R63 ;  /* 0x000000ffff3f9224 */ /* 0x000fe200078e0a3f */
[C---:B------:R-:W-:Y:S01]  /*3820*/  ISETP.GT.U32.AND P1, PT, R4.reuse, R71, PT ;  /* 0x000000470400720c */ /* 0x040fe20003f24070 */
[----:B------:R-:W-:Y:S01]  /*3830*/  @!P2 IMAD.IADD R69, R69, 0x1, -R4 ;  /* 0x000000014545a824 */ /* 0x000fe200078e0a04 */
[C---:B------:R-:W-:Y:S01]  /*3840*/  ISETP.GT.U32.AND P2, PT, R4.reuse, R75, PT ;  /* 0x0000004b0400720c */ /* 0x040fe20003f44070 */
[----:B------:R-:W-:Y:S01]  /*3850*/  @!P4 IMAD.MOV R59, RZ, RZ, -R59 ;  /* 0x000000ffff3bc224 */ /* 0x000fe200078e0a3b */
[----:B------:R-:W-:Y:S01]  /*3860*/  ISETP.GT.U32.AND P4, PT, R4, R67, PT ;  /* 0x000000430400720c */ /* 0x000fe20003f84070 */
[----:B------:R-:W-:-:S02]  /*3870*/  VIADD R62, R5, 0x2c ;  /* 0x0000002c053e7836 */ /* 0x000fc40000000000 */
[----:B------:R-:W-:Y:S02]  /*3880*/  VIADD R50, R5, 0x28 ;  /* 0x0000002805327836 */ /* 0x000fe40000000000 */
[----:B------:R-:W-:Y:S01]  /*3890*/  @!P3 IMAD.MOV R69, RZ, RZ, -R69 ;  /* 0x000000ffff45b224 */ /* 0x000fe200078e0a45 */
[----:B------:R-:W-:Y:S01]  /*38a0*/  IABS R77, R62 ;  /* 0x0000003e004d7213 */ /* 0x000fe20000000000 */
[--C-:B------:R-:W-:Y:S01]  /*38b0*/  @!P6 IMAD.IADD R73, R73, 0x1, -R4.reuse ;  /* 0x000000014949e824 */ /* 0x100fe200078e0a04 */
[----:B------:R-:W-:Y:S01]  /*38c0*/  IABS R79, R50 ;  /* 0x00000032004f7213 */ /* 0x000fe20000000000 */
[--C-:B------:R-:W-:Y:S01]  /*38d0*/  @!P1 IMAD.IADD R71, R71, 0x1, -R4.reuse ;  /* 0x0000000147479824 */ /* 0x100fe200078e0a04 */
[----:B------:R-:W-:Y:S01]  /*38e0*/  ISETP.GE.AND P6, PT, R50, RZ, PT ;  /* 0x000000ff3200720c */ /* 0x000fe20003fc6270 */
[----:B------:R-:W-:Y:S01]  /*38f0*/  @!P2 IMAD.IADD R75, R75, 0x1, -R4 ;  /* 0x000000014b4ba824 */ /* 0x000fe200078e0a04 */
[C---:B------:R-:W-:Y:S01]  /*3900*/  ISETP.GT.U32.AND P2, PT, R4.reuse, R73, PT ;  /* 0x000000490400720c */ /* 0x040fe20003f44070 */
[----:B------:R-:W-:Y:S01]  /*3910*/  IMAD.HI.U32 R54, R7, R77, RZ ;  /* 0x0000004d07367227 */ /* 0x000fe200078e00ff */
[----:B------:R-:W-:-:S03]  /*3920*/  ISETP.GT.U32.AND P1, PT, R4, R71, PT ;  /* 0x000000470400720c */ /* 0x000fc60003f24070 */
[----:B------:R-:W-:-:S04]  /*3930*/  IMAD.HI.U32 R50, R7, R79, RZ ;  /* 0x0000004f07327227 */ /* 0x000fc800078e00ff */
[----:B------:R-:W-:Y:S02]  /*3940*/  @!P4 IMAD.IADD R67, R67, 0x1, -R4 ;  /* 0x000000014343c824 */ /* 0x000fe400078e0a04 */
[----:B------:R-:W-:Y:S02]  /*3950*/  IMAD.MOV R54, RZ, RZ, -R54 ;  /* 0x000000ffff367224 */ /* 0x000fe400078e0a36 */
[----:B------:R-:W-:Y:S01]  /*3960*/  IMAD.MOV R52, RZ, RZ, -R50 ;  /* 0x000000ffff347224 */ /* 0x000fe200078e0a32 */
[C---:B------:R-:W-:Y:S01]  /*3970*/  ISETP.GT.U32.AND P4, PT, R4.reuse, R67, PT ;  /* 0x000000430400720c */ /* 0x040fe20003f84070 */
[C---:B------:R-:W-:Y:S02]  /*3980*/  IMAD R77, R4.reuse, R54, R77 ;  /* 0x00000036044d7224 */ /* 0x040fe400078e024d */
[C---:B------:R-:W-:Y:S02]  /*3990*/  IMAD R79, R4.reuse, R52, R79 ;  /* 0x00000034044f7224 */ /* 0x040fe400078e024f */
[----:B------:R-:W-:Y:S01]  /*39a0*/  VIADD R54, R5, 0x24 ;  /* 0x0000002405367836 */ /* 0x000fe20000000000 */
[C---:B------:R-:W-:Y:S01]  /*39b0*/  ISETP.GT.U32.AND P3, PT, R4.reuse, R77, PT ;  /* 0x0000004d0400720c */ /* 0x040fe20003f64070 */
[--C-:B------:R-:W-:Y:S01]  /*39c0*/  @!P2 IMAD.IADD R73, R73, 0x1, -R4.reuse ;  /* 0x000000014949a824 */ /* 0x100fe200078e0a04 */
[----:B------:R-:W-:Y:S01]  /*39d0*/  ISETP.GT.U32.AND P2, PT, R4, R79, PT ;  /* 0x0000004f0400720c */ /* 0x000fe20003f44070 */
[--C-:B------:R-:W-:Y:S01]  /*39e0*/  @!P1 IMAD.IADD R71, R71, 0x1, -R4.reuse ;  /* 0x0000000147479824 */ /* 0x100fe200078e0a04 */
[----:B------:R-:W-:Y:S01]  /*39f0*/  IABS R81, R54 ;  /* 0x0000003600517213 */ /* 0x000fe20000000000 */
[----:B------:R-:W-:Y:S01]  /*3a00*/  VIADD R60, R5, 0x18 ;  /* 0x00000018053c7836 */ /* 0x000fe20000000000 */
[----:B------:R-:W-:Y:S01]  /*3a10*/  ISETP.GE.AND P1, PT, R62, RZ, PT ;  /* 0x000000ff3e00720c */ /* 0x000fe20003f26270 */
[----:B------:R-:W-:Y:S01]  /*3a20*/  @!P5 IMAD.MOV R71, RZ, RZ, -R71 ;  /* 0x000000ffff47d224 */ /* 0x000fe200078e0a47 */
[----:B------:R-:W-:Y:S01]  /*3a30*/  ISETP.GT.U32.AND P5, PT, R4, R75, PT ;  /* 0x0000004b0400720c */ /* 0x000fe20003fa4070 */
[----:B------:R-:W-:Y:S01]  /*3a40*/  @!P4 IMAD.IADD R67, R67, 0x1, -R4 ;  /* 0x000000014343c824 */ /* 0x000fe200078e0a04 */
[----:B------:R-:W-:Y:S01]  /*3a50*/  ISETP.GE.AND P4, PT, R56, RZ, PT ;  /* 0x000000ff3800720c */ /* 0x000fe20003f86270 */
[----:B------:R-:W-:Y:S01]  /*3a60*/  IMAD.HI.U32 R50, R7, R81, RZ ;  /* 0x0000005107327227 */ /* 0x000fe200078e00ff */
[----:B------:R-:W-:-:S03]  /*3a70*/  IABS R87, R60 ;  /* 0x0000003c00577213 */ /* 0x000fc60000000000 */
[----:B------:R-:W-:Y:S02]  /*3a80*/  VIADD R56, R5, 0x20 ;  /* 0x0000002005387836 */ /* 0x000fe40000000000 */
[----:B------:R-:W-:Y:S02]  /*3a90*/  IMAD.MOV R50, RZ, RZ, -R50 ;  /* 0x000000ffff327224 */ /* 0x000fe400078e0a32 */
[--C-:B------:R-:W-:Y:S01]  /*3aa0*/  @!P3 IMAD.IADD R77, R77, 0x1, -R4.reuse ;  /* 0x000000014d4db824 */ /* 0x100fe200078e0a04 */
[----:B------:R-:W-:Y:S01]  /*3ab0*/  IABS R83, R56 ;  /* 0x0000003800537213 */ /* 0x000fe20000000000 */
[--C-:B------:R-:W-:Y:S02]  /*3ac0*/  @!P2 IMAD.IADD R79, R79, 0x1, -R4.reuse ;  /* 0x000000014f4fa824 */ /* 0x100fe400078e0a04 */
[C---:B------:R-:W-:Y:S01]  /*3ad0*/  IMAD R81, R4.reuse, R50, R81 ;  /* 0x0000003204517224 */ /* 0x040fe200078e0251 */
[C---:B------:R-:W-:Y:S01]  /*3ae0*/  ISETP.GT.U32.AND P3, PT, R4.reuse, R77, PT ;  /* 0x0000004d0400720c */ /* 0x040fe20003f64070 */
[----:B------:R-:W-:Y:S01]  /*3af0*/  @!P5 IMAD.IADD R75, R75, 0x1, -R4 ;  /* 0x000000014b4bd824 */ /* 0x000fe200078e0a04 */
[C---:B------:R-:W-:Y:S01]  /*3b00*/  ISETP.GT.U32.AND P2, PT, R4.reuse, R79, PT ;  /* 0x0000004f0400720c */ /* 0x040fe20003f44070 */
[----:B------:R-:W-:Y:S01]  /*3b10*/  IMAD.HI.U32 R50, R7, R83, RZ ;  /* 0x0000005307327227 */ /* 0x000fe200078e00ff */
[----:B------:R-:W-:-:S03]  /*3b20*/  ISETP.GT.U32.AND P5, PT, R4, R81, PT ;  /* 0x000000510400720c */ /* 0x000fc60003fa4070 */
[----:B------:R-:W-:Y:S02]  /*3b30*/  IMAD.MOV R50, RZ, RZ, -R50 ;  /* 0x000000ffff327224 */ /* 0x000fe400078e0a32 */
[----:B------:R-:W-:Y:S01]  /*3b40*/  @!P0 IMAD.MOV R67, RZ, RZ, -R67 ;  /* 0x000000ffff438224 */ /* 0x000fe200078e0a43 */
[----:B------:R-:W-:Y:S01]  /*3b50*/  ISETP.GE.AND P0, PT, R58, RZ, PT ;  /* 0x000000ff3a00720c */ /* 0x000fe20003f06270 */
[----:B------:R-:W-:Y:S02]  /*3b60*/  IMAD R83, R4, R50, R83 ;  /* 0x0000003204537224 */ /* 0x000fe400078e0253 */
[C---:B------:R-:W-:Y:S02]  /*3b70*/  VIADD R62, R5.reuse, 0x14 ;  /* 0x00000014053e7836 */ /* 0x040fe40000000000 */
[----:B------:R-:W-:Y:S02]  /*3b80*/  VIADD R58, R5, 0x1c ;  /* 0x0000001c053a7836 */ /* 0x000fe40000000000 */
[--C-:B------:R-:W-:Y:S01]  /*3b90*/  @!P3 IMAD.IADD R77, R77, 0x1, -R4.reuse ;  /* 0x000000014d4db824 */ /* 0x100fe200078e0a04 */
[----:B------:R-:W-:Y:S01]  /*3ba0*/  ISETP.GE.AND P3, PT, R54, RZ, PT ;  /* 0x000000ff3600720c */ /* 0x000fe20003f66270 */
[----:B------:R-:W-:Y:S01]  /*3bb0*/  @!P2 IMAD.IADD R79, R79, 0x1, -R4 ;  /* 0x000000014f4fa824 */ /* 0x000fe200078e0a04 */
[----:B------:R-:W-:Y:S01]  /*3bc0*/  ISETP.GT.U32.AND P2, PT, R4, R83, PT ;  /* 0x000000530400720c */ /* 0x000fe20003f44070 */
[----:B------:R-:W-:Y:S01]  /*3bd0*/  IMAD.HI.U32 R54, R7, R87, RZ ;  /* 0x0000005707367227 */ /* 0x000fe200078e00ff */
[----:B------:R-:W-:-:S02]  /*3be0*/  IABS R89, R62 ;  /* 0x0000003e00597213 */ /* 0x000fc40000000000 */
[----:B------:R-:W-:Y:S01]  /*3bf0*/  IABS R85, R58 ;  /* 0x0000003a00557213 */ /* 0x000fe20000000000 */
[----:B------:R-:W-:Y:S02]  /*3c00*/  @!P5 IMAD.IADD R81, R81, 0x1, -R4 ;  /* 0x000000015151d824 */ /* 0x000fe400078e0a04 */
[----:B------:R-:W-:Y:S02]  /*3c10*/  IMAD.MOV R54, RZ, RZ, -R54 ;  /* 0x000000ffff367224 */ /* 0x000fe400078e0a36 */
[----:B------:R-:W-:Y:S01]  /*3c20*/  VIADD R64, R5, 0x10 ;  /* 0x0000001005407836 */ /* 0x000fe20000000000 */
[----:B------:R-:W-:Y:S01]  /*3c30*/  ISETP.GT.U32.AND P5, PT, R4, R81, PT ;  /* 0x000000510400720c */ /* 0x000fe20003fa4070 */
[----:B------:R-:W-:-:S03]  /*3c40*/  IMAD.HI.U32 R50, R7, R89, RZ ;  /* 0x0000005907327227 */ /* 0x000fc600078e00ff */
[----:B------:R-:W-:Y:S01]  /*3c50*/  IABS R91, R64 ;  /* 0x00000040005b7213 */ /* 0x000fe20000000000 */
[----:B------:R-:W-:-:S04]  /*3c60*/  IMAD.HI.U32 R52, R7, R85, RZ ;  /* 0x0000005507347227 */ /* 0x000fc800078e00ff */
[C---:B------:R-:W-:Y:S02]  /*3c70*/  IMAD R87, R4.reuse, R54, R87 ;  /* 0x0000003604577224 */ /* 0x040fe400078e0257 */
[----:B------:R-:W-:Y:S02]  /*3c80*/  IMAD.MOV R50, RZ, RZ, -R50 ;  /* 0x000000ffff327224 */ /* 0x000fe400078e0a32 */
[----:B------:R-:W-:Y:S02]  /*3c90*/  IMAD.MOV R52, RZ, RZ, -R52 ;  /* 0x000000ffff347224 */ /* 0x000fe400078e0a34 */
[----:B------:R-:W-:Y:S01]  /*3ca0*/  @!P2 IMAD.IADD R83, R83, 0x1, -R4 ;  /* 0x000000015353a824 */ /* 0x000fe200078e0a04 */
[C---:B------:R-:W-:Y:S01]  /*3cb0*/  ISETP.GT.U32.AND P2, PT, R4.reuse, R87, PT ;  /* 0x000000570400720c */ /* 0x040fe20003f44070 */
[C---:B------:R-:W-:Y:S02]  /*3cc0*/  IMAD R89, R4.reuse, R50, R89 ;  /* 0x0000003204597224 */ /* 0x040fe400078e0259 */
[----:B------:R-:W-:-:S02]  /*3cd0*/  IMAD R85, R4, R52, R85 ;  /* 0x0000003404557224 */ /* 0x000fc400078e0255 */
[----:B------:R-:W-:-:S04]  /*3ce0*/  IMAD.HI.U32 R50, R7, R91, RZ ;  /* 0x0000005b07327227 */ /* 0x000fc800078e00ff */
[----:B------:R-:W-:Y:S01]  /*3cf0*/  @!P5 IMAD.IADD R81, R81, 0x1, -R4 ;  /* 0x000000015151d824 */ /* 0x000fe200078e0a04 */
[C---:B------:R-:W-:Y:S01]  /*3d00*/  ISETP.GT.U32.AND P5, PT, R4.reuse, R85, PT ;  /* 0x000000550400720c */ /* 0x040fe20003fa4070 */
[----:B------:R-:W-:Y:S02]  /*3d10*/  IMAD.MOV R50, RZ, RZ, -R50 ;  /* 0x000000ffff327224 */ /* 0x000fe400078e0a32 */
[--C-:B------:R-:W-:Y:S02]  /*3d20*/  @!P2 IMAD.IADD R87, R87, 0x1, -R4.reuse ;  /* 0x000000015757a824 */ /* 0x100fe400078e0a04 */
[C---:B------:R-:W-:Y:S02]  /*3d30*/  IMAD R91, R4.reuse, R50, R91 ;  /* 0x00000032045b7224 */ /* 0x040fe400078e025b */
[C---:B------:R-:W-:Y:S02]  /*3d40*/  VIADD R66, R5.reuse, 0xc ;  /* 0x0000000c05427836 */ /* 0x040fe40000000000 */
[C---:B------:R-:W-:Y:S01]  /*3d50*/  VIADD R68, R5.reuse, 0x8 ;  /* 0x0000000805447836 */ /* 0x040fe20000000000 */
[C---:B------:R-:W-:Y:S01]  /*3d60*/  ISETP.GT.U32.AND P2, PT, R4.reuse, R91, PT ;  /* 0x0000005b0400720c */ /* 0x040fe20003f44070 */
[----:B------:R-:W-:Y:S01]  /*3d70*/  VIADD R70, R5, 0x4 ;  /* 0x0000000405467836 */ /* 0x000fe20000000000 */
[----:B------:R-:W-:Y:S01]  /*3d80*/  IABS R93, R66 ;  /* 0x00000042005d7213 */ /* 0x000fe20000000000 */
[----:B------:R-:W-:Y:S01]  /*3d90*/  @!P5 IMAD.IADD R85, R85, 0x1, -R4 ;  /* 0x000000015555d824 */ /* 0x000fe200078e0a04 */
[----:B------:R-:W-:Y:S01]  /*3da0*/  ISETP.GT.U32.AND P5, PT, R4, R89, PT ;  /* 0x000000590400720c */ /* 0x000fe20003fa4070 */
[----:B------:R-:W-:Y:S01]  /*3db0*/  @!P0 IMAD.MOV R75, RZ, RZ, -R75 ;  /* 0x000000ffff4b8224 */ /* 0x000fe200078e0a4b */
[----:B------:R-:W-:Y:S01]  /*3dc0*/  IABS R95, R68 ;  /* 0x00000044005f7213 */ /* 0x000fe20000000000 */
[----:B------:R-:W-:Y:S01]  /*3dd0*/  IMAD.HI.U32 R50, R7, R93, RZ ;  /* 0x0000005d07327227 */ /* 0x000fe200078e00ff */
[----:B------:R-:W-:-:S02]  /*3de0*/  IABS R97, R70 ;  /* 0x0000004600617213 */ /* 0x000fc40000000000 */
[----:B------:R-:W-:Y:S01]  /*3df0*/  ISETP.GT.U32.AND P0, PT, R4, R85, PT ;  /* 0x000000550400720c */ /* 0x000fe20003f04070 */
[----:B------:R-:W-:-:S04]  /*3e00*/  IMAD.HI.U32 R52, R7, R95, RZ ;  /* 0x0000005f07347227 */ /* 0x000fc800078e00ff */
[----:B------:R-:W-:Y:S01]  /*3e10*/  @!P2 IMAD.IADD R91, R91, 0x1, -R4 ;  /* 0x000000015b5ba824 */ /* 0x000fe200078e0a04 */
[----:B------:R-:W-:Y:S01]  /*3e20*/  ISETP.GT.U32.AND P2, PT, R4, R83, PT ;  /* 0x000000530400720c */ /* 0x000fe20003f44070 */
[----:B------:R-:W-:-:S04]  /*3e30*/  IMAD.HI.U32 R54, R7, R97, RZ ;  /* 0x0000006107367227 */ /* 0x000fc800078e00ff */
[----:B------:R-:W-:Y:S01]  /*3e40*/  @!P4 IMAD.MOV R73, RZ, RZ, -R73 ;  /* 0x000000ffff49c224 */ /* 0x000fe200078e0a49 */
[----:B------:R-:W-:Y:S01]  /*3e50*/  ISETP.GT.U32.AND P4, PT, R4, R91, PT ;  /* 0x0000005b0400720c */ /* 0x000fe20003f84070 */
[----:B------:R-:W-:Y:S02]  /*3e60*/  IMAD.MOV R50, RZ, RZ, -R50 ;  /* 0x000000ffff327224 */ /* 0x000fe400078e0a32 */
[----:B------:R-:W-:Y:S02]  /*3e70*/  IMAD.MOV R52, RZ, RZ, -R52 ;  /* 0x000000ffff347224 */ /* 0x000fe400078e0a34 */
[----:B------:R-:W-:Y:S02]  /*3e80*/  IMAD.MOV R54, RZ, RZ, -R54 ;  /* 0x000000ffff367224 */ /* 0x000fe400078e0a36 */
[----:B------:R-:W-:Y:S01]  /*3e90*/  @!P5 IMAD.IADD R89, R89, 0x1, -R4 ;  /* 0x000000015959d824 */ /* 0x000fe200078e0a04 */
[----:B------:R-:W-:Y:S01]  /*3ea0*/  ISETP.GE.AND P5, PT, R56, RZ, PT ;  /* 0x000000ff3800720c */ /* 0x000fe20003fa6270 */
[C---:B------:R-:W-:Y:S01]  /*3eb0*/  IMAD R93, R4.reuse, R50, R93 ;  /* 0x00000032045d7224 */ /* 0x040fe200078e025d */
[----:B------:R-:W-:Y:S01]  /*3ec0*/  SHF.R.S32.HI R50, RZ, 0x6, R0 ;  /* 0x00000006ff327819 */ /* 0x000fe20000011400 */
[----:B------:R-:W-:Y:S01]  /*3ed0*/  IMAD R95, R4, R52, R95 ;  /* 0x00000034045f7224 */ /* 0x000fe200078e025f */
[----:B------:R-:W-:Y:S01]  /*3ee0*/  LOP3.LUT R52, R0, 0x40, RZ, 0xc0, !PT ;  /* 0x0000004000347812 */ /* 0x000fe200078ec0ff */
[----:B------:R-:W-:Y:S01]  /*3ef0*/  IMAD R97, R4, R54, R97 ;  /* 0x0000003604617224 */ /* 0x000fe200078e0261 */
[----:B------:R-:W-:Y:S01]  /*3f00*/  SGXT R50, R50, 0x1 ;  /* 0x000000013232781a */ /* 0x000fe20000000200 */
[----:B------:R-:W-:Y:S01]  /*3f10*/  @!P6 IMAD.MOV R79, RZ, RZ, -R79 ;  /* 0x000000ffff4fe224 */ /* 0x000fe200078e0a4f */
[----:B------:R-:W-:Y:S01]  /*3f20*/  ISETP.GT.U32.AND P6, PT, R4, R89, PT ;  /* 0x000000590400720c */ /* 0x000fe20003fc4070 */
[----:B------:R-:W-:-:S04]  /*3f30*/  IMAD.HI.U32 R7, R7, R99, RZ ;  /* 0x0000006307077227 */ /* 0x000fc800078e00ff */
[----:B------:R-:W-:Y:S01]  /*3f40*/  @!P3 IMAD.MOV R81, RZ, RZ, -R81 ;  /* 0x000000ffff51b224 */ /* 0x000fe200078e0a51 */
[C---:B------:R-:W-:Y:S01]  /*3f50*/  ISETP.GT.U32.AND P3, PT, R4.reuse, R93, PT ;  /* 0x0000005d0400720c */ /* 0x040fe20003f64070 */
[--C-:B------:R-:W-:Y:S01]  /*3f60*/  @!P2 IMAD.IADD R83, R83, 0x1, -R4.reuse ;  /* 0x000000015353a824 */ /* 0x100fe200078e0a04 */
[C---:B------:R-:W-:Y:S01]  /*3f70*/  ISETP.GT.U32.AND P2, PT, R4.reuse, R95, PT ;  /* 0x0000005f0400720c */ /* 0x040fe20003f44070 */
[--C-:B------:R-:W-:Y:S01]  /*3f80*/  @!P0 IMAD.IADD R85, R85, 0x1, -R4.reuse ;  /* 0x0000000155558824 */ /* 0x100fe200078e0a04 */
[----:B------:R-:W-:Y:S01]  /*3f90*/  ISETP.GT.U32.AND P0, PT, R4, R97, PT ;  /* 0x000000610400720c */ /* 0x000fe20003f04070 */
[----:B------:R-:W-:Y:S02]  /*3fa0*/  IMAD.MOV R7, RZ, RZ, -R7 ;  /* 0x000000ffff077224 */ /* 0x000fe400078e0a07 */
[----:B------:R-:W-:Y:S01]  /*3fb0*/  @!P4 IMAD.IADD R91, R91, 0x1, -R4 ;  /* 0x000000015b5bc824 */ /* 0x000fe200078e0a04 */
[----:B------:R-:W-:Y:S01]  /*3fc0*/  ISETP.GE.AND P4, PT, R58, RZ, PT ;  /* 0x000000ff3a00720c */ /* 0x000fe20003f86270 */
[C---:B------:R-:W-:Y:S01]  /*3fd0*/  IMAD R99, R4.reuse, R7, R99 ;  /* 0x0000000704637224 */ /* 0x040fe200078e0263 */
[----:B------:R-:W-:Y:S01]  /*3fe0*/  SHF.R.S32.HI R7, RZ, 0x1f, R252 ;  /* 0x0000001fff077819 */ /* 0x000fe200000114fc */
[----:B------:R-:W-:Y:S01]  /*3ff0*/  @!P1 IMAD.MOV R77, RZ, RZ, -R77 ;  /* 0x000000ffff4d9224 */ /* 0x000fe200078e0a4d */
[C---:B------:R-:W-:Y:S01]  /*4000*/  ISETP.GT.U32.AND P1, PT, R4.reuse, R87, PT ;  /* 0x000000570400720c */ /* 0x040fe20003f24070 */
[--C-:B------:R-:W-:Y:S01]  /*4010*/  @!P6 IMAD.IADD R89, R89, 0x1, -R4.reuse ;  /* 0x000000015959e824 */ /* 0x100fe200078e0a04 */
[----:B------:R-:W-:Y:S01]  /*4020*/  ISETP.GT.U32.AND P6, PT, R4, R99, PT ;  /* 0x000000630400720c */ /* 0x000fe20003fc4070 */
[--C-:B------:R-:W-:Y:S01]  /*4030*/  @!P3 IMAD.IADD R93, R93, 0x1, -R4.reuse ;  /* 0x000000015d5db824 */ /* 0x100fe200078e0a04 */
[----:B------:R-:W-:Y:S01]  /*4040*/  ISETP.GE.AND P3, PT, R60, RZ, PT ;  /* 0x000000ff3c00720c */ /* 0x000fe20003f66270 */
[--C-:B------:R-:W-:Y:S01]  /*4050*/  @!P2 IMAD.IADD R95, R95, 0x1, -R4.reuse ;  /* 0x000000015f5fa824 */ /* 0x100fe200078e0a04 */
[----:B------:R-:W-:Y:S01]  /*4060*/  LEA.HI R252, R7, R252, RZ, 0x5 ;  /* 0x000000fc07fc7211 */ /* 0x000fe200078f28ff */
[--C-:B------:R-:W-:Y:S01]  /*4070*/  @!P0 IMAD.IADD R97, R97, 0x1, -R4.reuse ;  /* 0x0000000161618824 */ /* 0x100fe200078e0a04 */
[C---:B------:R-:W-:Y:S01]  /*4080*/  ISETP.GT.U32.AND P2, PT, R4.reuse, R93, PT ;  /* 0x0000005d0400720c */ /* 0x040fe20003f44070 */
[----:B------:R-:W-:Y:S01]  /*4090*/  @!P5 IMAD.MOV R83, RZ, RZ, -R83 ;  /* 0x000000ffff53d224 */ /* 0x000fe200078e0a53 */
[C---:B------:R-:W-:Y:S01]  /*40a0*/  ISETP.GT.U32.AND P5, PT, R4.reuse, R95, PT ;  /* 0x0000005f0400720c */ /* 0x040fe20003fa4070 */
[----:B------:R-:W-:Y:S01]  /*40b0*/  @!P4 IMAD.MOV R85, RZ, RZ, -R85 ;  /* 0x000000ffff55c224 */ /* 0x000fe200078e0a55 */
[----:B------:R-:W-:Y:S01]  /*40c0*/  ISETP.GT.U32.AND P4, PT, R4, R97, PT ;  /* 0x000000610400720c */ /* 0x000fe20003f84070 */
[--C-:B------:R-:W-:Y:S01]  /*40d0*/  @!P1 IMAD.IADD R87, R87, 0x1, -R4.reuse ;  /* 0x0000000157579824 */ /* 0x100fe200078e0a04 */
[----:B------:R-:W-:Y:S01]  /*40e0*/  ISETP.GE.AND P1, PT, R5, RZ, PT ;  /* 0x000000ff0500720c */ /* 0x000fe20003f26270 */
[--C-:B------:R-:W-:Y:S01]  /*40f0*/  @!P6 IMAD.IADD R99, R99, 0x1, -R4.reuse ;  /* 0x000000016363e824 */ /* 0x100fe200078e0a04 */
[----:B------:R-:W-:Y:S01]  /*4100*/  ISETP.GE.AND P0, PT, R62, RZ, PT ;  /* 0x000000ff3e00720c */ /* 0x000fe20003f06270 */
[----:B------:R-:W-:Y:S01]  /*4110*/  @!P3 IMAD.MOV R87, RZ, RZ, -R87 ;  /* 0x000000ffff57b224 */ /* 0x000fe200078e0a57 */
[----:B------:R-:W-:Y:S01]  /*4120*/  ISETP.GE.AND P6, PT, R64, RZ, PT ;  /* 0x000000ff4000720c */ /* 0x000fe20003fc6270 */
[----:B------:R-:W-:Y:S01]  /*4130*/  IMAD.SHL.U32 R5, R0, 0x2, RZ ;  /* 0x0000000200057824 */ /* 0x000fe200078e00ff */
[----:B------:R-:W-:Y:S01]  /*4140*/  ISETP.GT.U32.AND P3, PT, R4, R99, PT ;  /* 0x000000630400720c */ /* 0x000fe20003f64070 */
[--C-:B------:R-:W-:Y:S01]  /*4150*/  @!P2 IMAD.IADD R93, R93, 0x1, -R4.reuse ;  /* 0x000000015d5da824 */ /* 0x100fe200078e0a04 */
[----:B------:R-:W-:Y:S01]  /*4160*/  ISETP.GE.AND P2, PT, R66, RZ, PT ;  /* 0x000000ff4200720c */ /* 0x000fe20003f46270 */
[--C-:B------:R-:W-:Y:S01]  /*4170*/  @!P5 IMAD.IADD R95, R95, 0x1, -R4.reuse ;  /* 0x000000015f5fd824 */ /* 0x100fe200078e0a04 */
[----:B------:R-:W-:Y:S01]  /*4180*/  ISETP.GE.AND P5, PT, R68, RZ, PT ;  /* 0x000000ff4400720c */ /* 0x000fe20003fa6270 */
[----:B------:R-:W-:Y:S01]  /*4190*/  @!P4 IMAD.IADD R97, R97, 0x1, -R4 ;  /* 0x000000016161c824 */ /* 0x000fe200078e0a04 */
[----:B------:R-:W-:Y:S01]  /*41a0*/  ISETP.GE.AND P4, PT, R70, RZ, PT ;  /* 0x000000ff4600720c */ /* 0x000fe20003f86270 */
[----:B------:R-:W-:Y:S01]  /*41b0*/  IMAD R12, R12, UR6, RZ ;  /* 0x000000060c0c7c24 */ /* 0x000fe2000f8e02ff */
[----:B------:R-:W-:Y:S01]  /*41c0*/  LOP3.LUT R5, R5, 0x7e, RZ, 0xc0, !PT ;  /* 0x0000007e05057812 */ /* 0x000fe200078ec0ff */
[----:B------:R-:W-:Y:S01]  /*41d0*/  @!P0 IMAD.MOV R89, RZ, RZ, -R89 ;  /* 0x000000ffff598224 */ /* 0x000fe200078e0a59 */
[----:B------:R-:W-:Y:S01]  /*41e0*/  LOP3.LUT R0, R0, 0x1f, RZ, 0xc0, !PT ;  /* 0x0000001f00007812 */ /* 0x000fe200078ec0ff */
[----:B------:R-:W-:Y:S01]  /*41f0*/  @!P6 IMAD.MOV R91, RZ, RZ, -R91 ;  /* 0x000000ffff5be224 */ /* 0x000fe200078e0a5b */
[----:B------:R-:W-:Y:S01]  /*4200*/  SHF.R.S32.HI R252, RZ, 0x5, R252 ;  /* 0x00000005fffc7819 */ /* 0x000fe200000114fc */
[----:B------:R-:W-:Y:S01]  /*4210*/  @!P3 IMAD.IADD R99, R99, 0x1, -R4 ;  /* 0x000000016363b824 */ /* 0x000fe200078e0a04 */
[----:B------:R-:W-:Y:S01]  /*4220*/  ISETP.NE.AND P3, PT, R3, RZ, PT ;  /* 0x000000ff0300720c */ /* 0x000fe20003f65270 */
[----:B------:R-:W-:Y:S01]  /*4230*/  IMAD R7, R52, 0x40, R5 ;  /* 0x0000004034077824 */ /* 0x000fe200078e0205 */
[----:B------:R-:W-:Y:S01]  /*4240*/  LOP3.LUT R5, R5, 0x90, R50, 0x78, !PT ;  /* 0x0000009005057812 */ /* 0x000fe200078e7832 */
[----:B------:R-:W-:Y:S01]  /*4250*/  @!P2 IMAD.MOV R93, RZ, RZ, -R93 ;  /* 0x000000ffff5da224 */ /* 0x000fe200078e0a5d */
[----:B------:R-:W-:Y:S01]  /*4260*/  LOP3.LUT R3, RZ, R3, RZ, 0x33, !PT ;  /* 0x00000003ff037212 */ /* 0x000fe200078e33ff */
[----:B------:R-:W-:Y:S01]  /*4270*/  @!P5 IMAD.MOV R95, RZ, RZ, -R95 ;  /* 0x000000ffff5fd224 */ /* 0x000fe200078e0a5f */
[----:B------:R-:W0:Y:S01]  /*4280*/  LDC R50, c[0x0][0x240] ;  /* 0x00009000ff327b82 */ /* 0x000e220000000800 */
[----:B------:R-:W-:Y:S01]  /*4290*/  @!P4 IMAD.MOV R97, RZ, RZ, -R97 ;  /* 0x000000ffff61c224 */ /* 0x000fe200078e0a61 */
[C---:B------:R-:W-:Y:S01]  /*42a0*/  SEL R4, R3.reuse, R2, !P3 ;  /* 0x0000000203047207 */ /* 0x040fe20005800000 */
[----:B------:R-:W-:Y:S01]  /*42b0*/  @!P1 IMAD.MOV R99, RZ, RZ, -R99 ;  /* 0x000000ffff639224 */ /* 0x000fe200078e0a63 */
[----:B------:R-:W-:Y:S01]  /*42c0*/  SEL R6, R3, R6, !P3 ;  /* 0x0000000603067207 */ /* 0x000fe20005800000 */
[----:B------:R-:W-:Y:S01]  /*42d0*/  IMAD R11, R11, UR6, RZ ;  /* 0x000000060b0b7c24 */ /* 0x000fe2000f8e02ff */
[C---:B------:R-:W-:Y:S01]  /*42e0*/  SEL R13, R3.reuse, R13, !P3 ;  /* 0x0000000d030d7207 */ /* 0x040fe20005800000 */
[C---:B------:R-:W-:Y:S01]  /*42f0*/  IMAD R165, R242.reuse, 0x9, RZ ;  /* 0x00000009f2a57824 */ /* 0x040fe200078e02ff */
[C---:B------:R-:W-:Y:S01]  /*4300*/  SEL R14, R3.reuse, R14, !P3 ;  /* 0x0000000e030e7207 */ /* 0x040fe20005800000 */
[C---:B------:R-:W-:Y:S01]  /*4310*/  IMAD.SHL.U32 R166, R242.reuse, 0x8, RZ ;  /* 0x00000008f2a67824 */ /* 0x040fe200078e00ff */
[C---:B------:R-:W-:Y:S01]  /*4320*/  SEL R15, R3.reuse, R15, !P3 ;  /* 0x0000000f030f7207 */ /* 0x040fe20005800000 */
[C---:B------:R-:W-:Y:S01]  /*4330*/  IMAD R167, R242.reuse, 0x7, RZ ;  /* 0x00000007f2a77824 */ /* 0x040fe200078e02ff */
[C---:B------:R-:W-:Y:S01]  /*4340*/  SEL R16, R3.reuse, R16, !P3 ;  /* 0x0000001003107207 */ /* 0x040fe20005800000 */
[C---:B------:R-:W-:Y:S01]  /*4350*/  IMAD R168, R242.reuse, 0x6, RZ ;  /* 0x00000006f2a87824 */ /* 0x040fe200078e02ff */
[C---:B------:R-:W-:Y:S01]  /*4360*/  SEL R17, R3.reuse, R17, !P3 ;  /* 0x0000001103117207 */ /* 0x040fe20005800000 */
[C---:B------:R-:W-:Y:S01]  /*4370*/  IMAD R169, R242.reuse, 0x5, RZ ;  /* 0x00000005f2a97824 */ /* 0x040fe200078e02ff */
[C---:B------:R-:W-:Y:S01]  /*4380*/  SEL R18, R3.reuse, R18, !P3 ;  /* 0x0000001203127207 */ /* 0x040fe20005800000 */
[C---:B------:R-:W-:Y:S01]  /*4390*/  IMAD.SHL.U32 R170, R242.reuse, 0x4, RZ ;  /* 0x00000004f2aa7824 */ /* 0x040fe200078e00ff */
[C---:B------:R-:W-:Y:S01]  /*43a0*/  SEL R19, R3.reuse, R19, !P3 ;  /* 0x0000001303137207 */ /* 0x040fe20005800000 */
[C---:B------:R-:W-:Y:S01]  /*43b0*/  IMAD R250, R242.reuse, 0x3, RZ ;  /* 0x00000003f2fa7824 */ /* 0x040fe200078e02ff */
[C---:B------:R-:W-:Y:S01]  /*43c0*/  SEL R20, R3.reuse, R20, !P3 ;  /* 0x0000001403147207 */ /* 0x040fe20005800000 */
[----:B------:R-:W-:Y:S01]  /*43d0*/  IMAD.SHL.U32 R246, R242, 0x2, RZ ;  /* 0x00000002f2f67824 */ /* 0x000fe200078e00ff */
[C---:B------:R-:W-:Y:S01]  /*43e0*/  SEL R21, R3.reuse, R21, !P3 ;  /* 0x0000001503157207 */ /* 0x040fe20005800000 */
[----:B------:R-:W-:Y:S01]  /*43f0*/  UMOV UR6, UR4 ;  /* 0x0000000400067c82 */ /* 0x000fe20008000000 */
[C---:B------:R-:W-:Y:S01]  /*4400*/  SEL R22, R3.reuse, R22, !P3 ;  /* 0x0000001603167207 */ /* 0x040fe20005800000 */
[-C--:B0-----:R-:W-:Y:S01]  /*4410*/  IMAD R4, R4, R50.reuse, RZ ;  /* 0x0000003204047224 */ /* 0x081fe200078e02ff */
[C---:B------:R-:W-:Y:S01]  /*4420*/  SEL R23, R3.reuse, R23, !P3 ;  /* 0x0000001703177207 */ /* 0x040fe20005800000 */
[----:B------:R-:W-:Y:S01]  /*4430*/  IMAD R6, R6, R50, RZ ;  /* 0x0000003206067224 */ /* 0x000fe200078e02ff */
[----:B------:R-:W-:Y:S01]  /*4440*/  SEL R24, R3, R24, !P3 ;  /* 0x0000001803187207 */ /* 0x000fe20005800000 */
[-C--:B------:R-:W-:Y:S01]  /*4450*/  IMAD R13, R13, R50.reuse, RZ ;  /* 0x000000320d0d7224 */ /* 0x080fe200078e02ff */
        /* <DEDUP_REMOVED lines=23> */
[----:B------:R-:W-:Y:S01]  /*45d0*/  IMAD R25, R25, R50, RZ ;  /* 0x0000003219197224 */ /* 0x000fe200078e02ff */
[C---:B------:R-:W-:Y:S01]  /*45e0*/  SEL R38, R3.reuse, R38, !P3 ;  /* 0x0000002603267207 */ /* 0x040fe20005800000 */
[-C--:B------:R-:W-:Y:S01]  /*45f0*/  IMAD R26, R26, R50.reuse, RZ ;  /* 0x000000321a1a7224 */ /* 0x080fe200078e02ff */
        /* <DEDUP_REMOVED lines=20> */
[C---:B------:R-:W-:Y:S01]  /*4740*/  SEL R48, R3.reuse, R48, !P3 ;  /* 0x0000003003307207 */ /* 0x040fe20005800000 */
[-C--:B------:R-:W-:Y:S01]  /*4750*/  IMAD R38, R38, R50.reuse, RZ ;  /* 0x0000003226267224 */ /* 0x080fe200078e02ff */
[----:B------:R-:W-:Y:S01]  /*4760*/  SEL R51, R3, R51, !P3 ;  /* 0x0000003303337207 */ /* 0x000fe20005800000 */
[-C--:B------:R-:W-:Y:S01]  /*4770*/  IMAD R37, R37, R50.reuse, RZ ;  /* 0x0000003225257224 */ /* 0x080fe200078e02ff */
[----:B------:R-:W-:Y:S01]  /*4780*/  SEL R53, R3, R53, !P3 ;  /* 0x0000003503357207 */ /* 0x000fe20005800000 */
[-C--:B------:R-:W-:Y:S01]  /*4790*/  IMAD R39, R39, R50.reuse, RZ ;  /* 0x0000003227277224 */ /* 0x080fe200078e02ff */
[C---:B------:R-:W-:Y:S01]  /*47a0*/  SEL R55, R3.reuse, R55, !P3 ;  /* 0x0000003703377207 */ /* 0x040fe20005800000 */
        /* <DEDUP_REMOVED lines=47> */
[----:B------:R-:W0:Y:S01]  /*4aa0*/  LDC.64 R2, c[0x0][0x218] ;  /* 0x00008600ff027b82 */ /* 0x000e220000000a00 */
[----:B------:R-:W-:-:S02]  /*4ab0*/  IMAD R79, R79, R50, RZ ;  /* 0x000000324f4f7224 */ /* 0x000fc400078e02ff */
[-C--:B------:R-:W-:Y:S02]  /*4ac0*/  IMAD R81, R81, R50.reuse, RZ ;  /* 0x0000003251517224 */ /* 0x080fe400078e02ff */
[-C--:B------:R-:W-:Y:S02]  /*4ad0*/  IMAD R83, R83, R50.reuse, RZ ;  /* 0x0000003253537224 */ /* 0x080fe400078e02ff */
[-C--:B------:R-:W-:Y:S02]  /*4ae0*/  IMAD R85, R85, R50.reuse, RZ ;  /* 0x0000003255557224 */ /* 0x080fe400078e02ff */
[-C--:B------:R-:W-:Y:S02]  /*4af0*/  IMAD R87, R87, R50.reuse, RZ ;  /* 0x0000003257577224 */ /* 0x080fe400078e02ff */
[-C--:B------:R-:W-:Y:S02]  /*4b00*/  IMAD R89, R89, R50.reuse, RZ ;  /* 0x0000003259597224 */ /* 0x080fe400078e02ff */
[----:B------:R-:W-:-:S02]  /*4b10*/  IMAD R91, R91, R50, RZ ;  /* 0x000000325b5b7224 */ /* 0x000fc400078e02ff */
[-C--:B------:R-:W-:Y:S02]  /*4b20*/  IMAD R93, R93, R50.reuse, RZ ;  /* 0x000000325d5d7224 */ /* 0x080fe400078e02ff */
[-C--:B------:R-:W-:Y:S02]  /*4b30*/  IMAD R95, R95, R50.reuse, RZ ;  /* 0x000000325f5f7224 */ /* 0x080fe400078e02ff */
[-C--:B------:R-:W-:Y:S02]  /*4b40*/  IMAD R97, R97, R50.reuse, RZ ;  /* 0x0000003261617224 */ /* 0x080fe400078e02ff */
[----:B------:R-:W-:Y:S01]  /*4b50*/  IMAD R99, R99, R50, RZ ;  /* 0x0000003263637224 */ /* 0x000fe200078e02ff */
[-C--:B0-----:R-:W-:Y:S02]  /*4b60*/  LEA R54, P6, R4, R2.reuse, 0x1 ;  /* 0x0000000204367211 */ /* 0x081fe400078c08ff */
[-C--:B------:R-:W-:Y:S02]  /*4b70*/  LEA R50, P5, R6, R2.reuse, 0x1 ;  /* 0x0000000206327211 */ /* 0x080fe400078a08ff */
[-C--:B------:R-:W-:Y:S01]  /*4b80*/  LEA R52, P3, R13, R2.reuse, 0x1 ;  /* 0x000000020d347211 */ /* 0x080fe200078608ff */
[----:B------:R0:W-:Y:S04]  /*4b90*/  STL [R1+0x978], R54 ;  /* 0x0009783601007387 */ /* 0x0001e80000100800 */
[----:B------:R1:W-:Y:S04]  /*4ba0*/  STL [R1+0x824], R50 ;  /* 0x0008243201007387 */ /* 0x0003e80000100800 */
[----:B------:R2:W-:Y:S01]  /*4bb0*/  STL [R1+0x8d8], R52 ;  /* 0x0008d83401007387 */ /* 0x0005e20000100800 */
[----:B0-----:R-:W-:-:S02]  /*4bc0*/  LEA R54, P2, R14, R2, 0x1 ;  /* 0x000000020e367211 */ /* 0x001fc400078408ff */
[----:B-1----:R-:W-:-:S03]  /*4bd0*/  LEA R50, P1, R15, R2, 0x1 ;  /* 0x000000020f327211 */ /* 0x002fc600078208ff */
[----:B------:R0:W-:Y:S01]  /*4be0*/  STL [R1+0x97c], R54 ;  /* 0x00097c3601007387 */ /* 0x0001e20000100800 */
[----:B--2---:R-:W-:-:S03]  /*4bf0*/  LEA R52, P0, R16, R2, 0x1 ;  /* 0x0000000210347211 */ /* 0x004fc600078008ff */
[----:B------:R1:W-:Y:S04]  /*4c00*/  STL [R1+0x82c], R50 ;  /* 0x00082c3201007387 */ /* 0x0003e80000100800 */
[----:B------:R2:W-:Y:S01]  /*4c10*/  STL [R1+0x8e0], R52 ;  /* 0x0008e03401007387 */ /* 0x0005e20000100800 */
[----:B0-----:R-:W-:Y:S02]  /*4c20*/  LEA R54, P4, R17, R2, 0x1 ;  /* 0x0000000211367211 */ /* 0x001fe400078808ff */
[----:B-1----:R-:W-:-:S03]  /*4c30*/  LEA.HI.X.SX32 R50, R4, R3, 0x1, P6 ;  /* 0x0000000304327211 */ /* 0x002fc600030f0eff */
[----:B------:R-:W-:Y:S01]  /*4c40*/  STL [R1+0x980], R54 ;  /* 0x0009803601007387 */ /* 0x000fe20000100800 */
[-C--:B------:R-:W-:Y:S02]  /*4c50*/  LEA.HI.X.SX32 R4, R6, R3.reuse, 0x1, P5 ;  /* 0x0000000306047211 */ /* 0x080fe400028f0eff */
[----:B--2---:R-:W-:Y:S01]  /*4c60*/  LEA R52, P6, R18, R2, 0x1 ;  /* 0x0000000212347211 */ /* 0x004fe200078c08ff */
[----:B------:R0:W-:Y:S01]  /*4c70*/  STL [R1+0x8d4], R50 ;  /* 0x0008d43201007387 */ /* 0x0001e20000100800 */
[-C--:B------:R-:W-:Y:S02]  /*4c80*/  LEA.HI.X.SX32 R6, R13, R3.reuse, 0x1, P3 ;  /* 0x000000030d067211 */ /* 0x080fe400018f0eff */
[----:B------:R-:W-:Y:S01]  /*4c90*/  LEA.HI.X.SX32 R13, R14, R3, 0x1, P2 ;  /* 0x000000030e0d7211 */ /* 0x000fe200010f0eff */
[----:B------:R-:W-:Y:S01]  /*4ca0*/  STL [R1+0x834], R52 ;  /* 0x0008343401007387 */ /* 0x000fe20000100800 */
[----:B------:R-:W-:-:S03]  /*4cb0*/  IMAD R14, R242, 0x1c, RZ ;  /* 0x0000001cf20e7824 */ /* 0x000fc600078e02ff */
[----:B------:R1:W-:Y:S01]  /*4cc0*/  STL [R1+0x7c8], R4 ;  /* 0x0007c80401007387 */ /* 0x0003e20000100800 */
[----:B0-----:R-:W-:-:S05]  /*4cd0*/  LEA R50, P5, R19, R2, 0x1 ;  /* 0x0000000213327211 */ /* 0x001fca00078a08ff */
[----:B------:R-:W-:Y:S01]  /*4ce0*/  STL [R1+0x8e8], R50 ;  /* 0x0008e83201007387 */ /* 0x000fe20000100800 */
[----:B-1----:R-:W-:-:S03]  /*4cf0*/  LEA R4, P3, R20, R2, 0x1 ;  /* 0x0000000214047211 */ /* 0x002fc600078608ff */
[----:B------:R0:W-:Y:S04]  /*4d00*/  STL [R1+0x828], R6 ;  /* 0x0008280601007387 */ /* 0x0001e80000100800 */
[----:B------:R1:W-:Y:S04]  /*4d10*/  STL [R1+0x984], R4 ;  /* 0x0009840401007387 */ /* 0x0003e80000100800 */
[----:B------:R2:W-:Y:S01]  /*4d20*/  STL [R1+0x8dc], R13 ;  /* 0x0008dc0d01007387 */ /* 0x0005e20000100800 */
[----:B0-----:R-:W-:Y:S02]  /*4d30*/  LEA R6, P2, R21, R2, 0x1 ;  /* 0x0000000215067211 */ /* 0x001fe400078408ff */
[----:B-1----:R-:W-:-:S03]  /*4d40*/  LEA.HI.X.SX32 R4, R15, R3, 0x1, P1 ;  /* 0x000000030f047211 */ /* 0x002fc600008f0eff */
[----:B------:R0:W-:Y:S01]  /*4d50*/  STL [R1+0x83c], R6 ;  /* 0x00083c0601007387 */ /* 0x0001e20000100800 */
[----:B------:R-:W-:Y:S01]  /*4d60*/  IMAD R15, R242, 0x1b, RZ ;  /* 0x0000001bf20f7824 */ /* 0x000fe200078e02ff */
[-C--:B--2---:R-:W-:Y:S02]  /*4d70*/  LEA R13, P1, R22, R2.reuse, 0x1 ;  /* 0x00000002160d7211 */ /* 0x084fe400078208ff */
[----:B------:R1:W-:Y:S04]  /*4d80*/  STL [R1+0x7cc], R4 ;  /* 0x0007cc0401007387 */ /* 0x0003e80000100800 */
[----:B------:R2:W-:Y:S01]  /*4d90*/  STL [R1+0x8f0], R13 ;  /* 0x0008f00d01007387 */ /* 0x0005e20000100800 */
[----:B0-----:R-:W-:Y:S01]  /*4da0*/  LEA.HI.X.SX32 R6, R16, R3, 0x1, P0 ;  /* 0x0000000310067211 */ /* 0x001fe200000f0eff */
[----:B------:R-:W-:Y:S01]  /*4db0*/  IMAD R16, R242, 0x1a, RZ ;  /* 0x0000001af2107824 */ /* 0x000fe200078e02ff */
[----:B-1----:R-:W-:-:S03]  /*4dc0*/  LEA R4, P0, R23, R2, 0x1 ;  /* 0x0000000217047211 */ /* 0x002fc600078008ff */
[----:B------:R0:W-:Y:S01]  /*4dd0*/  STL [R1+0x830], R6 ;  /* 0x0008300601007387 */ /* 0x0001e20000100800 */
[----:B--2---:R-:W-:-:S03]  /*4de0*/  LEA.HI.X.SX32 R13, R17, R3, 0x1, P4 ;  /* 0x00000003110d7211 */ /* 0x004fc600020f0eff */
[----:B------:R1:W-:Y:S01]  /*4df0*/  STL [R1+0x988], R4 ;  /* 0x0009880401007387 */ /* 0x0003e20000100800 */
[----:B------:R-:W-:-:S03]  /*4e00*/  IMAD R17, R242, 0x19, RZ ;  /* 0x00000019f2117824 */ /* 0x000fc600078e02ff */
[----:B------:R2:W-:Y:S01]  /*4e10*/  STL [R1+0x8e4], R13 ;  /* 0x0008e40d01007387 */ /* 0x0005e20000100800 */
[----:B0-----:R-:W-:Y:S02]  /*4e20*/  LEA R6, P4, R24, R2, 0x1 ;  /* 0x0000000218067211 */ /* 0x001fe400078808ff */
[----:B-1----:R-:W-:-:S03]  /*4e30*/  LEA.HI.X.SX32 R4, R18, R3, 0x1, P6 ;  /* 0x0000000312047211 */ /* 0x002fc600030f0eff */
[----:B------:R0:W-:Y:S01]  /*4e40*/  STL [R1+0x844], R6 ;  /* 0x0008440601007387 */ /* 0x0001e20000100800 */
[----:B------:R-:W-:Y:S02]  /*4e50*/  LOP3.LUT R18, R7, 0x30, RZ, 0x3c, !PT ;  /* 0x0000003007127812 */ /* 0x000fe400078e3cff */
[----:B--2---:R-:W-:Y:S01]  /*4e60*/  LEA R13, P6, R25, R2, 0x1 ;  /* 0x00000002190d7211 */ /* 0x004fe200078c08ff */
[----:B------:R1:W-:Y:S04]  /*4e70*/  STL [R1+0x7d0], R4 ;  /* 0x0007d00401007387 */ /* 0x0003e80000100800 */
[----:B------:R2:W-:Y:S01]  /*4e80*/  STL [R1+0x8f8], R13 ;  /* 0x0008f80d01007387 */ /* 0x0005e20000100800 */
[----:B0-----:R-:W-:Y:S02]  /*4e90*/  LEA.HI.X.SX32 R6, R19, R3, 0x1, P5 ;  /* 0x0000000313067211 */ /* 0x001fe400028f0eff */
[----:B------:R-:W-:-:S02]  /*4ea0*/  LOP3.LUT R19, R7, 0x20, RZ, 0x3c, !PT ;  /* 0x0000002007137812 */ /* 0x000fc400078e3cff */
[----:B-1----:R-:W-:Y:S01]  /*4eb0*/  LEA R4, P5, R26, R2, 0x1 ;  /* 0x000000021a047211 */ /* 0x002fe200078a08ff */
[----:B------:R0:W-:Y:S01]  /*4ec0*/  STL [R1+0x838], R6 ;  /* 0x0008380601007387 */ /* 0x0001e20000100800 */
[----:B--2---:R-:W-:-:S03]  /*4ed0*/  LEA.HI.X.SX32 R13, R20, R3, 0x1, P3 ;  /* 0x00000003140d7211 */ /* 0x004fc600018f0eff */
[----:B------:R1:W-:Y:S01]  /*4ee0*/  STL [R1+0x98c], R4 ;  /* 0x00098c0401007387 */ /* 0x0003e20000100800 */
[----:B------:R-:W-:-:S03]  /*4ef0*/  LOP3.LUT R20, R7, 0x10, RZ, 0x3c, !PT ;  /* 0x0000001007147812 */ /* 0x000fc600078e3cff */
[----:B------:R2:W-:Y:S01]  /*4f00*/  STL [R1+0x8ec], R13 ;  /* 0x0008ec0d01007387 */ /* 0x0005e20000100800 */
[----:B0-----:R-:W-:Y:S02]  /*4f10*/  LEA R6, P3, R27, R2, 0x1 ;  /* 0x000000021b067211 */ /* 0x001fe400078608ff */
[----:B-1----:R-:W-:-:S03]  /*4f20*/  LEA.HI.X.SX32 R4, R21, R3, 0x1, P2 ;  /* 0x0000000315047211 */ /* 0x002fc600010f0eff */
[----:B------:R0:W-:Y:S01]  /*4f30*/  STL [R1+0x84c], R6 ;  /* 0x00084c0601007387 */ /* 0x0001e20000100800 */
[----:B--2---:R-:W-:-:S03]  /*4f40*/  LEA R13, P2, R28, R2, 0x1 ;  /* 0x000000021c0d7211 */ /* 0x004fc600078408ff */
        /* <DEDUP_REMOVED lines=13> */
[----:B--2---:R-:W-:-:S03]  /*5020*/  LEA R13, P4, R31, R2, 0x1 ;  /* 0x000000021f0d7211 */ /* 0x004fc600078808ff */
[----:B------:R1:W-:Y:S04]  /*5030*/  STL [R1+0x7d8], R4 ;  /* 0x0007d80401007387 */ /* 0x0003e80000100800 */
[----:B------:R2:W-:Y:S01]  /*5040*/  STL [R1+0x908], R13 ;  /* 0x0009080d01007387 */ /* 0x0005e20000100800 */
[-C--:B0-----:R-:W-:Y:S02]  /*5050*/  LEA.HI.X.SX32 R6, R25, R3.reuse, 0x1, P6 ;  /* 0x0000000319067211 */ /* 0x081fe400030f0eff */
[----:B------:R-:W-:Y:S02]  /*5060*/  CS2R R24, SRZ ;  /* 0x0000000000187805 */ /* 0x000fe4000001ff00 */
[----:B-1----:R-:W-:Y:S01]  /*5070*/  LEA R4, P6, R32, R2, 0x1 ;  /* 0x0000000220047211 */ /* 0x002fe200078c08ff */
[----:B------:R0:W-:Y:S01]  /*5080*/  STL [R1+0x848], R6 ;  /* 0x0008480601007387 */ /* 0x0001e20000100800 */
[----:B--2---:R-:W-:-:S03]  /*5090*/  LEA.HI.X.SX32 R13, R26, R3, 0x1, P5 ;  /* 0x000000031a0d7211 */ /* 0x004fc600028f0eff */
[----:B------:R1:W-:Y:S04]  /*50a0*/  STL [R1+0x994], R4 ;  /* 0x0009940401007387 */ /* 0x0003e80000100800 */
[----:B------:R2:W-:Y:S01]  /*50b0*/  STL [R1+0x8fc], R13 ;  /* 0x0008fc0d01007387 */ /* 0x0005e20000100800 */
[----:B0-----:R-:W-:Y:S02]  /*50c0*/  LEA R6, P5, R33, R2, 0x1 ;  /* 0x0000000221067211 */ /* 0x001fe400078a08ff */
[----:B-1----:R-:W-:-:S03]  /*50d0*/  LEA.HI.X.SX32 R4, R27, R3, 0x1, P3 ;  /* 0x000000031b047211 */ /* 0x002fc600018f0eff */
[----:B------:R0:W-:Y:S01]  /*50e0*/  STL [R1+0x85c], R6 ;  /* 0x00085c0601007387 */ /* 0x0001e20000100800 */
[----:B------:R-:W-:Y:S02]  /*50f0*/  CS2R R26, SRZ ;  /* 0x00000000001a7805 */ /* 0x000fe4000001ff00 */
[-C--:B--2---:R-:W-:Y:S01]  /*5100*/  LEA R13, P3, R34, R2.reuse, 0x1 ;  /* 0x00000002220d7211 */ /* 0x084fe200078608ff */
[----:B------:R1:W-:Y:S04]  /*5110*/  STL [R1+0x7dc], R4 ;  /* 0x0007dc0401007387 */ /* 0x0003e80000100800 */
[----:B------:R2:W-:Y:S01]  /*5120*/  STL [R1+0x860], R13 ;  /* 0x0008600d01007387 */ /* 0x0005e20000100800 */
[----:B0-----:R-:W-:Y:S02]  /*5130*/  LEA.HI.X.SX32 R6, R28, R3, 0x1, P2 ;  /* 0x000000031c067211 */ /* 0x001fe400010f0eff */
[----:B-1----:R-:W-:-:S03]  /*5140*/  LEA R4, P2, R35, R2, 0x1 ;  /* 0x0000000223047211 */ /* 0x002fc600078408ff */
[----:B------:R0:W-:Y:S01]  /*5150*/  STL [R1+0x850], R6 ;  /* 0x0008500601007387 */ /* 0x0001e20000100800 */
[----:B--2---:R-:W-:-:S03]  /*5160*/  LEA.HI.X.SX32 R13, R29, R3, 0x1, P1 ;  /* 0x000000031d0d7211 */ /* 0x004fc600008f0eff */
[----:B------:R1:W-:Y:S01]  /*5170*/  STL [R1+0x910], R4 ;  /* 0x0009100401007387 */ /* 0x0003e20000100800 */
[----:B------:R-:W-:-:S03]  /*5180*/  CS2R R28, SRZ ;  /* 0x00000000001c7805 */ /* 0x000fc6000001ff00 */
        /* <DEDUP_REMOVED lines=100> */
[----:B--2---:R-:W-:Y:S01]  /*57d0*/  LEA R13, P0, R67, R2, 0x1 ;  /* 0x00000002430d7211 */ /* 0x004fe200078008ff */
[----:B------:R1:W-:Y:S04]  /*57e0*/  STL [R1+0x800], R4 ;  /* 0x0008000401007387 */ /* 0x0003e80000100800 */
[----:B------:R2:W-:Y:S01]  /*57f0*/  STL [R1+0x94c], R13 ;  /* 0x00094c0d01007387 */ /* 0x0005e20000100800 */
[----:B0-----:R-:W-:Y:S02]  /*5800*/  LEA.HI.X.SX32 R6, R49, R3, 0x1, P4 ;  /* 0x0000000331067211 */ /* 0x001fe400020f0eff */
[----:B------:R-:W-:-:S02]  /*5810*/  CS2R R48, SRZ ;  /* 0x0000000000307805 */ /* 0x000fc4000001ff00 */
        /* <DEDUP_REMOVED lines=77> */
[-C--:B------:R-:W-:Y:S02]  /*5cf0*/  LEA.HI.X.SX32 R2, R87, R3.reuse, 0x1, P5 ;  /* 0x0000000357027211 */ /* 0x080fe400028f0eff */
[----:B------:R-:W-:Y:S01]  /*5d00*/  CS2R R86, SRZ ;  /* 0x0000000000567805 */ /* 0x000fe2000001ff00 */
[----:B--2---:R-:W-:Y:S01]  /*5d10*/  IMAD R13, R242, 0x1d, RZ ;  /* 0x0000001df20d7824 */ /* 0x004fe200078e02ff */
[----:B------:R1:W-:Y:S04]  /*5d20*/  STL [R1+0x974], R4 ;  /* 0x0009740401007387 */ /* 0x0003e80000100800 */
[----:B------:R2:W-:Y:S01]  /*5d30*/  STL [R1+0x968], R2 ;  /* 0x0009680201007387 */ /* 0x0005e20000100800 */
[----:B0-----:R-:W-:-:S02]  /*5d40*/  LEA.HI.X.SX32 R6, R89, R3, 0x1, P3 ;  /* 0x0000000359067211 */ /* 0x001fc400018f0eff */
[----:B------:R-:W-:Y:S02]  /*5d50*/  CS2R R88, SRZ ;  /* 0x0000000000587805 */ /* 0x000fe4000001ff00 */
[-C--:B-1----:R-:W-:Y:S01]  /*5d60*/  LEA.HI.X.SX32 R4, R91, R3.reuse, 0x1, P2 ;  /* 0x000000035b047211 */ /* 0x082fe200010f0eff */
[----:B------:R0:W-:Y:S01]  /*5d70*/  STL [R1+0x818], R6 ;  /* 0x0008180601007387 */ /* 0x0001e20000100800 */
[----:B------:R-:W-:Y:S02]  /*5d80*/  CS2R R90, SRZ ;  /* 0x00000000005a7805 */ /* 0x000fe4000001ff00 */
[----:B--2---:R-:W-:Y:S01]  /*5d90*/  LEA.HI.X.SX32 R2, R93, R3, 0x1, P1 ;  /* 0x000000035d027211 */ /* 0x004fe200008f0eff */
[----:B------:R1:W-:Y:S01]  /*5da0*/  STL [R1+0x8c4], R4 ;  /* 0x0008c40401007387 */ /* 0x0003e20000100800 */
[----:B------:R-:W-:-:S03]  /*5db0*/  CS2R R92, SRZ ;  /* 0x00000000005c7805 */ /* 0x000fc6000001ff00 */
[----:B------:R2:W-:Y:S01]  /*5dc0*/  STL [R1+0x970], R2 ;  /* 0x0009700201007387 */ /* 0x0005e20000100800 */
[-C--:B0-----:R-:W-:Y:S02]  /*5dd0*/  LEA.HI.X.SX32 R6, R95, R3.reuse, 0x1, P0 ;  /* 0x000000035f067211 */ /* 0x081fe400000f0eff */
[----:B------:R-:W-:Y:S02]  /*5de0*/  CS2R R94, SRZ ;  /* 0x00000000005e7805 */ /* 0x000fe4000001ff00 */
[-C--:B-1----:R-:W-:Y:S01]  /*5df0*/  LEA.HI.X.SX32 R4, R97, R3.reuse, 0x1, P4 ;  /* 0x0000000361047211 */ /* 0x082fe200020f0eff */
[----:B------:R0:W-:Y:S01]  /*5e00*/  STL [R1+0x81c], R6 ;  /* 0x00081c0601007387 */ /* 0x0001e20000100800 */
[----:B------:R-:W-:Y:S02]  /*5e10*/  CS2R R96, SRZ ;  /* 0x0000000000607805 */ /* 0x000fe4000001ff00 */
[----:B--2---:R-:W-:Y:S01]  /*5e20*/  LEA.HI.X.SX32 R2, R99, R3, 0x1, P6 ;  /* 0x0000000363027211 */ /* 0x004fe200030f0eff */
[----:B------:R1:W-:Y:S01]  /*5e30*/  STL [R1+0x820], R4 ;  /* 0x0008200401007387 */ /* 0x0003e20000100800 */
[----:B------:R-:W-:Y:S01]  /*5e40*/  IMAD R3, R242, 0x1e, RZ ;  /* 0x0000001ef2037824 */ /* 0x000fe200078e02ff */
[----:B------:R-:W-:-:S02]  /*5e50*/  CS2R R98, SRZ ;  /* 0x0000000000627805 */ /* 0x000fc4000001ff00 */
[----:B------:R2:W-:Y:S01]  /*5e60*/  STL [R1+0x8d0], R2 ;  /* 0x0008d00201007387 */ /* 0x0005e20000100800 */
[----:B0-----:R-:W-:Y:S01]  /*5e70*/  IMAD.U32 R6, RZ, RZ, UR7 ;  /* 0x00000007ff067e24 */ /* 0x001fe2000f8e00ff */
[----:B------:R-:W-:Y:S02]  /*5e80*/  UMOV UR7, 0x80000020 ;  /* 0x8000002000077882 */ /* 0x000fe40000000000 */
[----:B------:R-:W-:Y:S01]  /*5e90*/  STL [R1+0x400], RZ ;  /* 0x000400ff01007387 */ /* 0x000fe20000100800 */
[----:B-1----:R-:W0:Y:S03]  /*5ea0*/  LDC R4, c[0x0][0x23c] ;  /* 0x00008f00ff047b82 */ /* 0x002e260000000800 */
[----:B------:R-:W-:Y:S01]  /*5eb0*/  STL [R1+0x404], RZ ;  /* 0x000404ff01007387 */ /* 0x000fe20000100800 */
[----:B--2---:R-:W-:-:S03]  /*5ec0*/  IMAD R2, R242, 0x1f, RZ ;  /* 0x0000001ff2027824 */ /* 0x004fc600078e02ff */
[----:B------:R-:W-:Y:S04]  /*5ed0*/  STL [R1+0x408], RZ ;  /* 0x000408ff01007387 */ /* 0x000fe80000100800 */
[----:B------:R-:W-:Y:S04]  /*5ee0*/  STL [R1+0x40c], RZ ;  /* 0x00040cff01007387 */ /* 0x000fe80000100800 */
[----:B------:R-:W-:Y:S04]  /*5ef0*/  STL [R1+0x410], RZ ;  /* 0x000410ff01007387 */ /* 0x000fe80000100800 */
[----:B------:R-:W-:Y:S04]  /*5f00*/  STL [R1+0x414], RZ ;  /* 0x000414ff01007387 */ /* 0x000fe80000100800 */
[----:B------:R-:W-:Y:S01]  /*5f10*/  STL [R1+0x418], RZ ;  /* 0x000418ff01007387 */ /* 0x000fe20000100800 */
[----:B0-----:R-:W-:-:S03]  /*5f20*/  IMAD.SHL.U32 R231, R4, 0x20, RZ ;  /* 0x0000002004e77824 */ /* 0x001fc600078e00ff */
[----:B------:R-:W-:Y:S01]  /*5f30*/  STL [R1+0x41c], RZ ;  /* 0x00041cff01007387 */ /* 0x000fe20000100800 */
[----:B------:R-:W-:-:S03]  /*5f40*/  IMAD R4, R0, R4, RZ ;  /* 0x0000000400047224 */ /* 0x000fc600078e02ff */
[----:B------:R-:W-:Y:S02]  /*5f50*/  STL [R1+0x420], RZ ;  /* 0x000420ff01007387 */ /* 0x000fe40000100800 */
[----:B------:R-:W-:Y:S02]  /*5f60*/  SHF.R.S32.HI R0, RZ, 0x1f, R4 ;  /* 0x0000001fff007819 */ /* 0x000fe40000011404 */
[----:B------:R-:W-:Y:S02]  /*5f70*/  STL [R1+0x424], RZ ;  /* 0x000424ff01007387 */ /* 0x000fe40000100800 */
[C---:B------:R-:W-:Y:S01]  /*5f80*/  SHF.L.U64.HI R0, R4.reuse, 0x1, R0 ;  /* 0x0000000104007819 */ /* 0x040fe20000010200 */
[----:B------:R-:W-:Y:S01]  /*5f90*/  IMAD.SHL.U32 R4, R4, 0x2, RZ ;  /* 0x0000000204047824 */ /* 0x000fe200078e00ff */
[----:B------:R-:W-:Y:S04]  /*5fa0*/  STL [R1+0x428], RZ ;  /* 0x000428ff01007387 */ /* 0x000fe80000100800 */
        /* <DEDUP_REMOVED lines=245> */
[----:B------:R-:W-:Y:S04]  /*6f00*/  STL [R1], RZ ;  /* 0x000000ff01007387 */ /* 0x000fe80000100800 */
        /* <DEDUP_REMOVED lines=127> */
[----:B------:R0:W-:Y:S04]  /*7700*/  STL [R1+0x9e4], R20 ;  /* 0x0009e41401007387 */ /* 0x0001e80000100800 */
[----:B------:R1:W-:Y:S04]  /*7710*/  STL [R1+0x9e0], R19 ;  /* 0x0009e01301007387 */ /* 0x0003e80000100800 */
[----:B------:R2:W-:Y:S01]  /*7720*/  STL [R1+0x9dc], R18 ;  /* 0x0009dc1201007387 */ /* 0x0005e20000100800 */
[----:B0-----:R-:W-:Y:S01]  /*7730*/  IMAD.WIDE R20, R12, 0x2, RZ ;  /* 0x000000020c147825 */ /* 0x001fe200078e02ff */
[----:B------:R-:W-:-:S02]  /*7740*/  LOP3.LUT R12, R7, 0x70, RZ, 0x3c, !PT ;  /* 0x00000070070c7812 */ /* 0x000fc400078e3cff */
[C---:B-1----:R-:W-:Y:S01]  /*7750*/  LOP3.LUT R19, R7.reuse, 0x40, RZ, 0x3c, !PT ;  /* 0x0000004007137812 */ /* 0x042fe200078e3cff */
[----:B------:R-:W-:Y:S01]  /*7760*/  IMAD.WIDE R172, R2, 0x2, R20 ;  /* 0x0000000202ac7825 */ /* 0x000fe200078e0214 */
[----:B--2---:R-:W-:-:S03]  /*7770*/  LOP3.LUT R18, R7, 0x50, RZ, 0x3c, !PT ;  /* 0x0000005007127812 */ /* 0x004fc600078e3cff */
[----:B------:R-:W-:Y:S01]  /*7780*/  STL [R1+0x9d8], R19 ;  /* 0x0009d81301007387 */ /* 0x000fe20000100800 */
[----:B------:R-:W-:-:S03]  /*7790*/  IMAD.WIDE R176, R3, 0x2, R20 ;  /* 0x0000000203b07825 */ /* 0x000fc600078e0214 */
[----:B------:R0:W-:Y:S01]  /*77a0*/  STL [R1+0x9d4], R18 ;  /* 0x0009d41201007387 */ /* 0x0001e20000100800 */
[----:B------:R-:W-:-:S04]  /*77b0*/  IMAD.WIDE R248, R246, 0x2, R20 ;  /* 0x00000002f6f87825 */ /* 0x000fc800078e0214 */
[----:B------:R-:W-:Y:S01]  /*77c0*/  IMAD.WIDE R244, R242, 0x2, R20 ;  /* 0x00000002f2f47825 */ /* 0x000fe200078e0214 */
[----:B0-----:R-:W-:-:S05]  /*77d0*/  LOP3.LUT R18, R7, 0x60, RZ, 0x3c, !PT ;  /* 0x0000006007127812 */ /* 0x001fca00078e3cff */
[----:B------:R0:W-:Y:S04]  /*77e0*/  STL [R1+0x9d0], R18 ;  /* 0x0009d01201007387 */ /* 0x0001e80000100800 */
[----:B------:R-:W-:Y:S04]  /*77f0*/  STL [R1+0x9cc], R12 ;  /* 0x0009cc0c01007387 */ /* 0x000fe80000100800 */
[----:B------:R1:W-:Y:S01]  /*7800*/  STL.64 [R1+0x7c0], R172 ;  /* 0x0007c0ac01007387 */ /* 0x0003e20000100a00 */
[----:B0-----:R-:W-:Y:S01]  /*7810*/  IMAD.WIDE R18, R11, 0x2, RZ ;  /* 0x000000020b127825 */ /* 0x001fe200078e02ff */
[----:B------:R-:W-:-:S03]  /*7820*/  LOP3.LUT R11, R5, 0x20, RZ, 0x3c, !PT ;  /* 0x00000020050b7812 */ /* 0x000fc600078e3cff */
[----:B------:R-:W-:-:S04]  /*7830*/  IMAD.WIDE R174, R2, 0x2, R18 ;  /* 0x0000000202ae7825 */ /* 0x000fc800078e0212 */
[--C-:B-1----:R-:W-:Y:S01]  /*7840*/  IMAD.WIDE R172, R3, 0x2, R18.reuse ;  /* 0x0000000203ac7825 */ /* 0x102fe200078e0212 */
[----:B------:R0:W-:Y:S03]  /*7850*/  STL.64 [R1+0x7b8], R174 ;  /* 0x0007b8ae01007387 */ /* 0x0001e60000100a00 */
[--C-:B------:R-:W-:Y:S01]  /*7860*/  IMAD.WIDE R2, R13, 0x2, R18.reuse ;  /* 0x000000020d027825 */ /* 0x100fe200078e0212 */
[----:B------:R-:W-:Y:S03]  /*7870*/  STL.64 [R1+0x7b0], R176 ;  /* 0x0007b0b001007387 */ /* 0x000fe60000100a00 */
[--C-:B------:R-:W-:Y:S01]  /*7880*/  IMAD.WIDE R246, R246, 0x2, R18.reuse ;  /* 0x00000002f6f67825 */ /* 0x100fe200078e0212 */
[----:B------:R1:W-:Y:S03]  /*7890*/  STL.64 [R1+0x7a8], R172 ;  /* 0x0007a8ac01007387 */ /* 0x0003e60000100a00 */
[----:B------:R-:W-:-:S04]  /*78a0*/  IMAD.WIDE R242, R242, 0x2, R18 ;  /* 0x00000002f2f27825 */ /* 0x000fc800078e0212 */
[----:B0-----:R-:W-:-:S04]  /*78b0*/  IMAD.WIDE R174, R13, 0x2, R20 ;  /* 0x000000020dae7825 */ /* 0x001fc800078e0214 */
[C---:B------:R-:W-:Y:S01]  /*78c0*/  IMAD.WIDE R12, R14.reuse, 0x2, R18 ;  /* 0x000000020e0c7825 */ /* 0x040fe200078e0212 */
[----:B------:R-:W-:Y:S03]  /*78d0*/  STL.64 [R1+0x7a0], R174 ;  /* 0x0007a0ae01007387 */ /* 0x000fe60000100a00 */
[--C-:B-1----:R-:W-:Y:S01]  /*78e0*/  IMAD.WIDE R172, R14, 0x2, R20.reuse ;  /* 0x000000020eac7825 */ /* 0x102fe200078e0214 */
[----:B------:R0:W-:Y:S04]  /*78f0*/  STL.64 [R1+0x798], R2 ;  /* 0x0007980201007387 */ /* 0x0001e80000100a00 */
[----:B------:R-:W-:Y:S04]  /*7900*/  STL.64 [R1+0x790], R172 ;  /* 0x000790ac01007387 */ /* 0x000fe80000100a00 */
[----:B------:R1:W-:Y:S01]  /*7910*/  STL.64 [R1+0x788], R12 ;  /* 0x0007880c01007387 */ /* 0x0003e20000100a00 */
[----:B0-----:R-:W-:-:S04]  /*7920*/  IMAD.WIDE R2, R15, 0x2, R20 ;  /* 0x000000020f027825 */ /* 0x001fc800078e0214 */
[----:B------:R-:W-:Y:S01]  /*7930*/  IMAD.WIDE R14, R15, 0x2, R18 ;  /* 0x000000020f0e7825 */ /* 0x000fe200078e0212 */
[----:B------:R0:W-:Y:S03]  /*7940*/  STL.64 [R1+0x780], R2 ;  /* 0x0007800201007387 */ /* 0x0001e60000100a00 */
[C---:B-1----:R-:W-:Y:S01]  /*7950*/  IMAD.WIDE R12, R16.reuse, 0x2, R20 ;  /* 0x00000002100c7825 */ /* 0x042fe200078e0214 */
[----:B------:R1:W-:Y:S04]  /*7960*/  STL.64 [R1+0x778], R14 ;  /* 0x0007780e01007387 */ /* 0x0003e80000100a00 */
[----:B------:R2:W-:Y:S01]  /*7970*/  STL.64 [R1+0x770], R12 ;  /* 0x0007700c01007387 */ /* 0x0005e20000100a00 */
[----:B0-----:R-:W-:-:S04]  /*7980*/  IMAD.WIDE R2, R16, 0x2, R18 ;  /* 0x0000000210027825 */ /* 0x001fc800078e0212 */
[C---:B-1----:R-:W-:Y:S01]  /*7990*/  IMAD.WIDE R14, R17.reuse, 0x2, R20 ;  /* 0x00000002110e7825 */ /* 0x042fe200078e0214 */
[----:B------:R0:W-:Y:S03]  /*79a0*/  STL.64 [R1+0x768], R2 ;  /* 0x0007680201007387 */ /* 0x0001e60000100a00 */
[----:B--2---:R-:W-:Y:S01]  /*79b0*/  IMAD.WIDE R12, R17, 0x2, R18 ;  /* 0x00000002110c7825 */ /* 0x004fe200078e0212 */
[----:B------:R1:W-:Y:S04]  /*79c0*/  STL.64 [R1+0x760], R14 ;  /* 0x0007600e01007387 */ /* 0x0003e80000100a00 */
[----:B------:R2:W-:Y:S01]  /*79d0*/  STL.64 [R1+0x758], R12 ;  /* 0x0007580c01007387 */ /* 0x0005e20000100a00 */
[----:B0-----:R-:W-:-:S04]  /*79e0*/  IMAD.WIDE R2, R22, 0x2, R20 ;  /* 0x0000000216027825 */ /* 0x001fc800078e0214 */
[----:B-1----:R-:W-:Y:S01]  /*79f0*/  IMAD.WIDE R14, R22, 0x2, R18 ;  /* 0x00000002160e7825 */ /* 0x002fe200078e0212 */
[----:B------:R0:W-:Y:S03]  /*7a00*/  STL.64 [R1+0x750], R2 ;  /* 0x0007500201007387 */ /* 0x0001e60000100a00 */
[C---:B--2---:R-:W-:Y:S01]  /*7a10*/  IMAD.WIDE R12, R23.reuse, 0x2, R20 ;  /* 0x00000002170c7825 */ /* 0x044fe200078e0214 */
        /* <DEDUP_REMOVED lines=78> */
[----:B------:R-:W-:Y:S04]  /*7f00*/  STL.64 [R1+0x610], R14 ;  /* 0x0006100e01007387 */ /* 0x000fe80000100a00 */
[----:B------:R-:W-:Y:S01]  /*7f10*/  STL.64 [R1+0x608], R12 ;  /* 0x0006080c01007387 */ /* 0x000fe20000100a00 */
[----:B0-----:R-:W-:-:S04]  /*7f20*/  IMAD.WIDE R2, R250, 0x2, R20 ;  /* 0x00000002fa027825 */ /* 0x001fc800078e0214 */
[----:B------:R-:W-:Y:S01]  /*7f30*/  IMAD.WIDE R250, R250, 0x2, R18 ;  /* 0x00000002fafa7825 */ /* 0x000fe200078e0212 */
[----:B------:R0:W-:Y:S03]  /*7f40*/  STL.64 [R1+0x600], R2 ;  /* 0x0006000201007387 */ /* 0x0001e60000100a00 */
[----:B0-----:R-:W-:Y:S02]  /*7f50*/  IMAD.U32 R2, RZ, RZ, UR18 ;  /* 0x00000012ff027e24 */ /* 0x001fe4000f8e00ff */
[----:B------:R-:W-:-:S07]  /*7f60*/  IMAD.U32 R3, RZ, RZ, UR19 ;  /* 0x00000013ff037e24 */ /* 0x000fce000f8e00ff */
.L_x_1:
[----:B------:R0:W-:Y:S04]  /*7f70*/  STL.64 [R1+0xd20], R150 ;  /* 0x000d209601007387 */ /* 0x0001e80000100a00 */
[----:B0-----:R-:W2:Y:S04]  /*7f80*/  LDL.64 R150, [R1+0x628] ;  /* 0x0006280001967983 */ /* 0x001ea80000100a00 */
[----:B------:R0:W-:Y:S04]  /*7f90*/  STL.64 [R1+0xd18], R148 ;  /* 0x000d189401007387 */ /* 0x0001e80000100a00 */
[----:B0-----:R-:W3:Y:S04]  /*7fa0*/  LDL.64 R148, [R1+0x620] ;  /* 0x0006200001947983 */ /* 0x001ee80000100a00 */
[----:B------:R0:W-:Y:S04]  /*7fb0*/  STL.64 [R1+0xd10], R146 ;  /* 0x000d109201007387 */ /* 0x0001e80000100a00 */
[----:B0-----:R-:W4:Y:S04]  /*7fc0*/  LDL.64 R146, [R1+0x618] ;  /* 0x0006180001927983 */ /* 0x001f280000100a00 */
[----:B------:R0:W-:Y:S04]  /*7fd0*/  STL.64 [R1+0xd08], R144 ;  /* 0x000d089001007387 */ /* 0x0001e80000100a00 */
[----:B0-----:R-:W2:Y:S04]  /*7fe0*/  LDL.64 R144, [R1+0x610] ;  /* 0x0006100001907983 */ /* 0x001ea80000100a00 */
[----:B------:R0:W-:Y:S04]  /*7ff0*/  STL.64 [R1+0xd00], R142 ;  /* 0x000d008e01007387 */ /* 0x0001e80000100a00 */
[----:B0-----:R-:W3:Y:S04]  /*8000*/  LDL.64 R142, [R1+0x608] ;  /* 0x00060800018e7983 */ /* 0x001ee80000100a00 */
[----:B------:R0:W-:Y:S04]  /*8010*/  STL.64 [R1+0xcf8], R140 ;  /* 0x000cf88c01007387 */ /* 0x0001e80000100a00 */
[----:B0-----:R-:W4:Y:S01]  /*8020*/  LDL.64 R140, [R1+0x600] ;  /* 0x00060000018c7983 */ /* 0x001f220000100a00 */
[----:B-----5:R-:W-:-:S02]  /*8030*/  IADD3 R14, P0, R20, R2, RZ ;  /* 0x00000002140e7210 */ /* 0x020fc40007f1e0ff */
[----:B------:R-:W-:Y:S01]  /*8040*/  IADD3 R12, P1, R18, R2, RZ ;  /* 0x00000002120c7210 */ /* 0x000fe20007f3e0ff */
[----:B------:R-:W-:Y:S01]  /*8050*/  STL.64 [R1+0xcf0], R138 ;  /* 0x000cf08a01007387 */ /* 0x000fe20000100a00 */
[C---:B------:R-:W-:Y:S01]  /*8060*/  ISETP.GT.AND P2, PT, R6.reuse, RZ, PT ;  /* 0x000000ff0600720c */ /* 0x040fe20003f44270 */
[--C-:B------:R-:W-:Y:S01]  /*8070*/  IMAD.X R15, R21, 0x1, R3.reuse, P0 ;  /* 0x00000001150f7824 */ /* 0x100fe200000e0603 */
[----:B------:R-:W-:Y:S01]  /*8080*/  PRMT R164, RZ, 0x7610, R164 ;  /* 0x00007610ffa47816 */ /* 0x000fe200000000a4 */
[----:B------:R-:W-:Y:S01]  /*8090*/  STL.64 [R1+0xce8], R136 ;  /* 0x000ce88801007387 */ /* 0x000fe20000100a00 */
[----:B------:R-:W-:Y:S01]  /*80a0*/  IMAD.X R13, R19, 0x1, R3, P1 ;  /* 0x00000001130d7824 */ /* 0x000fe200008e0603 */
[----:B------:R-:W-:Y:S02]  /*80b0*/  ISETP.GT.AND P3, PT, R6, 0x1, PT ;  /* 0x000000010600780c */ /* 0x000fe40003f64270 */
[----:B------:R-:W-:Y:S01]  /*80c0*/  STL.64 [R1+0xce0], R134 ;  /* 0x000ce08601007387 */ /* 0x000fe20000100a00 */
[----:B------:R-:W-:-:S03]  /*80d0*/  PRMT R167, RZ, 0x7610, R167 ;  /* 0x00007610ffa77816 */ /* 0x000fc600000000a7 */
[----:B------:R-:W-:Y:S04]  /*80e0*/  STL.64 [R1+0xcd8], R132 ;  /* 0x000cd88401007387 */ /* 0x000fe80000100a00 */
        /* <DEDUP_REMOVED lines=50> */
[----:B------:R0:W-:Y:S04]  /*8410*/  STL.64 [R1+0xb40], R30 ;  /* 0x000b401e01007387 */ /* 0x0001e80000100a00 */
[----:B------:R1:W-:Y:S04]  /*8420*/  STL.64 [R1+0xb38], R28 ;  /* 0x000b381c01007387 */ /* 0x0003e80000100a00 */
[----:B------:R-:W-:Y:S04]  /*8430*/  STL.64 [R1+0xb30], R26 ;  /* 0x000b301a01007387 */ /* 0x000fe80000100a00 */
[----:B------:R-:W-:Y:S04]  /*8440*/  STL.64 [R1+0xb28], R24 ;  /* 0x000b281801007387 */ /* 0x000fe80000100a00 */
[----:B------:R-:W-:Y:S04]  /*8450*/  STL [R1+0x9f8], R252 ;  /* 0x0009f8fc01007387 */ /* 0x000fe80000100800 */
[----:B------:R-:W-:Y:S04]  /*8460*/  STL [R1+0x9f0], R10 ;  /* 0x0009f00a01007387 */ /* 0x000fe80000100800 */
[----:B------:R-:W-:Y:S04]  /*8470*/  STL [R1+0x9ec], R9 ;  /* 0x0009ec0901007387 */ /* 0x000fe80000100800 */
[----:B------:R-:W-:Y:S04]  /*8480*/  STL [R1+0x9e8], R8 ;  /* 0x0009e80801007387 */ /* 0x000fe80000100800 */
[----:B------:R-:W-:Y:S04]  /*8490*/  STL [R1+0x9fc], R18 ;  /* 0x0009fc1201007387 */ /* 0x000fe80000100800 */
[----:B------:R-:W-:Y:S04]  /*84a0*/  STL [R1+0x9f4], R19 ;  /* 0x0009f41301007387 */ /* 0x000fe80000100800 */
[----:B------:R-:W-:Y:S04]  /*84b0*/  STL [R1+0xa04], R20 ;  /* 0x000a041401007387 */ /* 0x000fe80000100800 */
[----:B------:R2:W-:Y:S04]  /*84c0*/  STL [R1+0xa00], R21 ;  /* 0x000a001501007387 */ /* 0x0005e80000100800 */
[----:B------:R-:W-:Y:S04]  /*84d0*/  STL [R1+0xa0c], R242 ;  /* 0x000a0cf201007387 */ /* 0x000fe80000100800 */
[----:B------:R-:W-:Y:S04]  /*84e0*/  STL [R1+0xa08], R243 ;  /* 0x000a08f301007387 */ /* 0x000fe80000100800 */
[----:B------:R3:W-:Y:S04]  /*84f0*/  STL [R1+0xa14], R244 ;  /* 0x000a14f401007387 */ /* 0x0007e80000100800 */
[----:B------:R3:W-:Y:S04]  /*8500*/  STL [R1+0xa10], R245 ;  /* 0x000a10f501007387 */ /* 0x0007e80000100800 */
[----:B------:R-:W-:Y:S04]  /*8510*/  STL [R1+0xa1c], R246 ;  /* 0x000a1cf601007387 */ /* 0x000fe80000100800 */
[----:B------:R-:W-:Y:S04]  /*8520*/  STL [R1+0xa18], R247 ;  /* 0x000a18f701007387 */ /* 0x000fe80000100800 */
[----:B------:R-:W-:Y:S04]  /*8530*/  STL [R1+0xa24], R248 ;  /* 0x000a24f801007387 */ /* 0x000fe80000100800 */
[----:B------:R-:W-:Y:S04]  /*8540*/  STL [R1+0xa20], R249 ;  /* 0x000a20f901007387 */ /* 0x000fe80000100800 */
[----:B------:R-:W-:Y:S04]  /*8550*/  STL [R1+0xa2c], R250 ;  /* 0x000a2cfa01007387 */ /* 0x000fe80000100800 */
[----:B------:R-:W-:Y:S04]  /*8560*/  STL [R1+0xa28], R251 ;  /* 0x000a28fb01007387 */ /* 0x000fe80000100800 */
[----:B0-----:R-:W3:Y:S04]  /*8570*/  LDL.64 R30, [R1+0x630] ;  /* 0x00063000011e7983 */ /* 0x001ee80000100a00 */
[----:B-1----:R-:W3:Y:S04]  /*8580*/  LDL.64 R28, [R1+0x638] ;  /* 0x00063800011c7983 */ /* 0x002ee80000100a00 */
[----:B--2---:R-:W2:Y:S04]  /*8590*/  LDL.64 R20, [R1+0x640] ;  /* 0x0006400001147983 */ /* 0x004ea80000100a00 */
[----:B------:R-:W2:Y:S04]  /*85a0*/  LDL.64 R26, [R1+0x648] ;  /* 0x00064800011a7983 */ /* 0x000ea80000100a00 */
[----:B------:R-:W2:Y:S04]  /*85b0*/  LDL.64 R24, [R1+0x650] ;  /* 0x0006500001187983 */ /* 0x000ea80000100a00 */
[----:B------:R-:W2:Y:S04]  /*85c0*/  LDL.64 R8, [R1+0x658] ;  /* 0x0006580001087983 */ /* 0x000ea80000100a00 */
[----:B------:R-:W2:Y:S04]  /*85d0*/  LDL.64 R18, [R1+0x660] ;  /* 0x0006600001127983 */ /* 0x000ea80000100a00 */
[----:B------:R0:W2:Y:S01]  /*85e0*/  @P2 LDG.E.U16 R164, desc[UR14][R12.64] ;  /* 0x0000000e0ca42981 */ /* 0x0000a2000c1e1500 */
[----:B------:R-:W-:-:S03]  /*85f0*/  PRMT R170, RZ, 0x7610, R170 ;  /* 0x00007610ffaa7816 */ /* 0x000fc600000000aa */
[----:B------:R1:W2:Y:S01]  /*8600*/  @P2 LDG.E.U16 R167, desc[UR14][R14.64] ;  /* 0x0000000e0ea72981 */ /* 0x0002a2000c1e1500 */
[----:B0-----:R-:W-:Y:S02]  /*8610*/  IADD3 R12, P1, R242, R2, RZ ;  /* 0x00000002f20c7210 */ /* 0x001fe40007f3e0ff */
[----:B------:R-:W-:-:S03]  /*8620*/  ISETP.GT.AND P2, PT, R6, 0x2, PT ;  /* 0x000000020600780c */ /* 0x000fc60003f44270 */
[----:B------:R-:W-:Y:S01]  /*8630*/  IMAD.X R13, R243, 0x1, R3, P1 ;  /* 0x00000001f30d7824 */ /* 0x000fe200008e0603 */
[----:B-1----:R-:W-:Y:S02]  /*8640*/  IADD3 R14, P0, R244, R2, RZ ;  /* 0x00000002f40e7210 */ /* 0x002fe40007f1e0ff */
[----:B------:R-:W-:Y:S02]  /*8650*/  PRMT R171, RZ, 0x7610, R171 ;  /* 0x00007610ffab7816 */ /* 0x000fe400000000ab */
[----:B------:R0:W2:Y:S01]  /*8660*/  @P3 LDG.E.U16 R170, desc[UR14][R12.64] ;  /* 0x0000000e0caa3981 */ /* 0x0000a2000c1e1500 */
[----:B------:R-:W-:Y:S01]  /*8670*/  IMAD.X R15, R245, 0x1, R3, P0 ;  /* 0x00000001f50f7824 */ /* 0x000fe200000e0603 */
[----:B------:R-:W-:-:S04]  /*8680*/  PRMT R174, RZ, 0x7610, R174 ;  /* 0x00007610ffae7816 */ /* 0x000fc800000000ae */
[----:B------:R1:W2:Y:S01]  /*8690*/  @P3 LDG.E.U16 R171, desc[UR14][R14.64] ;  /* 0x0000000e0eab3981 */ /* 0x0002a2000c1e1500 */
[----:B0-----:R-:W-:Y:S02]  /*86a0*/  IADD3 R12, P1, R246, R2, RZ ;  /* 0x00000002f60c7210 */ /* 0x001fe40007f3e0ff */
[----:B------:R-:W-:-:S03]  /*86b0*/  ISETP.GT.AND P3, PT, R6, 0x3, PT ;  /* 0x000000030600780c */ /* 0x000fc60003f64270 */
[----:B------:R-:W-:Y:S01]  /*86c0*/  IMAD.X R13, R247, 0x1, R3, P1 ;  /* 0x00000001f70d7824 */ /* 0x000fe200008e0603 */
[-C--:B-1----:R-:W-:Y:S02]  /*86d0*/  IADD3 R14, P0, R248, R2.reuse, RZ ;  /* 0x00000002f80e7210 */ /* 0x082fe40007f1e0ff */
[----:B------:R-:W-:Y:S02]  /*86e0*/  PRMT R175, RZ, 0x7610, R175 ;  /* 0x00007610ffaf7816 */ /* 0x000fe400000000af */
[----:B------:R0:W2:Y:S01]  /*86f0*/  @P2 LDG.E.U16 R174, desc[UR14][R12.64] ;  /* 0x0000000e0cae2981 */ /* 0x0000a2000c1e1500 */
[----:B------:R-:W-:Y:S01]  /*8700*/  IMAD.X R15, R249, 0x1, R3, P0 ;  /* 0x00000001f90f7824 */ /* 0x000fe200000e0603 */
[----:B------:R-:W-:Y:S02]  /*8710*/  PRMT R176, RZ, 0x7610, R176 ;  /* 0x00007610ffb07816 */ /* 0x000fe400000000b0 */
[-C--:B----4-:R-:W-:Y:S02]  /*8720*/  IADD3 R16, P0, R140, R2.reuse, RZ ;  /* 0x000000028c107210 */ /* 0x090fe40007f1e0ff */
[----:B------:R3:W4:Y:S01]  /*8730*/  @P2 LDG.E.U16 R175, desc[UR14][R14.64] ;  /* 0x0000000e0eaf2981 */ /* 0x000722000c1e1500 */
[----:B0-----:R-:W-:-:S02]  /*8740*/  IADD3 R12, P1, R250, R2, RZ ;  /* 0x00000002fa0c7210 */ /* 0x001fc40007f3e0ff */
[----:B------:R-:W-:-:S03]  /*8750*/  ISETP.GT.AND P2, PT, R6, 0x4, PT ;  /* 0x000000040600780c */ /* 0x000fc60003f44270 */
[--C-:B------:R-:W-:Y:S01]  /*8760*/  IMAD.X R13, R251, 0x1, R3.reuse, P1 ;  /* 0x00000001fb0d7824 */ /* 0x100fe200008e0603 */
[-C--:B---3--:R-:W-:Y:S01]  /*8770*/  IADD3 R14, P1, R142, R2.reuse, RZ ;  /* 0x000000028e0e7210 */ /* 0x088fe20007f3e0ff */
[----:B------:R-:W-:Y:S01]  /*8780*/  IMAD.X R17, R141, 0x1, R3, P0 ;  /* 0x000000018d117824 */ /* 0x000fe200000e0603 */
[----:B------:R-:W-:Y:S02]  /*8790*/  PRMT R222, RZ, 0x7610, R222 ;  /* 0x00007610ffde7816 */ /* 0x000fe400000000de */
[----:B------:R0:W3:Y:S01]  /*87a0*/  @P3 LDG.E.U16 R176, desc[UR14][R12.64] ;  /* 0x0000000e0cb03981 */ /* 0x0000e2000c1e1500 */
[----:B------:R-:W-:Y:S01]  /*87b0*/  PRMT R229, RZ, 0x7610, R229 ;  /* 0x00007610ffe57816 */ /* 0x000fe200000000e5 */
[----:B------:R-:W-:Y:S01]  /*87c0*/  IMAD.X R15, R143, 0x1, R3, P1 ;  /* 0x000000018f0f7824 */ /* 0x000fe200008e0603 */
[----:B------:R-:W-:Y:S01]  /*87d0*/  PRMT R230, RZ, 0x7610, R230 ;  /* 0x00007610ffe67816 */ /* 0x000fe200000000e6 */
[----:B------:R1:W3:Y:S01]  /*87e0*/  @P3 LDG.E.U16 R222, desc[UR14][R16.64] ;  /* 0x0000000e10de3981 */ /* 0x0002e2000c1e1500 */
[----:B0-----:R-:W-:-:S03]  /*87f0*/  IADD3 R12, P0, R144, R2, RZ ;  /* 0x00000002900c7210 */ /* 0x001fc60007f1e0ff */
[----:B------:R-:W3:Y:S01]  /*8800*/  @P2 LDG.E.U16 R229, desc[UR14][R14.64] ;  /* 0x0000000e0ee52981 */ /* 0x000ee2000c1e1500 */
[----:B------:R-:W-:Y:S01]  /*8810*/  ISETP.GT.AND P3, PT, R6, 0x5, PT ;  /* 0x000000050600780c */ /* 0x000fe20003f64270 */
[----:B------:R-:W-:Y:S01]  /*8820*/  IMAD.X R13, R145, 0x1, R3, P0 ;  /* 0x00000001910d7824 */ /* 0x000fe200000e0603 */
[----:B-1----:R-:W-:-:S04]  /*8830*/  IADD3 R16, P1, R146, R2, RZ ;  /* 0x0000000292107210 */ /* 0x002fc80007f3e0ff */
[----:B------:R0:W3:Y:S01]  /*8840*/  @P2 LDG.E.U16 R230, desc[UR14][R12.64] ;  /* 0x0000000e0ce62981 */ /* 0x0000e2000c1e1500 */
[----:B------:R-:W-:Y:S01]  /*8850*/  IMAD.X R17, R147, 0x1, R3, P1 ;  /* 0x0000000193117824 */ /* 0x000fe200008e0603 */
[----:B------:R-:W-:Y:S02]  /*8860*/  PRMT R234, RZ, 0x7610, R234 ;  /* 0x00007610ffea7816 */ /* 0x000fe400000000ea */
[----:B------:R-:W-:Y:S02]  /*8870*/  PRMT R235, RZ, 0x7610, R235 ;  /* 0x00007610ffeb7816 */ /* 0x000fe400000000eb */
[-C--:B0-----:R-:W-:Y:S02]  /*8880*/  IADD3 R12, P2, R148, R2.reuse, RZ ;  /* 0x00000002940c7210 */ /* 0x081fe40007f5e0ff */
[----:B------:R-:W3:Y:S01]  /*8890*/  @P3 LDG.E.U16 R234, desc[UR14][R16.64] ;  /* 0x0000000e10ea3981 */ /* 0x000ee2000c1e1500 */
[----:B------:R-:W-:Y:S02]  /*88a0*/  IADD3 R14, P1, R150, R2, RZ ;  /* 0x00000002960e7210 */ /* 0x000fe40007f3e0ff */
[----:B------:R-:W-:Y:S01]  /*88b0*/  IMAD.X R13, R149, 0x1, R3, P2 ;  /* 0x00000001950d7824 */ /* 0x000fe200010e0603 */
[----:B------:R-:W-:-:S02]  /*88c0*/  ISETP.GT.AND P0, PT, R6, 0x6, PT ;  /* 0x000000060600780c */ /* 0x000fc40003f04270 */
[----:B------:R-:W-:Y:S02]  /*88d0*/  IMAD.X R15, R151, 0x1, R3, P1 ;  /* 0x00000001970f7824 */ /* 0x000fe400008e0603 */
[----:B------:R0:W3:Y:S01]  /*88e0*/  @P3 LDG.E.U16 R235, desc[UR14][R12.64] ;  /* 0x0000000e0ceb3981 */ /* 0x0000e2000c1e1500 */
[----:B------:R-:W-:Y:S02]  /*88f0*/  PRMT R239, RZ, 0x7610, R239 ;  /* 0x00007610ffef7816 */ /* 0x000fe400000000ef */
[----:B------:R-:W-:-:S06]  /*8900*/  PRMT R238, RZ, 0x7610, R238 ;  /* 0x00007610ffee7816 */ /* 0x000fcc00000000ee */
[----:B------:R2:W3:Y:S01]  /*8910*/  @P0 LDG.E.U16 R239, desc[UR14][R14.64] ;  /* 0x0000000e0eef0981 */ /* 0x0004e2000c1e1500 */
[----:B------:R-:W-:Y:S02]  /*8920*/  PRMT R159, RZ, 0x7610, R159 ;  /* 0x00007610ff9f7816 */ /* 0x000fe4000000009f */
[----:B------:R-:W-:Y:S02]  /*8930*/  PRMT R158, RZ, 0x7610, R158 ;  /* 0x00007610ff9e7816 */ /* 0x000fe4000000009e */
[----:B------:R-:W-:Y:S02]  /*8940*/  PRMT R162, RZ, 0x7610, R162 ;  /* 0x00007610ffa27816 */ /* 0x000fe400000000a2 */
[-C--:B0-----:R-:W-:Y:S02]  /*8950*/  IADD3 R12, P2, R30, R2.reuse, RZ ;  /* 0x000000021e0c7210 */ /* 0x081fe40007f5e0ff */
[----:B------:R-:W-:-:S03]  /*8960*/  IADD3 R16, P1, R28, R2, RZ ;  /* 0x000000021c107210 */ /* 0x000fc60007f3e0ff */
[----:B------:R-:W-:Y:S01]  /*8970*/  IMAD.X R13, R31, 0x1, R3, P2 ;  /* 0x000000011f0d7824 */ /* 0x000fe200010e0603 */
[----:B------:R-:W-:Y:S01]  /*8980*/  PRMT R161, RZ, 0x7610, R161 ;  /* 0x00007610ffa17816 */ /* 0x000fe200000000a1 */
[----:B------:R-:W4:Y:S01]  /*8990*/  LDL.64 R30, [R1+0x788] ;  /* 0x00078800011e7983 */ /* 0x000f220000100a00 */
[----:B------:R-:W-:-:S03]  /*89a0*/  IMAD.X R17, R29, 0x1, R3, P1 ;  /* 0x000000011d117824 */ /* 0x000fc600008e0603 */
[----:B------:R-:W3:Y:S04]  /*89b0*/  LDL.64 R28, [R1+0x668] ;  /* 0x00066800011c7983 */ /* 0x000ee80000100a00 */
[----:B------:R0:W4:Y:S01]  /*89c0*/  @P0 LDG.E.U16 R238, desc[UR14][R12.64] ;  /* 0x0000000e0cee0981 */ /* 0x000122000c1e1500 */
[----:B--2---:R-:W-:-:S05]  /*89d0*/  IADD3 R14, P0, R20, R2, RZ ;  /* 0x00000002140e7210 */ /* 0x004fca0007f1e0ff */
[----:B------:R-:W-:Y:S02]  /*89e0*/  IMAD.X R15, R21, 0x1, R3, P0 ;  /* 0x00000001150f7824 */ /* 0x000fe400000e0603 */
[----:B------:R-:W2:Y:S01]  /*89f0*/  LDL.64 R20, [R1+0x670] ;  /* 0x0006700001147983 */ /* 0x000ea20000100a00 */
[----:B------:R-:W-:Y:S02]  /*8a00*/  ISETP.GT.AND P1, PT, R6, 0x8, PT ;  /* 0x000000080600780c */ /* 0x000fe40003f24270 */
[----:B0-----:R-:W-:-:S05]  /*8a10*/  IADD3 R12, P0, R26, R2, RZ ;  /* 0x000000021a0c7210 */ /* 0x001fca0007f1e0ff */
[----:B------:R-:W-:Y:S02]  /*8a20*/  IMAD.X R13, R27, 0x1, R3, P0 ;  /* 0x000000011b0d7824 */ /* 0x000fe400000e0603 */
[----:B------:R-:W4:Y:S04]  /*8a30*/  LDL.64 R26, [R1+0x678] ;  /* 0x00067800011a7983 */ /* 0x000f280000100a00 */
[----:B------:R0:W4:Y:S02]  /*8a40*/  @P1 LDG.E.U16 R159, desc[UR14][R12.64] ;  /* 0x0000000e0c9f1981 */ /* 0x000124000c1e1500 */
[----:B0-----:R-:W-:-:S05]  /*8a50*/  IADD3 R12, P0, R24, R2, RZ ;  /* 0x00000002180c7210 */ /* 0x001fca0007f1e0ff */
[----:B------:R-:W-:Y:S02]  /*8a60*/  IMAD.X R13, R25, 0x1, R3, P0 ;  /* 0x00000001190d7824 */ /* 0x000fe400000e0603 */
[----:B------:R-:W4:Y:S04]  /*8a70*/  LDL.64 R24, [R1+0x680] ;  /* 0x0006800001187983 */ /* 0x000f280000100a00 */
[----:B------:R0:W4:Y:S01]  /*8a80*/  @P1 LDG.E.U16 R158, desc[UR14][R12.64] ;  /* 0x0000000e0c9e1981 */ /* 0x000122000c1e1500 */
        /* <DEDUP_REMOVED lines=10> */
[----:B------:R-:W-:Y:S02]  /*8b30*/  PRMT R168, RZ, 0x7610, R168 ;  /* 0x00007610ffa87816 */ /* 0x000fe400000000a8 */
[----:B------:R-:W-:-:S02]  /*8b40*/  PRMT R169, RZ, 0x7610, R169 ;  /* 0x00007610ffa97816 */ /* 0x000fc400000000a9 */
[----:B------:R-:W-:Y:S02]  /*8b50*/  PRMT R172, RZ, 0x7610, R172 ;  /* 0x00007610ffac7816 */ /* 0x000fe400000000ac */
[----:B------:R-:W-:Y:S02]  /*8b60*/  PRMT R173, RZ, 0x7610, R173 ;  /* 0x00007610ffad7816 */ /* 0x000fe400000000ad */
[----:B------:R-:W-:Y:S02]  /*8b70*/  PRMT R220, RZ, 0x7610, R220 ;  /* 0x00007610ffdc7816 */ /* 0x000fe400000000dc */
[----:B---3--:R-:W-:-:S05]  /*8b80*/  IADD3 R12, P0, R28, R2, RZ ;  /* 0x000000021c0c7210 */ /* 0x008fca0007f1e0ff */
[----:B------:R-:W-:Y:S02]  /*8b90*/  IMAD.X R13, R29, 0x1, R3, P0 ;  /* 0x000000011d0d7824 */ /* 0x000fe400000e0603 */
[----:B------:R-:W3:Y:S04]  /*8ba0*/  LDL.64 R28, [R1+0x698] ;  /* 0x00069800011c7983 */ /* 0x000ee80000100a00 */
[----:B------:R2:W3:Y:S02]  /*8bb0*/  @P1 LDG.E.U16 R168, desc[UR14][R12.64] ;  /* 0x0000000e0ca81981 */ /* 0x0004e4000c1e1500 */
[----:B--2---:R-:W-:-:S05]  /*8bc0*/  IADD3 R12, P0, R20, R2, RZ ;  /* 0x00000002140c7210 */ /* 0x004fca0007f1e0ff */
[----:B------:R-:W-:Y:S02]  /*8bd0*/  IMAD.X R13, R21, 0x1, R3, P0 ;  /* 0x00000001150d7824 */ /* 0x000fe400000e0603 */
[----:B------:R-:W2:Y:S04]  /*8be0*/  LDL.64 R20, [R1+0x6a0] ;  /* 0x0006a00001147983 */ /* 0x000ea80000100a00 */
[----:B------:R4:W2:Y:S01]  /*8bf0*/  @P1 LDG.E.U16 R169, desc[UR14][R12.64] ;  /* 0x0000000e0ca91981 */ /* 0x0008a2000c1e1500 */
[----:B------:R-:W-:Y:S02]  /*8c00*/  ISETP.GT.AND P1, PT, R6, 0xb, PT ;  /* 0x0000000b0600780c */ /* 0x000fe40003f24270 */
[----:B----4-:R-:W-:-:S05]  /*8c10*/  IADD3 R12, P0, R26, R2, RZ ;  /* 0x000000021a0c7210 */ /* 0x010fca0007f1e0ff */
        /* <DEDUP_REMOVED lines=14> */
[----:B------:R-:W4:Y:S01]  /*8d00*/  LDL.64 R18, [R1+0x6c0] ;  /* 0x0006c00001127983 */ /* 0x000f220000100a00 */
[----:B------:R-:W-:-:S06]  /*8d10*/  PRMT R221, RZ, 0x7610, R221 ;  /* 0x00007610ffdd7816 */ /* 0x000fcc00000000dd */
[----:B------:R3:W4:Y:S01]  /*8d20*/  @P1 LDG.E.U16 R221, desc[UR14][R12.64] ;  /* 0x0000000e0cdd1981 */ /* 0x000722000c1e1500 */
[----:B------:R-:W-:Y:S02]  /*8d30*/  ISETP.GT.AND P1, PT, R6, 0xd, PT ;  /* 0x0000000d0600780c */ /* 0x000fe40003f24270 */
[----:B------:R-:W-:Y:S02]  /*8d40*/  PRMT R225, RZ, 0x7610, R225 ;  /* 0x00007610ffe17816 */ /* 0x000fe400000000e1 */
[----:B------:R-:W-:Y:S02]  /*8d50*/  PRMT R226, RZ, 0x7610, R226 ;  /* 0x00007610ffe27816 */ /* 0x000fe400000000e2 */
[----:B------:R-:W-:Y:S02]  /*8d60*/  PRMT R232, RZ, 0x7610, R232 ;  /* 0x00007610ffe87816 */ /* 0x000fe400000000e8 */
[----:B------:R-:W-:Y:S02]  /*8d70*/  PRMT R233, RZ, 0x7610, R233 ;  /* 0x00007610ffe97816 */ /* 0x000fe400000000e9 */
[----:B------:R-:W-:-:S02]  /*8d80*/  PRMT R237, RZ, 0x7610, R237 ;  /* 0x00007610ffed7816 */ /* 0x000fc400000000ed */
        /* <DEDUP_REMOVED lines=92> */
[----:B------:R-:W4:Y:S01]  /*9350*/  @P1 LDG.E.U16 R219, desc[UR14][R12.64] ;  /* 0x0000000e0cdb1981 */ /* 0x000f22000c1e1500 */
[C---:B------:R-:W-:Y:S02]  /*9360*/  ISETP.GT.AND P1, PT, R6.reuse, 0x16, PT ;  /* 0x000000160600780c */ /* 0x040fe40003f24270 */
[----:B------:R-:W-:Y:S02]  /*9370*/  PRMT R223, RZ, 0x7610, R223 ;  /* 0x00007610ffdf7816 */ /* 0x000fe400000000df */
[----:B------:R-:W-:Y:S02]  /*9380*/  PRMT R224, RZ, 0x7610, R224 ;  /* 0x00007610ffe07816 */ /* 0x000fe400000000e0 */
[----:B------:R-:W-:Y:S02]  /*9390*/  PRMT R228, RZ, 0x7610, R228 ;  /* 0x00007610ffe47816 */ /* 0x000fe400000000e4 */
[----:B------:R-:W-:Y:S02]  /*93a0*/  PRMT R227, RZ, 0x7610, R227 ;  /* 0x00007610ffe37816 */ /* 0x000fe400000000e3 */
[----:B------:R-:W-:-:S02]  /*93b0*/  ISETP.GT.AND P3, PT, R6, 0x7, PT ;  /* 0x000000070600780c */ /* 0x000fc40003f64270 */
[----:B------:R-:W-:-:S11]  /*93c0*/  PRMT R240, RZ, 0x7610, R240 ;  /* 0x00007610fff07816 */ /* 0x000fd600000000f0 */
[----:B------:R0:W4:Y:S02]  /*93d0*/  @P3 LDG.E.U16 R240, desc[UR14][R14.64] ;  /* 0x0000000e0ef03981 */ /* 0x000124000c1e1500 */
[----:B0-----:R-:W-:Y:S02]  /*93e0*/  PRMT R14, RZ, 0x7610, R14 ;  /* 0x00007610ff0e7816 */ /* 0x001fe4000000000e */
        /* <DEDUP_REMOVED lines=25> */
[----:B------:R-:W-:Y:S02]  /*9580*/  PRMT R11, RZ, 0x7610, R11 ;  /* 0x00007610ff0b7816 */ /* 0x000fe4000000000b */
[----:B------:R-:W-:-:S04]  /*9590*/  PRMT R241, RZ, 0x7610, R241 ;  /* 0x00007610fff17816 */ /* 0x000fc800000000f1 */
[----:B------:R-:W4:Y:S01]  /*95a0*/  @P1 LDG.E.U16 R11, desc[UR14][R12.64] ;  /* 0x0000000e0c0b1981 */ /* 0x000f22000c1e1500 */
[----:B------:R-:W-:-:S03]  /*95b0*/  ISETP.GT.AND P1, PT, R6, 0x19, PT ;  /* 0x000000190600780c */ /* 0x000fc60003f24270 */
[----:B------:R0:W4:Y:S02]  /*95c0*/  @P3 LDG.E.U16 R241, desc[UR14][R16.64] ;  /* 0x0000000e10f13981 */ /* 0x000124000c1e1500 */
[----:B0-----:R-:W-:Y:S02]  /*95d0*/  PRMT R16, RZ, 0x7610, R16 ;  /* 0x00007610ff107816 */ /* 0x001fe40000000010 */
        /* <DEDUP_REMOVED lines=11> */
[----:B------:R4:W3:Y:S01]  /*9690*/  @P1 LDG.E.U16 R15, desc[UR14][R12.64] ;  /* 0x0000000e0c0f1981 */ /* 0x0008e2000c1e1500 */
        /* <DEDUP_REMOVED lines=21> */
[----:B0-----:R-:W-:-:S05]  /*97f0*/  IADD3 R12, P0, R30, R2, RZ ;  /* 0x000000021e0c7210 */ /* 0x001fca0007f1e0ff */
[----:B------:R-:W-:-:S05]  /*9800*/  IMAD.X R13, R31, 0x1, R3, P0 ;  /* 0x000000011f0d7824 */ /* 0x000fca00000e0603 */
[----:B------:R2:W4:Y:S01]  /*9810*/  @P1 LDG.E.U16 R163, desc[UR14][R12.64] ;  /* 0x0000000e0ca31981 */ /* 0x000522000c1e1500 */
[----:B------:R-:W-:Y:S02]  /*9820*/  PRMT R192, RZ, 0x7610, R192 ;  /* 0x00007610ffc07816 */ /* 0x000fe400000000c0 */
[----:B------:R-:W-:Y:S02]  /*9830*/  PRMT R201, RZ, 0x7610, R201 ;  /* 0x00007610ffc97816 */ /* 0x000fe400000000c9 */
[----:B------:R-:W-:Y:S02]  /*9840*/  PRMT R202, RZ, 0x7610, R202 ;  /* 0x00007610ffca7816 */ /* 0x000fe400000000ca */
[----:B------:R-:W-:Y:S02]  /*9850*/  PRMT R213, RZ, 0x7610, R213 ;  /* 0x00007610ffd57816 */ /* 0x000fe400000000d5 */
[----:B------:R-:W-:Y:S02]  /*9860*/  PRMT R215, RZ, 0x7610, R215 ;  /* 0x00007610ffd77816 */ /* 0x000fe400000000d7 */
[----:B--2---:R-:W-:-:S05]  /*9870*/  IADD3 R12, P0, R20, R2, RZ ;  /* 0x00000002140c7210 */ /* 0x004fca0007f1e0ff */
[----:B------:R-:W-:Y:S02]  /*9880*/  IMAD.X R13, R21, 0x1, R3, P0 ;  /* 0x00000001150d7824 */ /* 0x000fe400000e0603 */
[----:B------:R-:W2:Y:S04]  /*9890*/  LDL.64 R20, [R1+0x7c0] ;  /* 0x0007c00001147983 */ /* 0x000ea80000100a00 */
[----:B------:R3:W2:Y:S01]  /*98a0*/  @P1 LDG.E.U16 R192, desc[UR14][R12.64] ;  /* 0x0000000e0cc01981 */ /* 0x0006a2000c1e1500 */
[----:B------:R-:W-:Y:S02]  /*98b0*/  ISETP.GT.AND P1, PT, R6, 0x1d, PT ;  /* 0x0000001d0600780c */ /* 0x000fe40003f24270 */
[----:B---3--:R-:W-:-:S05]  /*98c0*/  IADD3 R12, P0, R28, R2, RZ ;  /* 0x000000021c0c7210 */ /* 0x008fca0007f1e0ff */
[----:B------:R-:W-:-:S06]  /*98d0*/  IMAD.X R13, R29, 0x1, R3, P0 ;  /* 0x000000011d0d7824 */ /* 0x000fcc00000e0603 */
[----:B------:R4:W3:Y:S02]  /*98e0*/  @P1 LDG.E.U16 R201, desc[UR14][R12.64] ;  /* 0x0000000e0cc91981 */ /* 0x0008e4000c1e1500 */
[----:B----4-:R-:W-:-:S05]  /*98f0*/  IADD3 R12, P0, R26, R2, RZ ;  /* 0x000000021a0c7210 */ /* 0x010fca0007f1e0ff */
[----:B------:R-:W-:-:S05]  /*9900*/  IMAD.X R13, R27, 0x1, R3, P0 ;  /* 0x000000011b0d7824 */ /* 0x000fca00000e0603 */
[----:B------:R0:W4:Y:S01]  /*9910*/  @P1 LDG.E.U16 R202, desc[UR14][R12.64] ;  /* 0x0000000e0cca1981 */ /* 0x000122000c1e1500 */
[----:B------:R-:W-:Y:S02]  /*9920*/  ISETP.GT.AND P1, PT, R6, 0x1e, PT ;  /* 0x0000001e0600780c */ /* 0x000fe40003f24270 */
[----:B0-----:R-:W-:-:S05]  /*9930*/  IADD3 R12, P0, R24, R2, RZ ;  /* 0x00000002180c7210 */ /* 0x001fca0007f1e0ff */
[----:B------:R-:W-:-:S06]  /*9940*/  IMAD.X R13, R25, 0x1, R3, P0 ;  /* 0x00000001190d7824 */ /* 0x000fcc00000e0603 */
[----:B------:R0:W4:Y:S02]  /*9950*/  @P1 LDG.E.U16 R213, desc[UR14][R12.64] ;  /* 0x0000000e0cd51981 */ /* 0x000124000c1e1500 */
[----:B0-----:R-:W-:-:S05]  /*9960*/  IADD3 R12, P0, R8, R2, RZ ;  /* 0x00000002080c7210 */ /* 0x001fca0007f1e0ff */
[----:B------:R-:W-:Y:S02]  /*9970*/  IMAD.X R13, R9, 0x1, R3, P0 ;  /* 0x00000001090d7824 */ /* 0x000fe400000e0603 */
[----:B------:R-:W3:Y:S04]  /*9980*/  LDL.LU R9, [R1+0x8d0] ;  /* 0x0008d00001097983 */ /* 0x000ee80000300800 */
[----:B------:R-:W4:Y:S04]  /*9990*/  LDL.LU R8, [R1+0x974] ;  /* 0x0009740001087983 */ /* 0x000f280000300800 */
[----:B------:R-:W3:Y:S04]  /*99a0*/  LDL.LU R25, [R1+0x978] ;  /* 0x0009780001197983 */ /* 0x000ee80000300800 */
[----:B------:R-:W4:Y:S04]  /*99b0*/  LDL.LU R24, [R1+0x8d4] ;  /* 0x0008d40001187983 */ /* 0x000f280000300800 */
[----:B------:R0:W4:Y:S02]  /*99c0*/  @P1 LDG.E.U16 R215, desc[UR14][R12.64] ;  /* 0x0000000e0cd71981 */ /* 0x000124000c1e1500 */
[----:B0-----:R-:W-:-:S05]  /*99d0*/  IADD3 R12, P0, R18, R2, RZ ;  /* 0x00000002120c7210 */ /* 0x001fca0007f1e0ff */
[----:B------:R-:W-:Y:S02]  /*99e0*/  IMAD.X R13, R19, 0x1, R3, P0 ;  /* 0x00000001130d7824 */ /* 0x000fe400000e0603 */
[----:B------:R-:W4:Y:S04]  /*99f0*/  LDL.LU R19, [R1+0x81c] ;  /* 0x00081c0001137983 */ /* 0x000f280000300800 */
[----:B------:R-:W4:Y:S01]  /*9a00*/  LDL.LU R10, [R1+0x8c8] ;  /* 0x0008c800010a7983 */ /* 0x000f220000300800 */
[----:B------:R-:W-:Y:S01]  /*9a10*/  ISETP.GT.AND P1, PT, R6, 0x1f, PT ;  /* 0x0000001f0600780c */ /* 0x000fe20003f24270 */
[----:B------:R-:W0:Y:S01]  /*9a20*/  S2R R18, SR_TID.X ;  /* 0x0000000000127919 */ /* 0x000e220000002100 */
[----:B------:R-:W-:Y:S01]  /*9a30*/  PRMT R217, RZ, 0x7610, R217 ;  /* 0x00007610ffd97816 */ /* 0x000fe200000000d9 */
[----:B------:R1:W-:Y:S01]  /*9a40*/  STL [R1+0xa34], R2 ;  /* 0x000a340201007387 */ /* 0x0003e20000100800 */
[----:B------:R-:W-:-:S09]  /*9a50*/  PRMT R216, RZ, 0x7610, R216 ;  /* 0x00007610ffd87816 */ /* 0x000fd200000000d8 */
[----:B------:R2:W4:Y:S04]  /*9a60*/  @P1 LDG.E.U16 R217, desc[UR14][R12.64] ;  /* 0x0000000e0cd91981 */ /* 0x000528000c1e1500 */
[----:B------:R1:W-:Y:S04]  /*9a70*/  STL [R1+0xa30], R3 ;  /* 0x000a300301007387 */ /* 0x0003e80000100800 */
[----:B------:R-:W4:Y:S04]  /*9a80*/  LDL.LU R244, [R1+0x8c4] ;  /* 0x0008c40001f47983 */ /* 0x000f280000300800 */
[----:B------:R-:W4:Y:S01]  /*9a90*/  LDL.LU R245, [R1+0x96c] ;  /* 0x00096c0001f57983 */ /* 0x000f220000300800 */
[----:B0-----:R-:W-:-:S02]  /*9aa0*/  LOP3.LUT R18, R18, 0x1f, RZ, 0xc0, !PT ;  /* 0x0000001f12127812 */ /* 0x001fc400078ec0ff */
[----:B------:R-:W-:Y:S02]  /*9ab0*/  PRMT R214, RZ, 0x7610, R214 ;  /* 0x00007610ffd67816 */ /* 0x000fe400000000d6 */
[----:B------:R-:W-:Y:S02]  /*9ac0*/  PRMT R212, RZ, 0x7610, R212 ;  /* 0x00007610ffd47816 */ /* 0x000fe400000000d4 */
[----:B--2---:R-:W-:Y:S02]  /*9ad0*/  IADD3 R12, P0, R20, R2, RZ ;  /* 0x00000002140c7210 */ /* 0x004fe40007f1e0ff */
[----:B-1----:R-:W2:Y:S03]  /*9ae0*/  LDL R2, [R1+0x95c] ;  /* 0x00095c0001027983 */ /* 0x002ea60000100800 */
[----:B------:R-:W-:Y:S02]  /*9af0*/  IMAD.X R13, R21, 0x1, R3, P0 ;  /* 0x00000001150d7824 */ /* 0x000fe400000e0603 */
[----:B------:R-:W2:Y:S04]  /*9b00*/  LDL R3, [R1+0x94c] ;  /* 0x00094c0001037983 */ /* 0x000ea80000100800 */
[----:B------:R3:W2:Y:S04]  /*9b10*/  @P1 LDG.E.U16 R216, desc[UR14][R12.64] ;  /* 0x0000000e0cd81981 */ /* 0x0006a8000c1e1500 */
[----:B------:R-:W-:Y:S01]  /*9b20*/  STL [R1+0xa38], R6 ;  /* 0x000a380601007387 */ /* 0x000fe20000100800 */
[----:B------:R-:W-:Y:S06]  /*9b30*/  BAR.SYNC.DEFER_BLOCKING 0x0 ;  /* 0x0000000000007b1d */ /* 0x000fec0000010000 */
[----:B------:R-:W2:Y:S04]  /*9b40*/  LDL.LU R248, [R1+0x814] ;  /* 0x0008140001f87983 */ /* 0x000ea80000300800 */
[----:B------:R-:W2:Y:S04]  /*9b50*/  LDL.LU R249, [R1+0x8b8] ;  /* 0x0008b80001f97983 */ /* 0x000ea80000300800 */
[----:B------:R-:W2:Y:S04]  /*9b60*/  LDL.LU R246, [R1+0x968] ;  /* 0x0009680001f67983 */ /* 0x000ea80000300800 */
[----:B------:R-:W2:Y:S01]  /*9b70*/  LDL.LU R247, [R1+0x9c0] ;  /* 0x0009c00001f77983 */ /* 0x000ea20000300800 */
[----:B------:R-:W-:-:S02]  /*9b80*/  ISETP.GE.AND P0, PT, R18, R6, PT ;  /* 0x000000061200720c */ /* 0x000fc40003f06270 */
[----:B---3--:R-:W-:-:S05]  /*9b90*/  IADD3 R12, P1, R25, R4, RZ ;  /* 0x00000004190c7210 */ /* 0x008fca0007f3e0ff */
[----:B----4-:R-:W-:-:S06]  /*9ba0*/  IMAD.X R13, R24, 0x1, R0, P1 ;  /* 0x00000001180d7824 */ /* 0x010fcc00008e0600 */
[----:B------:R0:W3:Y:S04]  /*9bb0*/  @!P0 LDG.E.U16 R214, desc[UR14][R12.64] ;  /* 0x0000000e0cd68981 */ /* 0x0000e8000c1e1500 */
[----:B------:R-:W-:Y:S01]  /*9bc0*/  STL [R1+0xa3c], R8 ;  /* 0x000a3c0801007387 */ /* 0x000fe20000100800 */
[----:B0-----:R-:W-:-:S03]  /*9bd0*/  IADD3 R12, P1, R8, R4, RZ ;  /* 0x00000004080c7210 */ /* 0x001fc60007f3e0ff */
[----:B------:R0:W-:Y:S02]  /*9be0*/  STL [R1+0xa40], R9 ;  /* 0x000a400901007387 */ /* 0x0001e40000100800 */
[----:B------:R-:W-:-:S05]  /*9bf0*/  IMAD.X R13, R9, 0x1, R0, P1 ;  /* 0x00000001090d7824 */ /* 0x000fca00008e0600 */
[----:B------:R1:W4:Y:S04]  /*9c00*/  @!P0 LDG.E.U16 R212, desc[UR14][R12.64] ;  /* 0x0000000e0cd48981 */ /* 0x000328000c1e1500 */
[----:B0-----:R-:W3:Y:S04]  /*9c10*/  LDL.LU R9, [R1+0x8b4] ;  /* 0x0008b40001097983 */ /* 0x001ee80000300800 */
[----:B------:R0:W-:Y:S01]  /*9c20*/  STL [R1+0xa44], R10 ;  /* 0x000a440a01007387 */ /* 0x0001e20000100800 */
[----:B-1----:R-:W-:-:S03]  /*9c30*/  IADD3 R12, P1, R10, R4, RZ ;  /* 0x000000040a0c7210 */ /* 0x002fc60007f3e0ff */
[----:B0-----:R-:W4:Y:S02]  /*9c40*/  LDL.LU R10, [R1+0x9b8] ;  /* 0x0009b800010a7983 */ /* 0x001f240000300800 */
[----:B------:R-:W-:Y:S02]  /*9c50*/  IMAD.X R13, R19, 0x1, R0, P1 ;  /* 0x00000001130d7824 */ /* 0x000fe400008e0600 */
[----:B------:R0:W-:Y:S04]  /*9c60*/  STL [R1+0xa48], R19 ;  /* 0x000a481301007387 */ /* 0x0001e80000100800 */
[----:B0-----:R-:W4:Y:S01]  /*9c70*/  LDL.LU R19, [R1+0x958] ;  /* 0x0009580001137983 */ /* 0x001f220000300800 */
[----:B------:R-:W-:-:S06]  /*9c80*/  PRMT R211, RZ, 0x7610, R211 ;  /* 0x00007610ffd37816 */ /* 0x000fcc00000000d3 */
[----:B------:R0:W4:Y:S01]  /*9c90*/  @!P0 LDG.E.U16 R211, desc[UR14][R12.64] ;  /* 0x0000000e0cd38981 */ /* 0x000122000c1e1500 */
[----:B------:R-:W-:Y:S02]  /*9ca0*/  PRMT R210, RZ, 0x7610, R210 ;  /* 0x00007610ffd27816 */ /* 0x000fe400000000d2 */
[----:B0-----:R-:W-:-:S05]  /*9cb0*/  IADD3 R12, P1, R245, R4, RZ ;  /* 0x00000004f50c7210 */ /* 0x001fca0007f3e0ff */
[----:B------:R-:W-:-:S05]  /*9cc0*/  IMAD.X R13, R244, 0x1, R0, P1 ;  /* 0x00000001f40d7824 */ /* 0x000fca00008e0600 */
[----:B------:R2:W4:Y:S01]  /*9cd0*/  @!P0 LDG.E.U16 R210, desc[UR14][R12.64] ;  /* 0x0000000e0cd28981 */ /* 0x000522000c1e1500 */
[----:B------:R-:W-:Y:S02]  /*9ce0*/  PRMT R209, RZ, 0x7610, R209 ;  /* 0x00007610ffd17816 */ /* 0x000fe400000000d1 */
[----:B------:R-:W-:Y:S01]  /*9cf0*/  PRMT R208, RZ, 0x7610, R208 ;  /* 0x00007610ffd07816 */ /* 0x000fe200000000d0 */
[----:B------:R0:W-:Y:S01]  /*9d00*/  STL [R1+0xa4c], R245 ;  /* 0x000a4cf501007387 */ /* 0x0001e20000100800 */
[----:B------:R-:W-:-:S03]  /*9d10*/  PRMT R207, RZ, 0x7610, R207 ;  /* 0x00007610ffcf7816 */ /* 0x000fc600000000cf */
[----:B0-----:R-:W4:Y:S04]  /*9d20*/  LDL.LU R245, [R1+0x8a8] ;  /* 0x0008a80001f57983 */ /* 0x001f280000300800 */
[----:B------:R0:W-:Y:S04]  /*9d30*/  STL [R1+0xa50], R244 ;  /* 0x000a50f401007387 */ /* 0x0001e80000100800 */
[----:B0-----:R-:W4:Y:S01]  /*9d40*/  LDL.LU R244, [R1+0x80c] ;  /* 0x00080c0001f47983 */ /* 0x001f220000300800 */
[----:B--2---:R-:W-:-:S05]  /*9d50*/  IADD3 R12, P1, R247, R4, RZ ;  /* 0x00000004f70c7210 */ /* 0x004fca0007f3e0ff */
[----:B------:R-:W-:-:S05]  /*9d60*/  IMAD.X R13, R246, 0x1, R0, P1 ;  /* 0x00000001f60d7824 */ /* 0x000fca00008e0600 */
[----:B------:R0:W2:Y:S02]  /*9d70*/  @!P0 LDG.E.U16 R209, desc[UR14][R12.64] ;  /* 0x0000000e0cd18981 */ /* 0x0000a4000c1e1500 */
[----:B0-----:R-:W-:-:S05]  /*9d80*/  IADD3 R12, P1, R249, R4, RZ ;  /* 0x00000004f90c7210 */ /* 0x001fca0007f3e0ff */
[----:B------:R-:W-:-:S05]  /*9d90*/  IMAD.X R13, R248, 0x1, R0, P1 ;  /* 0x00000001f80d7824 */ /* 0x000fca00008e0600 */
[----:B------:R0:W2:Y:S02]  /*9da0*/  @!P0 LDG.E.U16 R208, desc[UR14][R12.64] ;  /* 0x0000000e0cd08981 */ /* 0x0000a4000c1e1500 */
[----:B0-----:R-:W-:Y:S02]  /*9db0*/  IADD3 R12, P1, R2, R4, RZ ;  /* 0x00000004020c7210 */ /* 0x001fe40007f3e0ff */
[----:B------:R-:W-:Y:S04]  /*9dc0*/  STL [R1+0xa54], R247 ;  /* 0x000a54f701007387 */ /* 0x000fe80000100800 */
[----:B------:R-:W-:Y:S04]  /*9dd0*/  STL [R1+0xa58], R246 ;  /* 0x000a58f601007387 */ /* 0x000fe80000100800 */
[----:B------:R-:W-:Y:S04]  /*9de0*/  STL [R1+0xa5c], R249 ;  /* 0x000a5cf901007387 */ /* 0x000fe80000100800 */
[----:B------:R-:W-:Y:S04]  /*9df0*/  STL [R1+0xa60], R248 ;  /* 0x000a60f801007387 */ /* 0x000fe80000100800 */
[----:B------:R-:W2:Y:S04]  /*9e00*/  LDL R2, [R1+0x898] ;  /* 0x0008980001027983 */ /* 0x000ea80000100800 */
[----:B------:R-:W2:Y:S04]  /*9e10*/  LDL R27, [R1+0x93c] ;  /* 0x00093c00011b7983 */ /* 0x000ea80000100800 */
[----:B------:R-:W2:Y:S01]  /*9e20*/  LDL R26, [R1+0x894] ;  /* 0x00089400011a7983 */ /* 0x000ea20000100800 */
[----:B---3--:R-:W-:-:S03]  /*9e30*/  IMAD.X R13, R9, 0x1, R0, P1 ;  /* 0x00000001090d7824 */ /* 0x008fc600008e0600 */
[----:B------:R-:W-:Y:S04]  /*9e40*/  STL [R1+0xa64], R9 ;  /* 0x000a640901007387 */ /* 0x000fe80000100800 */
[----:B------:R4:W3:Y:S02]  /*9e50*/  @!P0 LDG.E.U16 R207, desc[UR14][R12.64] ;  /* 0x0000000e0ccf8981 */ /* 0x0008e4000c1e1500 */
[----:B----4-:R-:W-:Y:S02]  /*9e60*/  IADD3 R12, P1, R10, R4, RZ ;  /* 0x000000040a0c7210 */ /* 0x010fe40007f3e0ff */
[----:B------:R-:W-:Y:S03]  /*9e70*/  STL [R1+0xa68], R10 ;  /* 0x000a680a01007387 */ /* 0x000fe60000100800 */
[----:B------:R-:W-:Y:S01]  /*9e80*/  IMAD.X R13, R19, 0x1, R0, P1 ;  /* 0x00000001130d7824 */ /* 0x000fe200008e0600 */
[----:B------:R0:W-:Y:S04]  /*9e90*/  STL [R1+0xa6c], R19 ;  /* 0x000a6c1301007387 */ /* 0x0001e80000100800 */
[----:B0-----:R-:W4:Y:S01]  /*9ea0*/  LDL.LU R19, [R1+0x8a4] ;  /* 0x0008a40001137983 */ /* 0x001f220000300800 */
[----:B------:R-:W-:-:S06]  /*9eb0*/  PRMT R204, RZ, 0x7610, R204 ;  /* 0x00007610ffcc7816 */ /* 0x000fcc00000000cc */
[----:B------:R0:W3:Y:S01]  /*9ec0*/  @!P0 LDG.E.U16 R204, desc[UR14][R12.64] ;  /* 0x0000000e0ccc8981 */ /* 0x0000e2000c1e1500 */
[----:B------:R-:W-:Y:S02]  /*9ed0*/  PRMT R203, RZ, 0x7610, R203 ;  /* 0x00007610ffcb7816 */ /* 0x000fe400000000cb */
[----:B0-----:R-:W-:Y:S01]  /*9ee0*/  IADD3 R12, P1, R245, R4, RZ ;  /* 0x00000004f50c7210 */ /* 0x001fe20007f3e0ff */
[----:B------:R0:W-:Y:S04]  /*9ef0*/  STL [R1+0xa70], R245 ;  /* 0x000a70f501007387 */ /* 0x0001e80000100800 */
[----:B0-----:R-:W2:Y:S01]  /*9f00*/  LDL.LU R245, [R1+0x9b0] ;  /* 0x0009b00001f57983 */ /* 0x001ea20000300800 */
[----:B------:R-:W-:-:S03]  /*9f10*/  IMAD.X R13, R244, 0x1, R0, P1 ;  /* 0x00000001f40d7824 */ /* 0x000fc600008e0600 */
[----:B------:R0:W-:Y:S04]  /*9f20*/  STL [R1+0xa74], R244 ;  /* 0x000a74f401007387 */ /* 0x0001e80000100800 */
[----:B------:R1:W3:Y:S04]  /*9f30*/  @!P0 LDG.E.U16 R203, desc[UR14][R12.64] ;  /* 0x0000000e0ccb8981 */ /* 0x0002e8000c1e1500 */
[----:B0-----:R-:W3:Y:S01]  /*9f40*/  LDL.LU R244, [R1+0x948] ;  /* 0x0009480001f47983 */ /* 0x001ee20000300800 */
[----:B-1----:R-:W-:-:S03]  /*9f50*/  IADD3 R12, P1, R3, R4, RZ ;  /* 0x00000004030c7210 */ /* 0x002fc60007f3e0ff */
[----:B------:R-:W3:Y:S04]  /*9f60*/  LDL R21, [R1+0x9a8] ;  /* 0x0009a80001157983 */ /* 0x000ee80000100800 */
[----:B------:R-:W3:Y:S04]  /*9f70*/  LDL R8, [R1+0x938] ;  /* 0x0009380001087983 */ /* 0x000ee80000100800 */
[----:B------:R-:W3:Y:S04]  /*9f80*/  LDL R6, [R1+0x888] ;  /* 0x0008880001067983 */ /* 0x000ee80000100800 */
[----:B------:R-:W3:Y:S04]  /*9f90*/  LDL R3, [R1+0x7fc] ;  /* 0x0007fc0001037983 */ /* 0x000ee80000100800 */
[----:B------:R-:W3:Y:S01]  /*9fa0*/  LDL R9, [R1+0x9e4] ;  /* 0x0009e40001097983 */ /* 0x000ee20000100800 */
[----:B----4-:R-:W-:-:S03]  /*9fb0*/  IMAD.X R13, R19, 0x1, R0, P1 ;  /* 0x00000001130d7824 */ /* 0x010fc600008e0600 */
[----:B------:R0:W-:Y:S04]  /*9fc0*/  STL [R1+0xa78], R19 ;  /* 0x000a781301007387 */ /* 0x0001e80000100800 */
[----:B0-----:R-:W4:Y:S01]  /*9fd0*/  LDL.LU R19, [R1+0x804] ;  /* 0x0008040001137983 */ /* 0x001f220000300800 */
[----:B------:R-:W-:-:S06]  /*9fe0*/  PRMT R200, RZ, 0x7610, R200 ;  /* 0x00007610ffc87816 */ /* 0x000fcc00000000c8 */
[----:B------:R2:W4:Y:S01]  /*9ff0*/  @!P0 LDG.E.U16 R200, desc[UR14][R12.64] ;  /* 0x0000000e0cc88981 */ /* 0x000522000c1e1500 */
[----:B------:R-:W-:Y:S02]  /*a000*/  PRMT R199, RZ, 0x7610, R199 ;  /* 0x00007610ffc77816 */ /* 0x000fe400000000c7 */
[----:B------:R-:W-:Y:S02]  /*a010*/  PRMT R198, RZ, 0x7610, R198 ;  /* 0x00007610ffc67816 */ /* 0x000fe400000000c6 */
[-C--:B--2---:R-:W-:Y:S01]  /*a020*/  IADD3 R12, P1, R245, R4.reuse, RZ ;  /* 0x00000004f50c7210 */ /* 0x084fe20007f3e0ff */
[----:B------:R-:W-:Y:S04]  /*a030*/  STL [R1+0xa7c], R245 ;  /* 0x000a7cf501007387 */ /* 0x000fe80000100800 */
[----:B---3--:R-:W-:Y:S01]  /*a040*/  IMAD.X R13, R244, 0x1, R0, P1 ;  /* 0x00000001f40d7824 */ /* 0x008fe200008e0600 */
[----:B------:R-:W-:Y:S04]  /*a050*/  STL [R1+0xa80], R244 ;  /* 0x000a80f401007387 */ /* 0x000fe80000100800 */
[----:B------:R-:W2:Y:S04]  /*a060*/  LDL R20, [R1+0x92c] ;  /* 0x00092c0001147983 */ /* 0x000ea80000100800 */
[----:B------:R0:W3:Y:S04]  /*a070*/  @!P0 LDG.E.U16 R199, desc[UR14][R12.64] ;  /* 0x0000000e0cc78981 */ /* 0x0000e8000c1e1500 */
[----:B------:R-:W3:Y:S04]  /*a080*/  LDL R18, [R1+0x884] ;  /* 0x0008840001127983 */ /* 0x000ee80000100800 */
[----:B------:R-:W3:Y:S01]  /*a090*/  LDL R10, [R1+0x9a0] ;  /* 0x0009a000010a7983 */ /* 0x000ee20000100800 */
[----:B0-----:R-:W-:-:S03]  /*a0a0*/  IADD3 R12, P1, R2, R4, RZ ;  /* 0x00000004020c7210 */ /* 0x001fc60007f3e0ff */
[----:B------:R-:W3:Y:S01]  /*a0b0*/  LDL R2, [R1+0x928] ;  /* 0x0009280001027983 */ /* 0x000ee20000100800 */
[----:B------:R-:W-:Y:S02]  /*a0c0*/  PRMT R197, RZ, 0x7610, R197 ;  /* 0x00007610ffc57816 */ /* 0x000fe400000000c5 */
[----:B------:R-:W-:Y:S01]  /*a0d0*/  PRMT R196, RZ, 0x7610, R196 ;  /* 0x00007610ffc47816 */ /* 0x000fe200000000c4 */
[----:B----4-:R-:W-:-:S05]  /*a0e0*/  IMAD.X R13, R19, 0x1, R0, P1 ;  /* 0x00000001130d7824 */ /* 0x010fca00008e0600 */
[----:B------:R0:W4:Y:S04]  /*a0f0*/  @!P0 LDG.E.U16 R198, desc[UR14][R12.64] ;  /* 0x0000000e0cc68981 */ /* 0x000128000c1e1500 */
[----:B------:R1:W-:Y:S01]  /*a100*/  STL [R1+0xa84], R19 ;  /* 0x000a841301007387 */ /* 0x0003e20000100800 */
[----:B0-----:R-:W-:-:S03]  /*a110*/  IADD3 R12, P1, R27, R4, RZ ;  /* 0x000000041b0c7210 */ /* 0x001fc60007f3e0ff */
[----:B------:R-:W4:Y:S02]  /*a120*/  LDL R27, [R1+0x878] ;  /* 0x00087800011b7983 */ /* 0x000f240000100800 */
[----:B------:R-:W-:Y:S02]  /*a130*/  IMAD.X R13, R26, 0x1, R0, P1 ;  /* 0x000000011a0d7824 */ /* 0x000fe400008e0600 */
[----:B------:R-:W4:Y:S04]  /*a140*/  LDL R26, [R1+0x7f4] ;  /* 0x0007f400011a7983 */ /* 0x000f280000100800 */
[----:B------:R0:W4:Y:S02]  /*a150*/  @!P0 LDG.E.U16 R197, desc[UR14][R12.64] ;  /* 0x0000000e0cc58981 */ /* 0x000124000c1e1500 */
[----:B0-----:R-:W-:-:S02]  /*a160*/  IADD3 R12, P1, R21, R4, RZ ;  /* 0x00000004150c7210 */ /* 0x001fc40007f3e0ff */
[----:B------:R-:W4:Y:S03]  /*a170*/  LDL R21, [R1+0x874] ;  /* 0x0008740001157983 */ /* 0x000f260000100800 */
[----:B------:R-:W-:Y:S02]  /*a180*/  IMAD.X R13, R8, 0x1, R0, P1 ;  /* 0x00000001080d7824 */ /* 0x000fe400008e0600 */
[----:B------:R-:W4:Y:S04]  /*a190*/  LDL R8, [R1+0x91c] ;  /* 0x00091c0001087983 */ /* 0x000f280000100800 */
[----:B------:R0:W4:Y:S04]  /*a1a0*/  @!P0 LDG.E.U16 R196, desc[UR14][R12.64] ;  /* 0x0000000e0cc48981 */ /* 0x000128000c1e1500 */
[----:B------:R-:W-:Y:S01]  /*a1b0*/  STL [R1+0xa88], R7 ;  /* 0x000a880701007387 */ /* 0x000fe20000100800 */
[----:B------:R-:W-:-:S02]  /*a1c0*/  PRMT R195, RZ, 0x7610, R195 ;  /* 0x00007610ffc37816 */ /* 0x000fc400000000c3 */
[----:B------:R-:W-:Y:S01]  /*a1d0*/  PRMT R194, RZ, 0x7610, R194 ;  /* 0x00007610ffc27816 */ /* 0x000fe200000000c2 */
[----:B-1----:R-:W4:Y:S01]  /*a1e0*/  LDL R19, [R1+0x7ec] ;  /* 0x0007ec0001137983 */ /* 0x002f220000100800 */
[----:B0-----:R-:W-:-:S03]  /*a1f0*/  IADD3 R12, P1, R6, R4, RZ ;  /* 0x00000004060c7210 */ /* 0x001fc60007f3e0ff */
[----:B------:R-:W4:Y:S02]  /*a200*/  LDL R6, [R1+0x998] ;  /* 0x0009980001067983 */ /* 0x000f240000100800 */
[----:B------:R-:W-:Y:S01]  /*a210*/  IMAD.X R13, R3, 0x1, R0, P1 ;  /* 0x00000001030d7824 */ /* 0x000fe200008e0600 */
[----:B------:R-:W-:Y:S01]  /*a220*/  PRMT R193, RZ, 0x7610, R193 ;  /* 0x00007610ffc17816 */ /* 0x000fe200000000c1 */
[----:B------:R-:W4:Y:S04]  /*a230*/  LDL R3, [R1+0x918] ;  /* 0x0009180001037983 */ /* 0x000f280000100800 */
[----:B------:R2:W4:Y:S01]  /*a240*/  @!P0 LDG.E.U16 R195, desc[UR14][R12.64] ;  /* 0x0000000e0cc38981 */ /* 0x000522000c1e1500 */
[----:B------:R-:W-:-:S03]  /*a250*/  PRMT R191, RZ, 0x7610, R191 ;  /* 0x00007610ffbf7816 */ /* 0x000fc600000000bf */
[----:B------:R-:W-:Y:S04]  /*a260*/  STS.U16 [R7+UR12], R164 ;  /* 0x000000a407007988 */ /* 0x000fe8000800040c */
[----:B------:R-:W-:Y:S01]  /*a270*/  STS.U16 [R7+UR12+0x2000], R167 ;  /* 0x002000a707007988 */ /* 0x000fe2000800040c */
[----:B--2---:R-:W-:-:S03]  /*a280*/  IADD3 R12, P1, R20, R4, RZ ;  /* 0x00000004140c7210 */ /* 0x004fc60007f3e0ff */
[----:B------:R-:W2:Y:S02]  /*a290*/  LDL R20, [R1+0x868] ;  /* 0x0008680001147983 */ /* 0x000ea40000100800 */
[----:B---3--:R-:W-:Y:S02]  /*a2a0*/  IMAD.X R13, R18, 0x1, R0, P1 ;  /* 0x00000001120d7824 */ /* 0x008fe400008e0600 */
[----:B------:R-:W-:Y:S04]  /*a2b0*/  STS.U16 [R7+UR12+0x400], R159 ;  /* 0x0004009f07007988 */ /* 0x000fe8000800040c */
[----:B------:R0:W3:Y:S04]  /*a2c0*/  @!P0 LDG.E.U16 R194, desc[UR14][R12.64] ;  /* 0x0000000e0cc28981 */ /* 0x0000e8000c1e1500 */
[----:B------:R-:W3:Y:S04]  /*a2d0*/  LDL R18, [R1+0x860] ;  /* 0x0008600001127983 */ /* 0x000ee80000100800 */
[----:B------:R-:W-:Y:S01]  /*a2e0*/  STS.U16 [R7+UR12+0x2400], R158 ;  /* 0x0024009e07007988 */ /* 0x000fe2000800040c */
[----:B0-----:R-:W-:-:S03]  /*a2f0*/  IADD3 R12, P1, R10, R4, RZ ;  /* 0x000000040a0c7210 */ /* 0x001fc60007f3e0ff */
[----:B------:R-:W3:Y:S02]  /*a300*/  LDL R10, [R1+0x7e8] ;  /* 0x0007e800010a7983 */ /* 0x000ee40000100800 */
[----:B------:R-:W-:Y:S02]  /*a310*/  IMAD.X R13, R2, 0x1, R0, P1 ;  /* 0x00000001020d7824 */ /* 0x000fe400008e0600 */
[----:B------:R-:W-:Y:S04]  /*a320*/  STS.U16 [R7+UR12+0x800], R152 ;  /* 0x0008009807007988 */ /* 0x000fe8000800040c */
[----:B------:R4:W3:Y:S04]  /*a330*/  @!P0 LDG.E.U16 R193, desc[UR14][R12.64] ;  /* 0x0000000e0cc18981 */ /* 0x0008e8000c1e1500 */
[----:B------:R-:W-:Y:S04]  /*a340*/  STS.U16 [R7+UR12+0x2800], R23 ;  /* 0x0028001707007988 */ /* 0x000fe8000800040c */
[----:B------:R-:W-:Y:S04]  /*a350*/  STS.U16 [R7+UR12+0xc00], R14 ;  /* 0x000c000e07007988 */ /* 0x000fe8000800040c */
[----:B------:R0:W-:Y:S01]  /*a360*/  STS.U16 [R7+UR12+0x2c00], R11 ;  /* 0x002c000b07007988 */ /* 0x0001e2000800040c */
[----:B------:R-:W-:-:S02]  /*a370*/  PRMT R190, RZ, 0x7610, R190 ;  /* 0x00007610ffbe7816 */ /* 0x000fc400000000be */
[----:B------:R-:W-:Y:S01]  /*a380*/  PRMT R189, RZ, 0x7610, R189 ;  /* 0x00007610ffbd7816 */ /* 0x000fe200000000bd */
[----:B------:R-:W3:Y:S01]  /*a390*/  LDL R2, [R1+0x9e0] ;  /* 0x0009e00001027983 */ /* 0x000ee20000100800 */
[----:B------:R-:W-:Y:S02]  /*a3a0*/  PRMT R188, RZ, 0x7610, R188 ;  /* 0x00007610ffbc7816 */ /* 0x000fe400000000bc */
[----:B------:R-:W-:Y:S01]  /*a3b0*/  PRMT R187, RZ, 0x7610, R187 ;  /* 0x00007610ffbb7816 */ /* 0x000fe200000000bb */
[----:B------:R-:W3:Y:S04]  /*a3c0*/  LDL R28, [R1+0x8e0] ;  /* 0x0008e000011c7983 */ /* 0x000ee80000100800 */
[----:B0-----:R-:W3:Y:S01]  /*a3d0*/  LDL R7, [R1+0x90c] ;  /* 0x00090c0001077983 */ /* 0x001ee20000100800 */
[----:B----4-:R-:W-:-:S03]  /*a3e0*/  IADD3 R12, P1, R27, R4, RZ ;  /* 0x000000041b0c7210 */ /* 0x010fc60007f3e0ff */
        /* <DEDUP_REMOVED lines=14> */
[----:B--2---:R-:W-:-:S02]  /*a4d0*/  IADD3 R12, P1, R20, R4, RZ ;  /* 0x00000004140c7210 */ /* 0x004fc40007f3e0ff */
[----:B------:R-:W2:Y:S03]  /*a4e0*/  LDL R20, [R1+0x8fc] ;  /* 0x0008fc0001147983 */ /* 0x000ea60000100800 */
[----:B------:R-:W-:Y:S02]  /*a4f0*/  IMAD.X R13, R19, 0x1, R0, P1 ;  /* 0x00000001130d7824 */ /* 0x000fe400008e0600 */
[----:B------:R-:W2:Y:S04]  /*a500*/  LDL R19, [R1+0x844] ;  /* 0x0008440001137983 */ /* 0x000ea80000100800 */
[----:B------:R3:W2:Y:S04]  /*a510*/  @!P0 LDG.E.U16 R188, desc[UR14][R12.64] ;  /* 0x0000000e0cbc8981 */ /* 0x0006a8000c1e1500 */
[----:B------:R-:W-:Y:S01]  /*a520*/  STS.U16 [R9+UR12+0x80], R170 ;  /* 0x000080aa09007988 */ /* 0x000fe2000800040c */
[----:B---3--:R-:W-:-:S03]  /*a530*/  IADD3 R12, P1, R18, R4, RZ ;  /* 0x00000004120c7210 */ /* 0x008fc60007f3e0ff */
[----:B------:R-:W3:Y:S02]  /*a540*/  LDL R18, [R1+0x7d8] ;  /* 0x0007d80001127983 */ /* 0x000ee40000100800 */
[----:B------:R-:W-:Y:S02]  /*a550*/  IMAD.X R13, R10, 0x1, R0, P1 ;  /* 0x000000010a0d7824 */ /* 0x000fe400008e0600 */
[----:B------:R-:W-:Y:S04]  /*a560*/  STS.U16 [R9+UR12+0x2080], R171 ;  /* 0x002080ab09007988 */ /* 0x000fe8000800040c */
[----:B------:R-:W-:Y:S04]  /*a570*/  STS.U16 [R9+UR12+0x480], R162 ;  /* 0x000480a209007988 */ /* 0x000fe8000800040c */
[----:B------:R-:W-:Y:S04]  /*a580*/  STS.U16 [R9+UR12+0x2480], R161 ;  /* 0x002480a109007988 */ /* 0x000fe8000800040c */
[----:B------:R-:W3:Y:S04]  /*a590*/  LDL R10, [R1+0x8f0] ;  /* 0x0008f000010a7983 */ /* 0x000ee80000100800 */
[----:B------:R-:W-:Y:S04]  /*a5a0*/  STS.U16 [R9+UR12+0x880], R154 ;  /* 0x0008809a09007988 */ /* 0x000fe8000800040c */
[----:B------:R-:W-:Y:S04]  /*a5b0*/  STS.U16 [R9+UR12+0x2880], R153 ;  /* 0x0028809909007988 */ /* 0x000fe8000800040c */
[----:B------:R-:W-:Y:S04]  /*a5c0*/  STS.U16 [R9+UR12+0xc80], R16 ;  /* 0x000c801009007988 */ /* 0x000fe8000800040c */
[----:B------:R4:W3:Y:S04]  /*a5d0*/  @!P0 LDG.E.U16 R187, desc[UR14][R12.64] ;  /* 0x0000000e0cbb8981 */ /* 0x0008e8000c1e1500 */
[----:B------:R0:W-:Y:S01]  /*a5e0*/  STS.U16 [R9+UR12+0x2c80], R15 ;  /* 0x002c800f09007988 */ /* 0x0001e2000800040c */
[----:B------:R-:W-:-:S03]  /*a5f0*/  PRMT R186, RZ, 0x7610, R186 ;  /* 0x00007610ffba7816 */ /* 0x000fc600000000ba */
[----:B0-----:R-:W3:Y:S01]  /*a600*/  LDL R9, [R1+0x840] ;  /* 0x0008400001097983 */ /* 0x001ee20000100800 */
[----:B------:R-:W-:Y:S02]  /*a610*/  PRMT R185, RZ, 0x7610, R185 ;  /* 0x00007610ffb97816 */ /* 0x000fe400000000b9 */
[-C--:B----4-:R-:W-:Y:S02]  /*a620*/  IADD3 R12, P1, R8, R4.reuse, RZ ;  /* 0x00000004080c7210 */ /* 0x090fe40007f3e0ff */
[----:B------:R-:W4:Y:S03]  /*a630*/  LDL R8, [R1+0x984] ;  /* 0x0009840001087983 */ /* 0x000f260000100800 */
[----:B------:R-:W-:Y:S02]  /*a640*/  IMAD.X R13, R7, 0x1, R0, P1 ;  /* 0x00000001070d7824 */ /* 0x000fe400008e0600 */
[----:B------:R-:W4:Y:S04]  /*a650*/  LDL R7, [R1+0x8ec] ;  /* 0x0008ec0001077983 */ /* 0x000f280000100800 */
[----:B------:R0:W4:Y:S02]  /*a660*/  @!P0 LDG.E.U16 R186, desc[UR14][R12.64] ;  /* 0x0000000e0cba8981 */ /* 0x000124000c1e1500 */
[----:B0-----:R-:W-:-:S05]  /*a670*/  IADD3 R12, P1, R27, R4, RZ ;  /* 0x000000041b0c7210 */ /* 0x001fca0007f3e0ff */
[----:B------:R-:W-:Y:S02]  /*a680*/  IMAD.X R13, R6, 0x1, R0, P1 ;  /* 0x00000001060d7824 */ /* 0x000fe400008e0600 */
[----:B------:R-:W4:Y:S04]  /*a690*/  LDL R6, [R1+0x834] ;  /* 0x0008340001067983 */ /* 0x000f280000100800 */
[----:B------:R0:W4:Y:S02]  /*a6a0*/  @!P0 LDG.E.U16 R185, desc[UR14][R12.64] ;  /* 0x0000000e0cb98981 */ /* 0x000124000c1e1500 */
[----:B0-----:R-:W-:Y:S02]  /*a6b0*/  IADD3 R12, P1, R3, R4, RZ ;  /* 0x00000004030c7210 */ /* 0x001fe40007f3e0ff */
[----:B------:R-:W4:Y:S01]  /*a6c0*/  LDL R3, [R1+0x7d0] ;  /* 0x0007d00001037983 */ /* 0x000f220000100800 */
[----:B------:R-:W-:-:S02]  /*a6d0*/  PRMT R184, RZ, 0x7610, R184 ;  /* 0x00007610ffb87816 */ /* 0x000fc400000000b8 */
[----:B------:R-:W-:-:S05]  /*a6e0*/  IMAD.X R13, R26, 0x1, R0, P1 ;  /* 0x000000011a0d7824 */ /* 0x000fca00008e0600 */
[----:B------:R0:W4:Y:S01]  /*a6f0*/  @!P0 LDG.E.U16 R184, desc[UR14][R12.64] ;  /* 0x0000000e0cb88981 */ /* 0x000122000c1e1500 */
[----:B------:R-:W-:Y:S02]  /*a700*/  PRMT R183, RZ, 0x7610, R183 ;  /* 0x00007610ffb77816 */ /* 0x000fe400000000b7 */
[----:B0-----:R-:W-:-:S05]  /*a710*/  IADD3 R12, P1, R21, R4, RZ ;  /* 0x00000004150c7210 */ /* 0x001fca0007f3e0ff */
[----:B--2---:R-:W-:-:S05]  /*a720*/  IMAD.X R13, R20, 0x1, R0, P1 ;  /* 0x00000001140d7824 */ /* 0x004fca00008e0600 */
[----:B------:R0:W2:Y:S01]  /*a730*/  @!P0 LDG.E.U16 R183, desc[UR14][R12.64] ;  /* 0x0000000e0cb78981 */ /* 0x0000a2000c1e1500 */
[----:B------:R-:W-:Y:S02]  /*a740*/  PRMT R182, RZ, 0x7610, R182 ;  /* 0x00007610ffb67816 */ /* 0x000fe400000000b6 */
[----:B0-----:R-:W-:Y:S02]  /*a750*/  IADD3 R12, P1, R19, R4, RZ ;  /* 0x00000004130c7210 */ /* 0x001fe40007f3e0ff */
[----:B------:R-:W-:Y:S01]  /*a760*/  PRMT R181, RZ, 0x7610, R181 ;  /* 0x00007610ffb57816 */ /* 0x000fe200000000b5 */
[----:B------:R-:W2:Y:S02]  /*a770*/  LDL R19, [R1+0x830] ;  /* 0x0008300001137983 */ /* 0x000ea40000100800 */
[----:B---3--:R-:W-:-:S05]  /*a780*/  IMAD.X R13, R18, 0x1, R0, P1 ;  /* 0x00000001120d7824 */ /* 0x008fca00008e0600 */
[----:B------:R0:W3:Y:S02]  /*a790*/  @!P0 LDG.E.U16 R182, desc[UR14][R12.64] ;  /* 0x0000000e0cb68981 */ /* 0x0000e4000c1e1500 */
[-C--:B0-----:R-:W-:Y:S02]  /*a7a0*/  IADD3 R12, P1, R10, R4.reuse, RZ ;  /* 0x000000040a0c7210 */ /* 0x081fe40007f3e0ff */
[----:B------:R-:W3:Y:S03]  /*a7b0*/  LDL R10, [R1+0x97c] ;  /* 0x00097c00010a7983 */ /* 0x000ee60000100800 */
[----:B------:R-:W-:Y:S01]  /*a7c0*/  IMAD.X R13, R9, 0x1, R0, P1 ;  /* 0x00000001090d7824 */ /* 0x000fe200008e0600 */
[----:B------:R-:W-:Y:S01]  /*a7d0*/  PRMT R180, RZ, 0x7610, R180 ;  /* 0x00007610ffb47816 */ /* 0x000fe200000000b4 */
[----:B------:R-:W3:Y:S04]  /*a7e0*/  LDL R9, [R1+0x8dc] ;  /* 0x0008dc0001097983 */ /* 0x000ee80000100800 */
[----:B------:R4:W3:Y:S04]  /*a7f0*/  @!P0 LDG.E.U16 R181, desc[UR14][R12.64] ;  /* 0x0000000e0cb58981 */ /* 0x0008e8000c1e1500 */
[----:B------:R-:W-:Y:S04]  /*a800*/  STS.U16 [R2+UR12+0x100], R174 ;  /* 0x000100ae02007988 */ /* 0x000fe8000800040c */
[----:B------:R-:W-:Y:S04]  /*a810*/  STS.U16 [R2+UR12+0x2100], R175 ;  /* 0x002100af02007988 */ /* 0x000fe8000800040c */
[----:B------:R-:W-:Y:S04]  /*a820*/  STS.U16 [R2+UR12+0x500], R168 ;  /* 0x000500a802007988 */ /* 0x000fe8000800040c */
[----:B------:R-:W-:Y:S04]  /*a830*/  STS.U16 [R2+UR12+0x2500], R169 ;  /* 0x002500a902007988 */ /* 0x000fe8000800040c */
[----:B------:R-:W-:Y:S04]  /*a840*/  STS.U16 [R2+UR12+0x900], R157 ;  /* 0x0009009d02007988 */ /* 0x000fe8000800040c */
[----:B------:R-:W-:Y:S04]  /*a850*/  STS.U16 [R2+UR12+0x2900], R160 ;  /* 0x002900a002007988 */ /* 0x000fe8000800040c */
[----:B------:R-:W-:Y:S04]  /*a860*/  STS.U16 [R2+UR12+0xd00], R22 ;  /* 0x000d001602007988 */ /* 0x000fe8000800040c */
[----:B------:R0:W-:Y:S01]  /*a870*/  STS.U16 [R2+UR12+0x2d00], R17 ;  /* 0x002d001102007988 */ /* 0x0001e2000800040c */
[----:B----4-:R-:W-:-:S05]  /*a880*/  IADD3 R12, P1, R8, R4, RZ ;  /* 0x00000004080c7210 */ /* 0x010fca0007f3e0ff */
[----:B------:R-:W-:Y:S02]  /*a890*/  IMAD.X R13, R7, 0x1, R0, P1 ;  /* 0x00000001070d7824 */ /* 0x000fe400008e0600 */
[----:B------:R-:W4:Y:S04]  /*a8a0*/  LDL R7, [R1+0x9dc] ;  /* 0x0009dc0001077983 */ /* 0x000f280000100800 */
[----:B------:R-:W4:Y:S04]  /*a8b0*/  LDL.LU R27, [R1+0x824] ;  /* 0x00082400011b7983 */ /* 0x000f280000300800 */
[----:B------:R-:W4:Y:S04]  /*a8c0*/  LDL.LU R26, [R1+0x7c8] ;  /* 0x0007c800011a7983 */ /* 0x000f280000300800 */
[----:B------:R1:W4:Y:S04]  /*a8d0*/  @!P0 LDG.E.U16 R180, desc[UR14][R12.64] ;  /* 0x0000000e0cb48981 */ /* 0x000328000c1e1500 */
[----:B------:R-:W4:Y:S04]  /*a8e0*/  LDL.LU R248, [R1+0x950] ;  /* 0x0009500001f87983 */ /* 0x000f280000300800 */
[----:B------:R-:W4:Y:S01]  /*a8f0*/  LDL.LU R249, [R1+0x9b4] ;  /* 0x0009b40001f97983 */ /* 0x000f220000300800 */
[----:B-1----:R-:W-:-:S03]  /*a900*/  IADD3 R12, P1, R6, R4, RZ ;  /* 0x00000004060c7210 */ /* 0x002fc60007f3e0ff */
[----:B------:R-:W4:Y:S04]  /*a910*/  LDL.LU R246, [R1+0x8ac] ;  /* 0x0008ac0001f67983 */ /* 0x000f280000300800 */
[----:B------:R-:W4:Y:S04]  /*a920*/  LDL.LU R247, [R1+0x954] ;  /* 0x0009540001f77983 */ /* 0x000f280000300800 */
[----:B------:R-:W4:Y:S01]  /*a930*/  LDL.LU R8, [R1+0x810] ;  /* 0x0008100001087983 */ /* 0x000f220000300800 */
[----:B------:R-:W-:-:S03]  /*a940*/  IMAD.X R13, R3, 0x1, R0, P1 ;  /* 0x00000001030d7824 */ /* 0x000fc600008e0600 */
[----:B------:R-:W4:Y:S04]  /*a950*/  LDL.LU R6, [R1+0x8b0] ;  /* 0x0008b00001067983 */ /* 0x000f280000300800 */
[----:B0-----:R-:W4:Y:S04]  /*a960*/  LDL.LU R2, [R1+0x960] ;  /* 0x0009600001027983 */ /* 0x001f280000300800 */
[----:B------:R-:W4:Y:S04]  /*a970*/  LDL.LU R3, [R1+0x9bc] ;  /* 0x0009bc0001037983 */ /* 0x000f280000300800 */
[----:B------:R-:W4:Y:S04]  /*a980*/  LDL.LU R250, [R1+0x8bc] ;  /* 0x0008bc0001fa7983 */ /* 0x000f280000300800 */
[----:B------:R-:W4:Y:S04]  /*a990*/  LDL.LU R251, [R1+0x964] ;  /* 0x0009640001fb7983 */ /* 0x000f280000300800 */
[----:B------:R-:W4:Y:S04]  /*a9a0*/  LDL.LU R242, [R1+0x818] ;  /* 0x0008180001f27983 */ /* 0x000f280000300800 */
[----:B------:R-:W4:Y:S04]  /*a9b0*/  LDL.LU R243, [R1+0x8c0] ;  /* 0x0008c00001f37983 */ /* 0x000f280000300800 */
[----:B------:R-:W4:Y:S04]  /*a9c0*/  LDL.LU R20, [R1+0x970] ;  /* 0x0009700001147983 */ /* 0x000f280000300800 */
[----:B------:R-:W4:Y:S04]  /*a9d0*/  LDL.LU R21, [R1+0x9c4] ;  /* 0x0009c40001157983 */ /* 0x000f280000300800 */
[----:B------:R-:W4:Y:S04]  /*a9e0*/  LDL.LU R18, [R1+0x820] ;  /* 0x0008200001127983 */ /* 0x000f280000300800 */
[----:B------:R-:W4:Y:S01]  /*a9f0*/  LDL.LU R252, [R1+0x8cc] ;  /* 0x0008cc0001fc7983 */ /* 0x000f220000300800 */
[----:B------:R-:W-:-:S02]  /*aa00*/  PRMT R179, RZ, 0x7610, R179 ;  /* 0x00007610ffb37816 */ /* 0x000fc400000000b3 */
[----:B------:R-:W-:Y:S01]  /*aa10*/  PRMT R178, RZ, 0x7610, R178 ;  /* 0x00007610ffb27816 */ /* 0x000fe200000000b2 */
[----:B------:R-:W4:Y:S04]  /*aa20*/  LDL R29, [R1+0x9d8] ;  /* 0x0009d800011d7983 */ /* 0x000f280000100800 */
[----:B------:R0:W4:Y:S02]  /*aa30*/  @!P0 LDG.E.U16 R179, desc[UR14][R12.64] ;  /* 0x0000000e0cb38981 */ /* 0x000124000c1e1500 */
[----:B0-----:R-:W-:-:S05]  /*aa40*/  IADD3 R12, P1, R28, R4, RZ ;  /* 0x000000041c0c7210 */ /* 0x001fca0007f3e0ff */
[----:B--2---:R-:W-:-:S05]  /*aa50*/  IMAD.X R13, R19, 0x1, R0, P1 ;  /* 0x00000001130d7824 */ /* 0x004fca00008e0600 */
[----:B------:R3:W2:Y:S01]  /*aa60*/  @!P0 LDG.E.U16 R178, desc[UR14][R12.64] ;  /* 0x0000000e0cb28981 */ /* 0x0006a2000c1e1500 */
[----:B------:R-:W-:Y:S02]  /*aa70*/  PRMT R177, RZ, 0x7610, R177 ;  /* 0x00007610ffb17816 */ /* 0x000fe400000000b1 */
[----:B---3--:R-:W-:-:S05]  /*aa80*/  IADD3 R12, P1, R10, R4, RZ ;  /* 0x000000040a0c7210 */ /* 0x008fca0007f3e0ff */
[----:B------:R-:W-:-:S05]  /*aa90*/  IMAD.X R13, R9, 0x1, R0, P1 ;  /* 0x00000001090d7824 */ /* 0x000fca00008e0600 */
[----:B------:R0:W3:Y:S01]  /*aaa0*/  @!P0 LDG.E.U16 R177, desc[UR14][R12.64] ;  /* 0x0000000e0cb18981 */ /* 0x0000e2000c1e1500 */
[----:B------:R-:W-:Y:S02]  /*aab0*/  PRMT R175, RZ, 0x7610, R175 ;  /* 0x00007610ffaf7816 */ /* 0x000fe400000000af */
[----:B------:R-:W-:Y:S01]  /*aac0*/  PRMT R174, RZ, 0x7610, R174 ;  /* 0x00007610ffae7816 */ /* 0x000fe200000000ae */
[----:B----4-:R1:W-:Y:S01]  /*aad0*/  STS.U16 [R7+UR12+0x180], R176 ;  /* 0x000180b007007988 */ /* 0x0103e2000800040c */
[----:B0-----:R-:W-:-:S05]  /*aae0*/  IADD3 R12, P1, R27, R4, RZ ;  /* 0x000000041b0c7210 */ /* 0x001fca0007f3e0ff */
[----:B------:R-:W-:Y:S01]  /*aaf0*/  IMAD.X R13, R26, 0x1, R0, P1 ;  /* 0x000000011a0d7824 */ /* 0x000fe200008e0600 */
[----:B-1----:R-:W-:-:S06]  /*ab00*/  PRMT R176, RZ, 0x7610, R176 ;  /* 0x00007610ffb07816 */ /* 0x002fcc00000000b0 */
[----:B------:R0:W4:Y:S04]  /*ab10*/  @!P0 LDG.E.U16 R176, desc[UR14][R12.64] ;  /* 0x0000000e0cb08981 */ /* 0x000128000c1e1500 */
[----:B------:R-:W-:Y:S04]  /*ab20*/  STS.U16 [R7+UR12+0x2180], R222 ;  /* 0x002180de07007988 */ /* 0x000fe8000800040c */
[----:B------:R-:W-:Y:S04]  /*ab30*/  STS.U16 [R7+UR12+0x580], R172 ;  /* 0x000580ac07007988 */ /* 0x000fe8000800040c */
[----:B------:R1:W-:Y:S02]  /*ab40*/  STS.U16 [R7+UR12+0x2580], R173 ;  /* 0x002580ad07007988 */ /* 0x0003e4000800040c */
[----:B-1----:R-:W-:-:S02]  /*ab50*/  PRMT R173, RZ, 0x7610, R173 ;  /* 0x00007610ffad7816 */ /* 0x002fc400000000ad */
[----:B0-----:R-:W-:-:S05]  /*ab60*/  IADD3 R12, P1, R252, R4, RZ ;  /* 0x00000004fc0c7210 */ /* 0x001fca0007f3e0ff */
[----:B------:R-:W-:-:S05]  /*ab70*/  IMAD.X R13, R18, 0x1, R0, P1 ;  /* 0x00000001120d7824 */ /* 0x000fca00008e0600 */
[----:B------:R0:W4:Y:S02]  /*ab80*/  @!P0 LDG.E.U16 R175, desc[UR14][R12.64] ;  /* 0x0000000e0caf8981 */ /* 0x000124000c1e1500 */
[----:B0-----:R-:W-:-:S05]  /*ab90*/  IADD3 R12, P1, R21, R4, RZ ;  /* 0x00000004150c7210 */ /* 0x001fca0007f3e0ff */
[----:B------:R-:W-:-:S05]  /*aba0*/  IMAD.X R13, R20, 0x1, R0, P1 ;  /* 0x00000001140d7824 */ /* 0x000fca00008e0600 */
[----:B------:R0:W4:Y:S02]  /*abb0*/  @!P0 LDG.E.U16 R174, desc[UR14][R12.64] ;  /* 0x0000000e0cae8981 */ /* 0x000124000c1e1500 */
[----:B0-----:R-:W-:-:S05]  /*abc0*/  IADD3 R12, P1, R243, R4, RZ ;  /* 0x00000004f30c7210 */ /* 0x001fca0007f3e0ff */
[----:B------:R-:W-:-:S05]  /*abd0*/  IMAD.X R13, R242, 0x1, R0, P1 ;  /* 0x00000001f20d7824 */ /* 0x000fca00008e0600 */
[----:B------:R0:W4:Y:S01]  /*abe0*/  @!P0 LDG.E.U16 R173, desc[UR14][R12.64] ;  /* 0x0000000e0cad8981 */ /* 0x000122000c1e1500 */
[----:B------:R-:W-:-:S03]  /*abf0*/  PRMT R172, RZ, 0x7610, R172 ;  /* 0x00007610ffac7816 */ /* 0x000fc600000000ac */
[----:B------:R-:W-:Y:S01]  /*ac00*/  STL [R1+0xa8c], R252 ;  /* 0x000a8cfc01007387 */ /* 0x000fe20000100800 */
[----:B0-----:R-:W-:-:S03]  /*ac10*/  IADD3 R12, P1, R251, R4, RZ ;  /* 0x00000004fb0c7210 */ /* 0x001fc60007f3e0ff */
[----:B------:R-:W-:Y:S02]  /*ac20*/  STL [R1+0xa90], R18 ;  /* 0x000a901201007387 */ /* 0x000fe40000100800 */
[----:B------:R-:W-:Y:S02]  /*ac30*/  IMAD.X R13, R250, 0x1, R0, P1 ;  /* 0x00000001fa0d7824 */ /* 0x000fe400008e0600 */
[----:B------:R-:W-:Y:S04]  /*ac40*/  STL [R1+0xa94], R21 ;  /* 0x000a941501007387 */ /* 0x000fe80000100800 */
[----:B------:R-:W-:Y:S04]  /*ac50*/  STL [R1+0xa98], R20 ;  /* 0x000a981401007387 */ /* 0x000fe80000100800 */
[----:B------:R-:W-:Y:S04]  /*ac60*/  STL [R1+0xa9c], R243 ;  /* 0x000a9cf301007387 */ /* 0x000fe80000100800 */
[----:B------:R0:W4:Y:S04]  /*ac70*/  @!P0 LDG.E.U16 R172, desc[UR14][R12.64] ;  /* 0x0000000e0cac8981 */ /* 0x000128000c1e1500 */
[----:B------:R-:W-:Y:S04]  /*ac80*/  STL [R1+0xaa0], R242 ;  /* 0x000aa0f201007387 */ /* 0x000fe80000100800 */
[----:B------:R-:W-:Y:S01]  /*ac90*/  STL [R1+0xaa4], R251 ;  /* 0x000aa4fb01007387 */ /* 0x000fe20000100800 */
[----:B0-----:R-:W-:-:S03]  /*aca0*/  IADD3 R12, P1, R3, R4, RZ ;  /* 0x00000004030c7210 */ /* 0x001fc60007f3e0ff */
[----:B------:R-:W-:Y:S04]  /*acb0*/  STL [R1+0xaa8], R250 ;  /* 0x000aa8fa01007387 */ /* 0x000fe80000100800 */
[----:B------:R-:W-:Y:S01]  /*acc0*/  STL [R1+0xaac], R3 ;  /* 0x000aac0301007387 */ /* 0x000fe20000100800 */
[----:B------:R-:W-:-:S03]  /*acd0*/  IMAD.X R13, R2, 0x1, R0, P1 ;  /* 0x00000001020d7824 */ /* 0x000fc600008e0600 */
[----:B------:R0:W-:Y:S04]  /*ace0*/  STL [R1+0xab0], R2 ;  /* 0x000ab00201007387 */ /* 0x0001e80000100800 */
[----:B------:R-:W2:Y:S04]  /*acf0*/  LDL R28, [R1+0x9d4] ;  /* 0x0009d400011c7983 */ /* 0x000ea80000100800 */
[----:B0-----:R-:W3:Y:S04]  /*ad00*/  LDL.LU R2, [R1+0x87c] ;  /* 0x00087c0001027983 */ /* 0x001ee80000300800 */
[----:B------:R-:W4:Y:S04]  /*ad10*/  LDL.LU R3, [R1+0x924] ;  /* 0x0009240001037983 */ /* 0x000f280000300800 */
[----:B------:R-:W2:Y:S04]  /*ad20*/  LDL.LU R250, [R1+0x7f8] ;  /* 0x0007f80001fa7983 */ /* 0x000ea80000300800 */
[----:B------:R-:W3:Y:S04]  /*ad30*/  LDL.LU R251, [R1+0x880] ;  /* 0x0008800001fb7983 */ /* 0x000ee80000300800 */
[----:B------:R-:W4:Y:S04]  /*ad40*/  LDL.LU R242, [R1+0x930] ;  /* 0x0009300001f27983 */ /* 0x000f280000300800 */
[----:B------:R-:W2:Y:S04]  /*ad50*/  LDL.LU R243, [R1+0x9a4] ;  /* 0x0009a40001f37983 */ /* 0x000ea80000300800 */
[----:B------:R-:W-:Y:S04]  /*ad60*/  STS.U16 [R7+UR12+0x980], R165 ;  /* 0x000980a507007988 */ /* 0x000fe8000800040c */
[----:B------:R-:W3:Y:S04]  /*ad70*/  LDL.LU R20, [R1+0x88c] ;  /* 0x00088c0001147983 */ /* 0x000ee80000300800 */
[----:B------:R-:W-:Y:S04]  /*ad80*/  STS.U16 [R7+UR12+0x2980], R166 ;  /* 0x002980a607007988 */ /* 0x000fe8000800040c */
[----:B------:R-:W4:Y:S04]  /*ad90*/  LDL.LU R21, [R1+0x934] ;  /* 0x0009340001157983 */ /* 0x000f280000300800 */
[----:B------:R-:W-:Y:S04]  /*ada0*/  STS.U16 [R7+UR12+0xd80], R155 ;  /* 0x000d809b07007988 */ /* 0x000fe8000800040c */
[----:B------:R-:W2:Y:S04]  /*adb0*/  LDL.LU R18, [R1+0x800] ;  /* 0x0008000001127983 */ /* 0x000ea80000300800 */
[----:B------:R0:W-:Y:S04]  /*adc0*/  STS.U16 [R7+UR12+0x2d80], R156 ;  /* 0x002d809c07007988 */ /* 0x0001e8000800040c */
[----:B------:R-:W3:Y:S04]  /*add0*/  LDL.LU R252, [R1+0x890] ;  /* 0x0008900001fc7983 */ /* 0x000ee80000300800 */
[----:B0-----:R-:W4:Y:S04]  /*ade0*/  LDL.LU R7, [R1+0x940] ;  /* 0x0009400001077983 */ /* 0x001f280000300800 */
[----:B------:R-:W2:Y:S04]  /*adf0*/  LDL.LU R19, [R1+0x9ac] ;  /* 0x0009ac0001137983 */ /* 0x000ea80000300800 */
[----:B------:R-:W3:Y:S04]  /*ae00*/  LDL.LU R244, [R1+0x944] ;  /* 0x0009440001f47983 */ /* 0x000ee80000300800 */
[----:B------:R-:W4:Y:S04]  /*ae10*/  LDL.LU R245, [R1+0x89c] ;  /* 0x00089c0001f57983 */ /* 0x000f280000300800 */
[----:B------:R-:W2:Y:S04]  /*ae20*/  LDL.LU R10, [R1+0x808] ;  /* 0x00080800010a7983 */ /* 0x000ea80000300800 */
[----:B------:R-:W3:Y:S01]  /*ae30*/  LDL.LU R9, [R1+0x8a0] ;  /* 0x0008a00001097983 */ /* 0x000ee20000300800 */
[----:B------:R-:W-:-:S06]  /*ae40*/  PRMT R171, RZ, 0x7610, R171 ;  /* 0x00007610ffab7816 */ /* 0x000fcc00000000ab */
[----:B------:R0:W4:Y:S01]  /*ae50*/  @!P0 LDG.E.U16 R171, desc[UR14][R12.64] ;  /* 0x0000000e0cab8981 */ /* 0x000122000c1e1500 */
[----:B------:R-:W-:Y:S02]  /*ae60*/  PRMT R170, RZ, 0x7610, R170 ;  /* 0x00007610ffaa7816 */ /* 0x000fe400000000aa */
[----:B0-----:R-:W-:-:S05]  /*ae70*/  IADD3 R12, P1, R6, R4, RZ ;  /* 0x00000004060c7210 */ /* 0x001fca0007f3e0ff */
[----:B------:R-:W-:-:S05]  /*ae80*/  IMAD.X R13, R8, 0x1, R0, P1 ;  /* 0x00000001080d7824 */ /* 0x000fca00008e0600 */
        /* <DEDUP_REMOVED lines=10> */
[----:B------:R-:W-:Y:S02]  /*af30*/  PRMT R166, RZ, 0x7610, R166 ;  /* 0x00007610ffa67816 */ /* 0x000fe400000000a6 */
[----:B------:R-:W-:Y:S01]  /*af40*/  PRMT R165, RZ, 0x7610, R165 ;  /* 0x00007610ffa57816 */ /* 0x000fe200000000a5 */
[----:B------:R-:W-:Y:S01]  /*af50*/  STL [R1+0xab4], R6 ;  /* 0x000ab40601007387 */ /* 0x000fe20000100800 */
[----:B------:R-:W-:-:S03]  /*af60*/  PRMT R164, RZ, 0x7610, R164 ;  /* 0x00007610ffa47816 */ /* 0x000fc600000000a4 */
[----:B------:R-:W-:Y:S04]  /*af70*/  STL [R1+0xab8], R8 ;  /* 0x000ab80801007387 */ /* 0x000fe80000100800 */
[----:B------:R-:W-:Y:S04]  /*af80*/  STL [R1+0xabc], R247 ;  /* 0x000abcf701007387 */ /* 0x000fe80000100800 */
[----:B------:R-:W-:Y:S04]  /*af90*/  STL [R1+0xac0], R246 ;  /* 0x000ac0f601007387 */ /* 0x000fe80000100800 */
[----:B------:R-:W-:Y:S04]  /*afa0*/  STL [R1+0xac4], R249 ;  /* 0x000ac4f901007387 */ /* 0x000fe80000100800 */
[----:B------:R-:W-:Y:S01]  /*afb0*/  STL [R1+0xac8], R248 ;  /* 0x000ac8f801007387 */ /* 0x000fe20000100800 */
[----:B---3--:R-:W-:-:S05]  /*afc0*/  IADD3 R12, P1, R9, R4, RZ ;  /* 0x00000004090c7210 */ /* 0x008fca0007f3e0ff */
[----:B--2---:R-:W-:-:S05]  /*afd0*/  IMAD.X R13, R10, 0x1, R0, P1 ;  /* 0x000000010a0d7824 */ /* 0x004fca00008e0600 */
[----:B------:R0:W2:Y:S02]  /*afe0*/  @!P0 LDG.E.U16 R167, desc[UR14][R12.64] ;  /* 0x0000000e0ca78981 */ /* 0x0000a4000c1e1500 */
[----:B0-----:R-:W-:-:S05]  /*aff0*/  IADD3 R12, P1, R244, R4, RZ ;  /* 0x00000004f40c7210 */ /* 0x001fca0007f3e0ff */
[----:B----4-:R-:W-:-:S05]  /*b000*/  IMAD.X R13, R245, 0x1, R0, P1 ;  /* 0x00000001f50d7824 */ /* 0x010fca00008e0600 */
[----:B------:R0:W3:Y:S02]  /*b010*/  @!P0 LDG.E.U16 R166, desc[UR14][R12.64] ;  /* 0x0000000e0ca68981 */ /* 0x0000e4000c1e1500 */
[----:B0-----:R-:W-:-:S05]  /*b020*/  IADD3 R12, P1, R19, R4, RZ ;  /* 0x00000004130c7210 */ /* 0x001fca0007f3e0ff */
[----:B------:R-:W-:-:S05]  /*b030*/  IMAD.X R13, R7, 0x1, R0, P1 ;  /* 0x00000001070d7824 */ /* 0x000fca00008e0600 */
[----:B------:R0:W4:Y:S04]  /*b040*/  @!P0 LDG.E.U16 R165, desc[UR14][R12.64] ;  /* 0x0000000e0ca58981 */ /* 0x000128000c1e1500 */
        /* <DEDUP_REMOVED lines=32> */
[----:B------:R-:W-:Y:S04]  /*b250*/  STS.U16 [R29+UR12+0x200], R229 ;  /* 0x000200e51d007988 */ /* 0x000fe8000800040c */
[----:B------:R-:W-:Y:S04]  /*b260*/  STS.U16 [R29+UR12+0x2200], R230 ;  /* 0x002200e61d007988 */ /* 0x000fe8000800040c */
[----:B------:R-:W-:Y:S04]  /*b270*/  STS.U16 [R29+UR12+0x600], R220 ;  /* 0x000600dc1d007988 */ /* 0x000fe8000800040c */
[----:B------:R-:W-:Y:S04]  /*b280*/  STS.U16 [R29+UR12+0x2600], R221 ;  /* 0x002600dd1d007988 */ /* 0x000fe8000800040c */
[----:B------:R-:W-:Y:S04]  /*b290*/  STS.U16 [R29+UR12+0xa00], R205 ;  /* 0x000a00cd1d007988 */ /* 0x000fe8000800040c */
[----:B------:R-:W-:Y:S04]  /*b2a0*/  STS.U16 [R29+UR12+0x2a00], R206 ;  /* 0x002a00ce1d007988 */ /* 0x000fe8000800040c */
[----:B------:R0:W-:Y:S02]  /*b2b0*/  STS.U16 [R29+UR12+0xe00], R163 ;  /* 0x000e00a31d007988 */ /* 0x0001e4000800040c */
[----:B0-----:R-:W-:-:S06]  /*b2c0*/  PRMT R163, RZ, 0x7610, R163 ;  /* 0x00007610ffa37816 */ /* 0x001fcc00000000a3 */
        /* <DEDUP_REMOVED lines=13> */
[----:B------:R-:W-:-:S03]  /*b3a0*/  PRMT R159, RZ, 0x7610, R159 ;  /* 0x00007610ff9f7816 */ /* 0x000fc6000000009f */
[----:B------:R-:W-:Y:S01]  /*b3b0*/  STL [R1+0xaf4], R243 ;  /* 0x000af4f301007387 */ /* 0x000fe20000100800 */
[----:B------:R-:W-:-:S03]  /*b3c0*/  PRMT R158, RZ, 0x7610, R158 ;  /* 0x00007610ff9e7816 */ /* 0x000fc6000000009e */
[----:B------:R-:W-:Y:S04]  /*b3d0*/  STL [R1+0xaf8], R242 ;  /* 0x000af8f201007387 */ /* 0x000fe80000100800 */
[----:B------:R-:W-:Y:S04]  /*b3e0*/  STL [R1+0xafc], R251 ;  /* 0x000afcfb01007387 */ /* 0x000fe80000100800 */
[----:B------:R-:W-:Y:S04]  /*b3f0*/  STL [R1+0xb00], R250 ;  /* 0x000b00fa01007387 */ /* 0x000fe80000100800 */
[----:B------:R-:W-:Y:S04]  /*b400*/  STL [R1+0xb04], R3 ;  /* 0x000b040301007387 */ /* 0x000fe80000100800 */
[----:B------:R0:W-:Y:S04]  /*b410*/  STS.U16 [R29+UR12+0x2e00], R192 ;  /* 0x002e00c01d007988 */ /* 0x0001e8000800040c */
[----:B------:R-:W-:Y:S04]  /*b420*/  STL [R1+0xb08], R2 ;  /* 0x000b080201007387 */ /* 0x000fe80000100800 */
        /* <DEDUP_REMOVED lines=8> */
[----:B---3--:R-:W-:-:S05]  /*b4b0*/  IADD3 R12, P1, R6, R4, RZ ;  /* 0x00000004060c7210 */ /* 0x008fca0007f3e0ff */
[----:B--2---:R-:W-:-:S05]  /*b4c0*/  IMAD.X R13, R8, 0x1, R0, P1 ;  /* 0x00000001080d7824 */ /* 0x004fca00008e0600 */
[----:B------:R4:W2:Y:S02]  /*b4d0*/  @!P0 LDG.E.U16 R159, desc[UR14][R12.64] ;  /* 0x0000000e0c9f8981 */ /* 0x0008a4000c1e1500 */
[-C--:B----4-:R-:W-:Y:S02]  /*b4e0*/  IADD3 R12, P1, R247, R4.reuse, RZ ;  /* 0x00000004f70c7210 */ /* 0x090fe40007f3e0ff */
[----:B------:R-:W-:Y:S03]  /*b4f0*/  STL [R1+0xb0c], R6 ;  /* 0x000b0c0601007387 */ /* 0x000fe60000100800 */
[----:B------:R-:W-:Y:S01]  /*b500*/  IMAD.X R13, R246, 0x1, R0, P1 ;  /* 0x00000001f60d7824 */ /* 0x000fe200008e0600 */
[----:B------:R-:W-:Y:S04]  /*b510*/  STL [R1+0xb10], R8 ;  /* 0x000b100801007387 */ /* 0x000fe80000100800 */
[----:B------:R-:W-:Y:S04]  /*b520*/  STL [R1+0xb14], R247 ;  /* 0x000b14f701007387 */ /* 0x000fe80000100800 */
[----:B------:R3:W4:Y:S04]  /*b530*/  @!P0 LDG.E.U16 R158, desc[UR14][R12.64] ;  /* 0x0000000e0c9e8981 */ /* 0x000728000c1e1500 */
[----:B------:R-:W-:Y:S04]  /*b540*/  STL [R1+0xb18], R246 ;  /* 0x000b18f601007387 */ /* 0x000fe80000100800 */
[----:B------:R-:W-:Y:S01]  /*b550*/  STL [R1+0xb1c], R249 ;  /* 0x000b1cf901007387 */ /* 0x000fe20000100800 */
[----:B---3--:R-:W-:-:S03]  /*b560*/  IADD3 R12, P1, R249, R4, RZ ;  /* 0x00000004f90c7210 */ /* 0x008fc60007f3e0ff */
[----:B------:R3:W-:Y:S04]  /*b570*/  STL [R1+0xb20], R248 ;  /* 0x000b20f801007387 */ /* 0x0007e80000100800 */
[----:B------:R-:W2:Y:S01]  /*b580*/  LDL R30, [R1+0x9cc] ;  /* 0x0009cc00011e7983 */ /* 0x000ea20000100800 */
[----:B------:R-:W-:-:S03]  /*b590*/  IMAD.X R13, R248, 0x1, R0, P1 ;  /* 0x00000001f80d7824 */ /* 0x000fc600008e0600 */
[----:B0-----:R-:W4:Y:S04]  /*b5a0*/  LDL.LU R29, [R1+0x8d8] ;  /* 0x0008d800011d7983 */ /* 0x001f280000300800 */
[----:B-1----:R-:W4:Y:S04]  /*b5b0*/  LDL.LU R28, [R1+0x828] ;  /* 0x00082800011c7983 */ /* 0x002f280000300800 */
[----:B---3--:R-:W3:Y:S04]  /*b5c0*/  LDL.LU R248, [R1+0x7cc] ;  /* 0x0007cc0001f87983 */ /* 0x008ee80000300800 */
[----:B------:R-:W2:Y:S04]  /*b5d0*/  LDL.LU R249, [R1+0x82c] ;  /* 0x00082c0001f97983 */ /* 0x000ea80000300800 */
[----:B------:R-:W4:Y:S04]  /*b5e0*/  LDL.LU R246, [R1+0x8e4] ;  /* 0x0008e40001f67983 */ /* 0x000f280000300800 */
[----:B------:R-:W3:Y:S04]  /*b5f0*/  LDL.LU R247, [R1+0x980] ;  /* 0x0009800001f77983 */ /* 0x000ee80000300800 */
[----:B------:R-:W2:Y:S04]  /*b600*/  LDL.LU R8, [R1+0x838] ;  /* 0x0008380001087983 */ /* 0x000ea80000300800 */
[----:B------:R-:W4:Y:S04]  /*b610*/  LDL.LU R6, [R1+0x8e8] ;  /* 0x0008e80001067983 */ /* 0x000f280000300800 */
[----:B------:R-:W3:Y:S04]  /*b620*/  LDL.LU R2, [R1+0x7d4] ;  /* 0x0007d40001027983 */ /* 0x000ee80000300800 */
[----:B------:R-:W2:Y:S04]  /*b630*/  LDL.LU R3, [R1+0x83c] ;  /* 0x00083c0001037983 */ /* 0x000ea80000300800 */
[----:B------:R-:W4:Y:S04]  /*b640*/  LDL.LU R250, [R1+0x8f4] ;  /* 0x0008f40001fa7983 */ /* 0x000f280000300800 */
[----:B------:R-:W3:Y:S04]  /*b650*/  LDL.LU R251, [R1+0x988] ;  /* 0x0009880001fb7983 */ /* 0x000ee80000300800 */
[----:B------:R-:W2:Y:S04]  /*b660*/  LDL.LU R242, [R1+0x848] ;  /* 0x0008480001f27983 */ /* 0x000ea80000300800 */
[----:B------:R-:W4:Y:S01]  /*b670*/  LDL.LU R243, [R1+0x8f8] ;  /* 0x0008f80001f37983 */ /* 0x000f220000300800 */
[----:B------:R-:W-:-:S06]  /*b680*/  PRMT R157, RZ, 0x7610, R157 ;  /* 0x00007610ff9d7816 */ /* 0x000fcc000000009d */
[----:B------:R0:W3:Y:S01]  /*b690*/  @!P0 LDG.E.U16 R157, desc[UR14][R12.64] ;  /* 0x0000000e0c9d8981 */ /* 0x0000e2000c1e1500 */
[----:B------:R-:W-:Y:S02]  /*b6a0*/  PRMT R156, RZ, 0x7610, R156 ;  /* 0x00007610ff9c7816 */ /* 0x000fe4000000009c */
[----:B0-----:R-:W-:-:S05]  /*b6b0*/  IADD3 R12, P1, R9, R4, RZ ;  /* 0x00000004090c7210 */ /* 0x001fca0007f3e0ff */
[----:B------:R-:W-:-:S05]  /*b6c0*/  IMAD.X R13, R10, 0x1, R0, P1 ;  /* 0x000000010a0d7824 */ /* 0x000fca00008e0600 */
        /* <DEDUP_REMOVED lines=18> */
[----:B------:R-:W-:Y:S02]  /*b7f0*/  PRMT R22, RZ, 0x7610, R22 ;  /* 0x00007610ff167816 */ /* 0x000fe40000000016 */
[----:B------:R-:W-:Y:S02]  /*b800*/  PRMT R17, RZ, 0x7610, R17 ;  /* 0x00007610ff117816 */ /* 0x000fe40000000011 */
[----:B------:R-:W-:Y:S02]  /*b810*/  PRMT R16, RZ, 0x7610, R16 ;  /* 0x00007610ff107816 */ /* 0x000fe40000000010 */
[----:B------:R-:W-:Y:S01]  /*b820*/  PRMT R15, RZ, 0x7610, R15 ;  /* 0x00007610ff0f7816 */ /* 0x000fe2000000000f */
[----:B------:R-:W-:Y:S01]  /*b830*/  STS.U16 [R31+UR12+0x300], R239 ;  /* 0x000300ef1f007988 */ /* 0x000fe2000800040c */
[----:B------:R-:W-:-:S03]  /*b840*/  PRMT R14, RZ, 0x7610, R14 ;  /* 0x00007610ff0e7816 */ /* 0x000fc6000000000e */
[----:B------:R-:W-:Y:S04]  /*b850*/  STS.U16 [R31+UR12+0x2300], R238 ;  /* 0x002300ee1f007988 */ /* 0x000fe8000800040c */
[----:B------:R-:W-:Y:S04]  /*b860*/  STS.U16 [R31+UR12+0x700], R232 ;  /* 0x000700e81f007988 */ /* 0x000fe8000800040c */
[----:B------:R-:W-:Y:S04]  /*b870*/  STS.U16 [R31+UR12+0x2700], R233 ;  /* 0x002700e91f007988 */ /* 0x000fe8000800040c */
[----:B------:R-:W-:Y:S04]  /*b880*/  STS.U16 [R31+UR12+0xb00], R223 ;  /* 0x000b00df1f007988 */ /* 0x000fe8000800040c */
[----:B------:R-:W-:Y:S04]  /*b890*/  STS.U16 [R31+UR12+0x2b00], R224 ;  /* 0x002b00e01f007988 */ /* 0x000fe8000800040c */
[----:B------:R-:W-:Y:S04]  /*b8a0*/  STS.U16 [R31+UR12+0xf00], R213 ;  /* 0x000f00d51f007988 */ /* 0x000fe8000800040c */
[----:B------:R-:W-:Y:S01]  /*b8b0*/  STS.U16 [R31+UR12+0x2f00], R215 ;  /* 0x002f00d71f007988 */ /* 0x000fe2000800040c */
[----:B------:R-:W-:-:S02]  /*b8c0*/  PRMT R11, RZ, 0x7610, R11 ;  /* 0x00007610ff0b7816 */ /* 0x000fc4000000000b */
[----:B----4-:R-:W-:-:S05]  /*b8d0*/  IADD3 R12, P1, R243, R4, RZ ;  /* 0x00000004f30c7210 */ /* 0x010fca0007f3e0ff */
[----:B--2---:R-:W-:-:S05]  /*b8e0*/  IMAD.X R13, R242, 0x1, R0, P1 ;  /* 0x00000001f20d7824 */ /* 0x004fca00008e0600 */
[----:B------:R3:W2:Y:S02]  /*b8f0*/  @!P0 LDG.E.U16 R23, desc[UR14][R12.64] ;  /* 0x0000000e0c178981 */ /* 0x0006a4000c1e1500 */
[----:B---3--:R-:W-:-:S05]  /*b900*/  IADD3 R12, P1, R251, R4, RZ ;  /* 0x00000004fb0c7210 */ /* 0x008fca0007f3e0ff */
[----:B------:R-:W-:-:S05]  /*b910*/  IMAD.X R13, R250, 0x1, R0, P1 ;  /* 0x00000001fa0d7824 */ /* 0x000fca00008e0600 */
[----:B------:R0:W3:Y:S02]  /*b920*/  @!P0 LDG.E.U16 R22, desc[UR14][R12.64] ;  /* 0x0000000e0c168981 */ /* 0x0000e4000c1e1500 */
        /* <DEDUP_REMOVED lines=8> */
[----:B------:R0:W4:Y:S02]  /*b9b0*/  @!P0 LDG.E.U16 R15, desc[UR14][R12.64] ;  /* 0x0000000e0c0f8981 */ /* 0x000124000c1e1500 */
[----:B0-----:R-:W-:-:S05]  /*b9c0*/  IADD3 R12, P1, R249, R4, RZ ;  /* 0x00000004f90c7210 */ /* 0x001fca0007f3e0ff */
[----:B------:R-:W-:Y:S01]  /*b9d0*/  IMAD.X R13, R248, 0x1, R0, P1 ;  /* 0x00000001f80d7824 */ /* 0x000fe200008e0600 */
[----:B------:R-:W-:Y:S04]  /*b9e0*/  STS.U16 [R30+UR12+0x380], R241 ;  /* 0x000380f11e007988 */ /* 0x000fe8000800040c */
[----:B------:R0:W4:Y:S04]  /*b9f0*/  @!P0 LDG.E.U16 R14, desc[UR14][R12.64] ;  /* 0x0000000e0c0e8981 */ /* 0x000128000c1e1500 */
[----:B------:R-:W-:Y:S04]  /*ba00*/  STS.U16 [R30+UR12+0x2380], R240 ;  /* 0x002380f01e007988 */ /* 0x000fe8000800040c */
[----:B------:R-:W-:Y:S01]  /*ba10*/  STL.64 [R1+0xf38], R28 ;  /* 0x000f381c01007387 */ /* 0x000fe20000100a00 */
[----:B0-----:R-:W-:-:S03]  /*ba20*/  IADD3 R12, P1, R29, R4, RZ ;  /* 0x000000041d0c7210 */ /* 0x001fc60007f3e0ff */
[----:B------:R-:W-:Y:S04]  /*ba30*/  STS.U16 [R30+UR12+0x780], R237 ;  /* 0x000780ed1e007988 */ /* 0x000fe8000800040c */
[----:B------:R-:W-:Y:S01]  /*ba40*/  STL.64 [R1+0xf30], R26 ;  /* 0x000f301a01007387 */ /* 0x000fe20000100a00 */
[----:B------:R-:W-:-:S03]  /*ba50*/  IMAD.X R13, R28, 0x1, R0, P1 ;  /* 0x000000011c0d7824 */ /* 0x000fc600008e0600 */
[----:B------:R-:W-:Y:S04]  /*ba60*/  STS.U16 [R30+UR12+0x2780], R236 ;  /* 0x002780ec1e007988 */ /* 0x000fe8000800040c */
[----:B------:R0:W-:Y:S04]  /*ba70*/  STL.64 [R1+0xf28], R24 ;  /* 0x000f281801007387 */ /* 0x0001e80000100a00 */
[----:B------:R-:W-:Y:S04]  /*ba80*/  STS.U16 [R30+UR12+0xb80], R228 ;  /* 0x000b80e41e007988 */ /* 0x000fe8000800040c */
[----:B------:R-:W-:Y:S04]  /*ba90*/  STS.U16 [R30+UR12+0x2b80], R227 ;  /* 0x002b80e31e007988 */ /* 0x000fe8000800040c */
[----:B0-----:R-:W4:Y:S04]  /*baa0*/  LDL.LU.64 R24, [R1+0x400] ;  /* 0x0004000001187983 */ /* 0x001f280000300a00 */
[----:B------:R-:W-:Y:S04]  /*bab0*/  STS.U16 [R30+UR12+0xf80], R217 ;  /* 0x000f80d91e007988 */ /* 0x000fe8000800040c */
[----:B------:R-:W4:Y:S04]  /*bac0*/  LDL.LU.64 R26, [R1+0x408] ;  /* 0x00040800011a7983 */ /* 0x000f280000300a00 */
[----:B------:R0:W-:Y:S04]  /*bad0*/  STS.U16 [R30+UR12+0x2f80], R216 ;  /* 0x002f80d81e007988 */ /* 0x0001e8000800040c */
[----:B------:R-:W4:Y:S04]  /*bae0*/  LDL.LU.64 R28, [R1+0x410] ;  /* 0x00041000011c7983 */ /* 0x000f280000300a00 */
[----:B------:R1:W4:Y:S04]  /*baf0*/  @!P0 LDG.E.U16 R11, desc[UR14][R12.64] ;  /* 0x0000000e0c0b8981 */ /* 0x000328000c1e1500 */
[----:B0-----:R-:W4:Y:S04]  /*bb00*/  LDL.LU.64 R30, [R1+0x418] ;  /* 0x00041800011e7983 */ /* 0x001f280000300a00 */
[----:B------:R-:W4:Y:S04]  /*bb10*/  LDL.LU.64 R32, [R1+0x420] ;  /* 0x0004200001207983 */ /* 0x000f280000300a00 */
        /* <DEDUP_REMOVED lines=58> */
[----:B------:R-:W4:Y:S01]  /*bec0*/  LDL.LU.64 R150, [R1+0x5f8] ;  /* 0x0005f80001967983 */ /* 0x000f220000300a00 */
[----:B-1----:R-:W-:-:S03]  /*bed0*/  LOP3.LUT R12, R5, 0x20, RZ, 0x3c, !PT ;  /* 0x00000020050c7812 */ /* 0x002fc600078e3cff */
[----:B------:R-:W-:Y:S04]  /*bee0*/  STS.U16 [R5+UR12+0x4000], R212 ;  /* 0x004000d405007988 */ /* 0x000fe8000800040c */
        /* <DEDUP_REMOVED lines=56> */
[----:B--2---:R-:W-:Y:S04]  /*c270*/  STS.U16 [R12+UR12+0x7100], R23 ;  /* 0x007100170c007988 */ /* 0x004fe8000800040c */
[----:B---3--:R-:W-:Y:S04]  /*c280*/  STS.U16 [R12+UR12+0x7300], R22 ;  /* 0x007300160c007988 */ /* 0x008fe8000800040c */
[----:B----4-:R-:W-:Y:S04]  /*c290*/  STS.U16 [R12+UR12+0x7500], R17 ;  /* 0x007500110c007988 */ /* 0x010fe8000800040c */
[----:B------:R-:W-:Y:S04]  /*c2a0*/  STS.U16 [R12+UR12+0x7700], R16 ;  /* 0x007700100c007988 */ /* 0x000fe8000800040c */
[----:B------:R-:W-:Y:S04]  /*c2b0*/  STS.U16 [R12+UR12+0x7900], R15 ;  /* 0x0079000f0c007988 */ /* 0x000fe8000800040c */
[----:B------:R-:W-:Y:S04]  /*c2c0*/  STS.U16 [R12+UR12+0x7b00], R14 ;  /* 0x007b000e0c007988 */ /* 0x000fe8000800040c */
[----:B------:R0:W-:Y:S01]  /*c2d0*/  STS.U16 [R12+UR12+0x7d00], R11 ;  /* 0x007d000b0c007988 */ /* 0x0001e2000800040c */
[----:B------:R1:W-:Y:S06]  /*c2e0*/  MEMBAR.ALL.CTA ;  /* 0x0000000000007992 */ /* 0x0003ec0000008000 */
[----:B-1----:R-:W1:Y:S02]  /*c2f0*/  FENCE.VIEW.ASYNC.S ;  /* 0x00000000000073c6 */ /* 0x002e640000000000 */
[----:B-1----:R-:W-:Y:S06]  /*c300*/  BAR.SYNC.DEFER_BLOCKING 0x0 ;  /* 0x0000000000007b1d */ /* 0x002fec0000010000 */
[----:B------:R-:W-:Y:S01]  /*c310*/  UMOV UR4, UR13 ;  /* 0x0000000d00047c82 */ /* 0x000fe20008000000 */
[----:B------:R-:W-:Y:S01]  /*c320*/  UMOV UR5, 0x40000040 ;  /* 0x4000004000057882 */ /* 0x000fe20000000000 */
[----:B------:R-:W-:-:S06]  /*c330*/  WARPGROUP.ARRIVE ;  /* 0x00000000000079c5 */ /* 0x000fcc0000000000 */
[----:B------:R-:W-:Y:S03]  /*c340*/  HGMMA.64x256x16.F32.BF16 R24, gdesc[UR4].tnspA, R24, gsb0 ;  /* 0x23e00000041879f0 */ /* 0x000fe60008001818 */
[----:B------:R-:W-:Y:S02]  /*c350*/  WARPGROUP.DEPBAR.LE gsb0, 0x0 ;  /* 0x00008000000079c5 */ /* 0x000fe40000010000 */
[----:B------:R-:W-:-:S15]  /*c360*/  WARPGROUP.ARRIVE ;  /* 0x00000000000079c5 */ /* 0x000fde0000000000 */
[----:B------:R-:W-:-:S08]  /*c370*/  NOP ;  /* 0x0000000000007918 */ /* 0x000fd00000000000 */
[----:B------:R-:W-:Y:S03]  /*c380*/  HGMMA.64x256x16.F32.BF16 R24, gdesc[UR8].tnspA, R24, gsb0 ;  /* 0x23e00000081879f0 */ /* 0x000fe60008001818 */
[----:B------:R-:W-:Y:S02]  /*c390*/  WARPGROUP.DEPBAR.LE gsb0, 0x0 ;  /* 0x00008000000079c5 */ /* 0x000fe40000010000 */
[----:B------:R-:W-:Y:S04]  /*c3a0*/  STL.64 [R1+0x400], R24 ;  /* 0x0004001801007387 */ /* 0x000fe80000100a00 */
[----:B------:R-:W-:Y:S04]  /*c3b0*/  STL.64 [R1+0x408], R26 ;  /* 0x0004081a01007387 */ /* 0x000fe80000100a00 */
[----:B------:R1:W-:Y:S04]  /*c3c0*/  STL.64 [R1+0x410], R28 ;  /* 0x0004101c01007387 */ /* 0x0003e80000100a00 */
        /* <DEDUP_REMOVED lines=57> */
[----:B------:R4:W-:Y:S01]  /*c760*/  STL.64 [R1+0x5e0], R144 ;  /* 0x0005e09001007387 */ /* 0x0009e20000100a00 */
[----:B------:R-:W-:-:S03]  /*c770*/  IMAD.MOV.U32 R241, RZ, RZ, R26 ;  /* 0x000000fffff17224 */ /* 0x000fc600078e001a */
[----:B------:R4:W-:Y:S01]  /*c780*/  STL.64 [R1+0x5e8], R146 ;  /* 0x0005e89201007387 */ /* 0x0009e20000100a00 */
[----:B0-----:R-:W-:-:S03]  /*c790*/  IMAD.MOV.U32 R11, RZ, RZ, R24 ;  /* 0x000000ffff0b7224 */ /* 0x001fc600078e0018 */
[----:B------:R0:W-:Y:S04]  /*c7a0*/  STL.64 [R1+0x5f0], R148 ;  /* 0x0005f09401007387 */ /* 0x0001e80000100a00 */
[----:B------:R0:W-:Y:S04]  /*c7b0*/  STL.64 [R1+0x5f8], R150 ;  /* 0x0005f89601007387 */ /* 0x0001e80000100a00 */
[----:B-1----:R-:W2:Y:S04]  /*c7c0*/  LDL.LU.64 R28, [R1+0xf38] ;  /* 0x000f3800011c7983 */ /* 0x002ea80000300a00 */
[----:B------:R-:W3:Y:S04]  /*c7d0*/  LDL.LU.64 R26, [R1+0xf30] ;  /* 0x000f3000011a7983 */ /* 0x000ee80000300a00 */
[----:B------:R-:W4:Y:S01]  /*c7e0*/  LDL.LU.64 R24, [R1+0xf28] ;  /* 0x000f280001187983 */ /* 0x000f220000300a00 */
[----:B------:R-:W-:-:S02]  /*c7f0*/  IMAD.MOV.U32 R156, RZ, RZ, R97 ;  /* 0x000000ffff9c7224 */ /* 0x000fc400078e0061 */
[----:B------:R-:W-:Y:S02]  /*c800*/  IMAD.MOV.U32 R152, RZ, RZ, R96 ;  /* 0x000000ffff987224 */ /* 0x000fe400078e0060 */
[----:B------:R-:W-:Y:S02]  /*c810*/  IMAD.MOV.U32 R157, RZ, RZ, R99 ;  /* 0x000000ffff9d7224 */ /* 0x000fe400078e0063 */
[----:B------:R-:W-:Y:S02]  /*c820*/  IMAD.MOV.U32 R153, RZ, RZ, R98 ;  /* 0x000000ffff997224 */ /* 0x000fe400078e0062 */
[----:B------:R-:W-:Y:S02]  /*c830*/  IMAD.MOV.U32 R164, RZ, RZ, R101 ;  /* 0x000000ffffa47224 */ /* 0x000fe400078e0065 */
[----:B------:R-:W-:Y:S02]  /*c840*/  IMAD.MOV.U32 R160, RZ, RZ, R100 ;  /* 0x000000ffffa07224 */ /* 0x000fe400078e0064 */
        /* <DEDUP_REMOVED lines=38> */
[----:B--2---:R-:W-:Y:S02]  /*cab0*/  IMAD.MOV.U32 R15, RZ, RZ, R29 ;  /* 0x000000ffff0f7224 */ /* 0x004fe400078e001d */
[----:B------:R-:W-:Y:S02]  /*cac0*/  IMAD.MOV.U32 R14, RZ, RZ, R28 ;  /* 0x000000ffff0e7224 */ /* 0x000fe400078e001c */
[----:B---3--:R-:W-:Y:S02]  /*cad0*/  IMAD.MOV.U32 R17, RZ, RZ, R27 ;  /* 0x000000ffff117224 */ /* 0x008fe400078e001b */
[----:B------:R-:W-:Y:S02]  /*cae0*/  IMAD.MOV.U32 R16, RZ, RZ, R26 ;  /* 0x000000ffff107224 */ /* 0x000fe400078e001a */
[----:B----4-:R-:W-:-:S02]  /*caf0*/  IMAD.MOV.U32 R13, RZ, RZ, R25 ;  /* 0x000000ffff0d7224 */ /* 0x010fc400078e0019 */
[----:B------:R-:W-:Y:S02]  /*cb00*/  IMAD.MOV.U32 R12, RZ, RZ, R24 ;  /* 0x000000ffff0c7224 */ /* 0x000fe400078e0018 */
[----:B------:R-:W2:Y:S04]  /*cb10*/  LDL.LU.64 R24, [R1] ;  /* 0x0000000001187983 */ /* 0x000ea80000300a00 */
[----:B------:R-:W3:Y:S04]  /*cb20*/  LDL.LU.64 R26, [R1+0x8] ;  /* 0x00000800011a7983 */ /* 0x000ee80000300a00 */
[----:B------:R-:W4:Y:S04]  /*cb30*/  LDL.LU.64 R28, [R1+0x10] ;  /* 0x00001000011c7983 */ /* 0x000f280000300a00 */
[----:B------:R-:W2:Y:S04]  /*cb40*/  LDL.LU.64 R30, [R1+0x18] ;  /* 0x00001800011e7983 */ /* 0x000ea80000300a00 */
        /* <DEDUP_REMOVED lines=58> */
[----:B0-----:R-:W4:Y:S04]  /*cef0*/  LDL.LU.64 R148, [R1+0x1f0] ;  /* 0x0001f00001947983 */ /* 0x001f280000300a00 */
[----:B------:R-:W2:Y:S04]  /*cf00*/  LDL.LU.64 R150, [R1+0x1f8] ;  /* 0x0001f80001967983 */ /* 0x000ea80000300a00 */
[----:B--2---:R-:W-:Y:S04]  /*cf10*/  STL.64 [R1+0xf20], R150 ;  /* 0x000f209601007387 */ /* 0x004fe80000100a00 */
[----:B----4-:R-:W-:Y:S04]  /*cf20*/  STL.64 [R1+0xf18], R148 ;  /* 0x000f189401007387 */ /* 0x010fe80000100a00 */
[----:B---3--:R-:W-:Y:S04]  /*cf30*/  STL.64 [R1+0xf10], R146 ;  /* 0x000f109201007387 */ /* 0x008fe80000100a00 */
        /* <DEDUP_REMOVED lines=61> */
[----:B0-----:R-:W2:Y:S04]  /*d310*/  LDL.LU.64 R24, [R1+0x200] ;  /* 0x0002000001187983 */ /* 0x001ea80000300a00 */
[----:B------:R-:W2:Y:S04]  /*d320*/  LDL.LU.64 R26, [R1+0x208] ;  /* 0x00020800011a7983 */ /* 0x000ea80000300a00 */
        /* <DEDUP_REMOVED lines=61> */
[----:B------:R-:W2:Y:S01]  /*d700*/  LDL.LU.64 R150, [R1+0x3f8] ;  /* 0x0003f80001967983 */ /* 0x000ea20000300a00 */
[----:B------:R-:W-:Y:S01]  /*d710*/  UMOV UR18, UR6 ;  /* 0x0000000600127c82 */ /* 0x000fe20008000000 */
[----:B------:R-:W-:Y:S01]  /*d720*/  UMOV UR19, UR7 ;  /* 0x0000000700137c82 */ /* 0x000fe20008000000 */
[----:B------:R-:W-:Y:S01]  /*d730*/  UMOV UR22, UR10 ;  /* 0x0000000a00167c82 */ /* 0x000fe20008000000 */
[----:B------:R-:W-:Y:S01]  /*d740*/  UMOV UR23, UR11 ;  /* 0x0000000b00177c82 */ /* 0x000fe20008000000 */
[----:B--2---:R-:W-:-:S06]  /*d750*/  WARPGROUP.ARRIVE ;  /* 0x00000000000079c5 */ /* 0x004fcc0000000000 */
        /* <DEDUP_REMOVED lines=69> */
[----:B------:R0:W-:Y:S01]  /*dbb0*/  STL.64 [R1+0x3f8], R150 ;  /* 0x0003f89601007387 */ /* 0x0001e20000100a00 */
[----:B------:R-:W-:-:S02]  /*dbc0*/  IMAD.MOV.U32 R239, RZ, RZ, R139 ;  /* 0x000000ffffef7224 */ /* 0x000fc400078e008b */
[----:B------:R-:W-:Y:S02]  /*dbd0*/  IMAD.MOV.U32 R235, RZ, RZ, R138 ;  /* 0x000000ffffeb7224 */ /* 0x000fe400078e008a */
[----:B------:R-:W-:Y:S01]  /*dbe0*/  IMAD.MOV.U32 R238, RZ, RZ, R137 ;  /* 0x000000ffffee7224 */ /* 0x000fe200078e0089 */
[----:B0-----:R-:W2:Y:S04]  /*dbf0*/  LDL.LU.64 R150, [R1+0xf20] ;  /* 0x000f200001967983 */ /* 0x001ea80000300a00 */
[----:B------:R-:W2:Y:S04]  /*dc00*/  LDL.LU.64 R148, [R1+0xf18] ;  /* 0x000f180001947983 */ /* 0x000ea80000300a00 */
[----:B------:R-:W2:Y:S01]  /*dc10*/  LDL.LU.64 R146, [R1+0xf10] ;  /* 0x000f100001927983 */ /* 0x000ea20000300a00 */
[----:B------:R-:W-:-:S03]  /*dc20*/  IMAD.MOV.U32 R234, RZ, RZ, R136 ;  /* 0x000000ffffea7224 */ /* 0x000fc600078e0088 */
        /* <DEDUP_REMOVED lines=11> */
[----:B------:R-:W-:Y:S02]  /*dce0*/  IMAD.MOV.U32 R222, RZ, RZ, R129 ;  /* 0x000000ffffde7224 */ /* 0x000fe400078e0081 */
[----:B------:R-:W-:Y:S01]  /*dcf0*/  IMAD.MOV.U32 R218, RZ, RZ, R128 ;  /* 0x000000ffffda7224 */ /* 0x000fe200078e0080 */
[----:B------:R-:W2:Y:S01]  /*dd00*/  LDL.LU.64 R132, [R1+0xed8] ;  /* 0x000ed80001847983 */ /* 0x000ea20000300a00 */
[----:B------:R-:W-:Y:S02]  /*dd10*/  IMAD.MOV.U32 R215, RZ, RZ, R127 ;  /* 0x000000ffffd77224 */ /* 0x000fe400078e007f */
[----:B------:R-:W-:Y:S01]  /*dd20*/  IMAD.MOV.U32 R211, RZ, RZ, R126 ;  /* 0x000000ffffd37224 */ /* 0x000fe200078e007e */
[----:B------:R-:W2:Y:S01]  /*dd30*/  LDL.LU.64 R130, [R1+0xed0] ;  /* 0x000ed00001827983 */ /* 0x000ea20000300a00 */
[----:B------:R-:W-:Y:S02]  /*dd40*/  IMAD.MOV.U32 R214, RZ, RZ, R125 ;  /* 0x000000ffffd67224 */ /* 0x000fe400078e007d */
[----:B------:R-:W-:Y:S01]  /*dd50*/  IMAD.MOV.U32 R210, RZ, RZ, R124 ;  /* 0x000000ffffd27224 */ /* 0x000fe200078e007c */
[----:B------:R-:W2:Y:S01]  /*dd60*/  LDL.LU.64 R128, [R1+0xec8] ;  /* 0x000ec80001807983 */ /* 0x000ea20000300a00 */
[----:B------:R-:W-:-:S02]  /*dd70*/  IMAD.MOV.U32 R207, RZ, RZ, R123 ;  /* 0x000000ffffcf7224 */ /* 0x000fc400078e007b */
        /* <DEDUP_REMOVED lines=49> */
[----:B------:R-:W-:-:S03]  /*e090*/  IMAD.MOV.U32 R23, RZ, RZ, R75 ;  /* 0x000000ffff177224 */ /* 0x000fc600078e004b */
[----:B------:R-:W2:Y:S01]  /*e0a0*/  LDL.LU.64 R82, [R1+0xe10] ;  /* 0x000e100001527983 */ /* 0x000ea20000300a00 */
[----:B------:R-:W-:-:S03]  /*e0b0*/  IMAD.MOV.U32 R22, RZ, RZ, R73 ;  /* 0x000000ffff167224 */ /* 0x000fc600078e0049 */
        /* <DEDUP_REMOVED lines=38> */
[----:B------:R-:W-:Y:S01]  /*e320*/  HGMMA.64x256x16.F32.BF16 R24, gdesc[UR28].tnspA, R24, gsb0 ;  /* 0x23e000001c1879f0 */ /* 0x000fe20008001818 */
[----:B------:R-:W-:-:S04]  /*e330*/  LOP3.LUT R13, R13, R12, RZ, 0x3c, !PT ;  /* 0x0000000c0d0d7212 */ /* 0x000fc800078e3cff */
[----:B------:R-:W-:-:S04]  /*e340*/  LOP3.LUT R12, R13, R12, RZ, 0x3c, !PT ;  /* 0x0000000c0d0c7212 */ /* 0x000fc800078e3cff */
[----:B------:R-:W-:-:S03]  /*e350*/  LOP3.LUT R13, R13, R12, RZ, 0x3c, !PT ;  /* 0x0000000c0d0d7212 */ /* 0x000fc600078e3cff */
[----:B------:R-:W-:Y:S01]  /*e360*/  IMAD.WIDE R12, R231, 0x2, R12 ;  /* 0x00000002e70c7825 */ /* 0x000fe200078e020c */
[----:B------:R-:W-:Y:S02]  /*e370*/  WARPGROUP.DEPBAR.LE gsb0, 0x0 ;  /* 0x00008000000079c5 */ /* 0x000fe40000010000 */
[----:B------:R-:W-:Y:S04]  /*e380*/  STL.64 [R1], R24 ;  /* 0x0000001801007387 */ /* 0x000fe80000100a00 */
        /* <DEDUP_REMOVED lines=123> */
[----:B------:R-:W2:Y:S04]  /*eb40*/  LDL.LU.64 R32, [R1+0xb48] ;  /* 0x000b480001207983 */ /* 0x000ea80000300a00 */
[----:B------:R-:W2:Y:S04]  /*eb50*/  LDL.LU.64 R30, [R1+0xb40] ;  /* 0x000b4000011e7983 */ /* 0x000ea80000300a00 */
[----:B------:R-:W2:Y:S04]  /*eb60*/  LDL.LU.64 R28, [R1+0xb38] ;  /* 0x000b3800011c7983 */ /* 0x000ea80000300a00 */
[----:B------:R-:W2:Y:S04]  /*eb70*/  LDL.LU.64 R26, [R1+0xb30] ;  /* 0x000b3000011a7983 */ /* 0x000ea80000300a00 */
[----:B------:R-:W2:Y:S04]  /*eb80*/  LDL.LU.64 R24, [R1+0xb28] ;  /* 0x000b280001187983 */ /* 0x000ea80000300a00 */
[----:B------:R0:W-:Y:S04]  /*eb90*/  STL [R1+0x978], R12 ;  /* 0x0009780c01007387 */ /* 0x0001e80000100800 */
[----:B------:R1:W-:Y:S04]  /*eba0*/  STL [R1+0x8d4], R13 ;  /* 0x0008d40d01007387 */ /* 0x0003e80000100800 */
[----:B0-----:R-:W3:Y:S04]  /*ebb0*/  LDL.LU R12, [R1+0x8dc] ;  /* 0x0008dc00010c7983 */ /* 0x001ee80000300800 */
[----:B-1----:R-:W3:Y:S01]  /*ebc0*/  LDL.LU R13, [R1+0x97c] ;  /* 0x00097c00010d7983 */ /* 0x002ee20000300800 */
[----:B------:R-:W-:-:S02]  /*ebd0*/  LOP3.LUT R17, R17, R16, RZ, 0x3c, !PT ;  /* 0x0000001011117212 */ /* 0x000fc400078e3cff */
[----:B------:R-:W-:Y:S02]  /*ebe0*/  LOP3.LUT R15, R15, R14, RZ, 0x3c, !PT ;  /* 0x0000000e0f0f7212 */ /* 0x000fe400078e3cff */
[----:B------:R-:W-:Y:S02]  /*ebf0*/  LOP3.LUT R16, R17, R16, RZ, 0x3c, !PT ;  /* 0x0000001011107212 */ /* 0x000fe400078e3cff */
[----:B------:R-:W-:Y:S02]  /*ec00*/  LOP3.LUT R14, R15, R14, RZ, 0x3c, !PT ;  /* 0x0000000e0f0e7212 */ /* 0x000fe400078e3cff */
[----:B------:R-:W-:Y:S02]  /*ec10*/  LOP3.LUT R17, R17, R16, RZ, 0x3c, !PT ;  /* 0x0000001011117212 */ /* 0x000fe400078e3cff */
[----:B------:R-:W-:Y:S01]  /*ec20*/  LOP3.LUT R15, R15, R14, RZ, 0x3c, !PT ;  /* 0x0000000e0f0f7212 */ /* 0x000fe200078e3cff */
[----:B------:R-:W-:-:S04]  /*ec30*/  IMAD.WIDE R16, R231, 0x2, R16 ;  /* 0x00000002e7107825 */ /* 0x000fc800078e0210 */
[----:B------:R-:W-:Y:S01]  /*ec40*/  IMAD.WIDE R14, R231, 0x2, R14 ;  /* 0x00000002e70e7825 */ /* 0x000fe200078e020e */
[----:B------:R-:W-:Y:S04]  /*ec50*/  STL [R1+0x824], R16 ;  /* 0x0008241001007387 */ /* 0x000fe80000100800 */
[----:B------:R-:W-:Y:S04]  /*ec60*/  STL [R1+0x7c8], R17 ;  /* 0x0007c81101007387 */ /* 0x000fe80000100800 */
[----:B------:R0:W-:Y:S04]  /*ec70*/  STL [R1+0x8d8], R14 ;  /* 0x0008d80e01007387 */ /* 0x0001e80000100800 */
[----:B------:R1:W-:Y:S04]  /*ec80*/  STL [R1+0x828], R15 ;  /* 0x0008280f01007387 */ /* 0x0003e80000100800 */
[----:B0-----:R-:W4:Y:S04]  /*ec90*/  LDL.LU R14, [R1+0x830] ;  /* 0x00083000010e7983 */ /* 0x001f280000300800 */
[----:B-1----:R-:W4:Y:S01]  /*eca0*/  LDL.LU R15, [R1+0x8e0] ;  /* 0x0008e000010f7983 */ /* 0x002f220000300800 */
[----:B------:R-:W-:-:S02]  /*ecb0*/  IMAD.MOV.U32 R16, RZ, RZ, R249 ;  /* 0x000000ffff107224 */ /* 0x000fc400078e00f9 */
[----:B------:R-:W-:Y:S02]  /*ecc0*/  IMAD.MOV.U32 R17, RZ, RZ, R248 ;  /* 0x000000ffff117224 */ /* 0x000fe400078e00f8 */
[----:B------:R-:W-:Y:S01]  /*ecd0*/  IMAD.WIDE R16, R231, 0x2, R16 ;  /* 0x00000002e7107825 */ /* 0x000fe200078e0210 */
[----:B---3--:R-:W-:-:S04]  /*ece0*/  LOP3.LUT R13, R13, R12, RZ, 0x3c, !PT ;  /* 0x0000000c0d0d7212 */ /* 0x008fc800078e3cff */
[----:B------:R-:W-:-:S04]  /*ecf0*/  LOP3.LUT R12, R13, R12, RZ, 0x3c, !PT ;  /* 0x0000000c0d0c7212 */ /* 0x000fc800078e3cff */
[----:B------:R-:W-:-:S03]  /*ed00*/  LOP3.LUT R13, R13, R12, RZ, 0x3c, !PT ;  /* 0x0000000c0d0d7212 */ /* 0x000fc600078e3cff */
[----:B------:R-:W-:-:S05]  /*ed10*/  IMAD.WIDE R12, R231, 0x2, R12 ;  /* 0x00000002e70c7825 */ /* 0x000fca00078e020c */
[----:B------:R0:W-:Y:S04]  /*ed20*/  STL [R1+0x97c], R12 ;  /* 0x00097c0c01007387 */ /* 0x0001e80000100800 */
[----:B------:R1:W-:Y:S04]  /*ed30*/  STL [R1+0x8dc], R13 ;  /* 0x0008dc0d01007387 */ /* 0x0003e80000100800 */
[----:B------:R-:W3:Y:S04]  /*ed40*/  LDL.LU R248, [R1+0xb20] ;  /* 0x000b200001f87983 */ /* 0x000ee80000300800 */
[----:B------:R-:W2:Y:S01]  /*ed50*/  LDL.LU R249, [R1+0xb1c] ;  /* 0x000b1c0001f97983 */ /* 0x000ea20000300800 */
[----:B0-----:R-:W-:-:S02]  /*ed60*/  IMAD.MOV.U32 R12, RZ, RZ, R247 ;  /* 0x000000ffff0c7224 */ /* 0x001fc400078e00f7 */
[----:B-1----:R-:W-:Y:S02]  /*ed70*/  IMAD.MOV.U32 R13, RZ, RZ, R246 ;  /* 0x000000ffff0d7224 */ /* 0x002fe400078e00f6 */
[----:B------:R-:W2:Y:S04]  /*ed80*/  LDL.LU R246, [R1+0xb18] ;  /* 0x000b180001f67983 */ /* 0x000ea80000300800 */
[----:B------:R-:W2:Y:S04]  /*ed90*/  LDL.LU R247, [R1+0xb14] ;  /* 0x000b140001f77983 */ /* 0x000ea80000300800 */
[----:B------:R0:W-:Y:S04]  /*eda0*/  STL [R1+0x82c], R16 ;  /* 0x00082c1001007387 */ /* 0x0001e80000100800 */
[----:B------:R1:W-:Y:S04]  /*edb0*/  STL [R1+0x7cc], R17 ;  /* 0x0007cc1101007387 */ /* 0x0003e80000100800 */
[----:B0-----:R-:W3:Y:S04]  /*edc0*/  LDL.LU R16, [R1+0x7d0] ;  /* 0x0007d00001107983 */ /* 0x001ee80000300800 */
[----:B-1----:R-:W3:Y:S01]  /*edd0*/  LDL.LU R17, [R1+0x834] ;  /* 0x0008340001117983 */ /* 0x002ee20000300800 */
[----:B----4-:R-:W-:-:S04]  /*ede0*/  LOP3.LUT R15, R15, R14, RZ, 0x3c, !PT ;  /* 0x0000000e0f0f7212 */ /* 0x010fc800078e3cff */
[----:B------:R-:W-:-:S04]  /*edf0*/  LOP3.LUT R14, R15, R14, RZ, 0x3c, !PT ;  /* 0x0000000e0f0e7212 */ /* 0x000fc800078e3cff */
[----:B------:R-:W-:Y:S01]  /*ee00*/  LOP3.LUT R15, R15, R14, RZ, 0x3c, !PT ;  /* 0x0000000e0f0f7212 */ /* 0x000fe200078e3cff */
[----:B------:R-:W-:-:S04]  /*ee10*/  IMAD.WIDE R12, R231, 0x2, R12 ;  /* 0x00000002e70c7825 */ /* 0x000fc800078e020c */
[----:B------:R-:W-:-:S05]  /*ee20*/  IMAD.WIDE R14, R231, 0x2, R14 ;  /* 0x00000002e70e7825 */ /* 0x000fca00078e020e */
[----:B------:R0:W-:Y:S04]  /*ee30*/  STL [R1+0x8e0], R14 ;  /* 0x0008e00e01007387 */ /* 0x0001e80000100800 */
[----:B------:R1:W-:Y:S01]  /*ee40*/  STL [R1+0x830], R15 ;  /* 0x0008300f01007387 */ /* 0x0003e20000100800 */
[----:B0-----:R-:W-:-:S03]  /*ee50*/  IMAD.MOV.U32 R14, RZ, RZ, R8 ;  /* 0x000000ffff0e7224 */ /* 0x001fc600078e0008 */
[----:B------:R-:W4:Y:S01]  /*ee60*/  LDL.LU R8, [R1+0xb10] ;  /* 0x000b100001087983 */ /* 0x000f220000300800 */
[----:B-1----:R-:W-:-:S03]  /*ee70*/  IMAD.MOV.U32 R15, RZ, RZ, R6 ;  /* 0x000000ffff0f7224 */ /* 0x002fc600078e0006 */
[----:B------:R-:W4:Y:S04]  /*ee80*/  LDL.LU R6, [R1+0xb0c] ;  /* 0x000b0c0001067983 */ /* 0x000f280000300800 */
[----:B------:R0:W-:Y:S01]  /*ee90*/  STL [R1+0x980], R12 ;  /* 0x0009800c01007387 */ /* 0x0001e20000100800 */
[----:B------:R-:W-:-:S03]  /*eea0*/  LOP3.LUT R15, R15, R14, RZ, 0x3c, !PT ;  /* 0x0000000e0f0f7212 */ /* 0x000fc600078e3cff */
[----:B------:R1:W-:Y:S01]  /*eeb0*/  STL [R1+0x8e4], R13 ;  /* 0x0008e40d01007387 */ /* 0x0003e20000100800 */
[----:B------:R-:W-:-:S03]  /*eec0*/  LOP3.LUT R14, R15, R14, RZ, 0x3c, !PT ;  /* 0x0000000e0f0e7212 */ /* 0x000fc600078e3cff */
[----:B0-----:R-:W2:Y:S04]  /*eed0*/  LDL.LU R12, [R1+0x8ec] ;  /* 0x0008ec00010c7983 */ /* 0x001ea80000300800 */
[----:B-1----:R-:W2:Y:S01]  /*eee0*/  LDL.LU R13, [R1+0x984] ;  /* 0x00098400010d7983 */ /* 0x002ea20000300800 */
[----:B------:R-:W-:-:S03]  /*eef0*/  LOP3.LUT R15, R15, R14, RZ, 0x3c, !PT ;  /* 0x0000000e0f0f7212 */ /* 0x000fc600078e3cff */
[----:B------:R-:W-:Y:S01]  /*ef00*/  IMAD.WIDE R14, R231, 0x2, R14 ;  /* 0x00000002e70e7825 */ /* 0x000fe200078e020e */
[----:B---3--:R-:W-:-:S04]  /*ef10*/  LOP3.LUT R17, R17, R16, RZ, 0x3c, !PT ;  /* 0x0000001011117212 */ /* 0x008fc800078e3cff */
[----:B------:R-:W-:-:S04]  /*ef20*/  LOP3.LUT R16, R17, R16, RZ, 0x3c, !PT ;  /* 0x0000001011107212 */ /* 0x000fc800078e3cff */
[----:B------:R-:W-:-:S03]  /*ef30*/  LOP3.LUT R17, R17, R16, RZ, 0x3c, !PT ;  /* 0x0000001011117212 */ /* 0x000fc600078e3cff */
[----:B------:R-:W-:-:S05]  /*ef40*/  IMAD.WIDE R16, R231, 0x2, R16 ;  /* 0x00000002e7107825 */ /* 0x000fca00078e0210 */
[----:B------:R-:W-:Y:S04]  /*ef50*/  STL [R1+0x834], R16 ;  /* 0x0008341001007387 */ /* 0x000fe80000100800 */
[----:B------:R-:W-:Y:S04]  /*ef60*/  STL [R1+0x7d0], R17 ;  /* 0x0007d01101007387 */ /* 0x000fe80000100800 */
[----:B------:R0:W-:Y:S04]  /*ef70*/  STL [R1+0x8e8], R14 ;  /* 0x0008e80e01007387 */ /* 0x0001e80000100800 */
[----:B------:R1:W-:Y:S04]  /*ef80*/  STL [R1+0x838], R15 ;  /* 0x0008380f01007387 */ /* 0x0003e80000100800 */
[----:B0-----:R-:W3:Y:S04]  /*ef90*/  LDL.LU R14, [R1+0x840] ;  /* 0x00084000010e7983 */ /* 0x001ee80000300800 */
[----:B-1----:R-:W3:Y:S01]  /*efa0*/  LDL.LU R15, [R1+0x8f0] ;  /* 0x0008f000010f7983 */ /* 0x002ee20000300800 */
[----:B--2---:R-:W-:-:S04]  /*efb0*/  LOP3.LUT R13, R13, R12, RZ, 0x3c, !PT ;  /* 0x0000000c0d0d7212 */ /* 0x004fc800078e3cff */
[----:B------:R-:W-:-:S04]  /*efc0*/  LOP3.LUT R12, R13, R12, RZ, 0x3c, !PT ;  /* 0x0000000c0d0c7212 */ /* 0x000fc800078e3cff */
[----:B------:R-:W-:Y:S01]  /*efd0*/  LOP3.LUT R13, R13, R12, RZ, 0x3c, !PT ;  /* 0x0000000c0d0d7212 */ /* 0x000fe200078e3cff */
[----:B------:R-:W-:Y:S02]  /*efe0*/  IMAD.MOV.U32 R16, RZ, RZ, R3 ;  /* 0x000000ffff107224 */ /* 0x000fe400078e0003 */
[----:B------:R-:W-:Y:S02]  /*eff0*/  IMAD.MOV.U32 R17, RZ, RZ, R2 ;  /* 0x000000ffff117224 */ /* 0x000fe400078e0002 */
[----:B------:R-:W-:-:S04]  /*f000*/  IMAD.WIDE R12, R231, 0x2, R12 ;  /* 0x00000002e70c7825 */ /* 0x000fc800078e020c */
[----:B------:R-:W-:Y:S01]  /*f010*/  IMAD.WIDE R16, R231, 0x2, R16 ;  /* 0x00000002e7107825 */ /* 0x000fe200078e0210 */
[----:B------:R0:W-:Y:S04]  /*f020*/  STL [R1+0x984], R12 ;  /* 0x0009840c01007387 */ /* 0x0001e80000100800 */
[----:B------:R1:W-:Y:S04]  /*f030*/  STL [R1+0x8ec], R13 ;  /* 0x0008ec0d01007387 */ /* 0x0003e80000100800 */
[----:B------:R-:W2:Y:S04]  /*f040*/  LDL.LU R2, [R1+0xb08] ;  /* 0x000b080001027983 */ /* 0x000ea80000300800 */
[----:B------:R-:W2:Y:S01]  /*f050*/  LDL.LU R3, [R1+0xb04] ;  /* 0x000b040001037983 */ /* 0x000ea20000300800 */
[----:B0-----:R-:W-:-:S02]  /*f060*/  IMAD.MOV.U32 R12, RZ, RZ, R251 ;  /* 0x000000ffff0c7224 */ /* 0x001fc400078e00fb */
[----:B-1----:R-:W-:Y:S02]  /*f070*/  IMAD.MOV.U32 R13, RZ, RZ, R250 ;  /* 0x000000ffff0d7224 */ /* 0x002fe400078e00fa */
[----:B------:R-:W2:Y:S04]  /*f080*/  LDL.LU R250, [R1+0xb00] ;  /* 0x000b000001fa7983 */ /* 0x000ea80000300800 */
[----:B------:R-:W2:Y:S04]  /*f090*/  LDL.LU R251, [R1+0xafc] ;  /* 0x000afc0001fb7983 */ /* 0x000ea80000300800 */
[----:B------:R0:W-:Y:S04]  /*f0a0*/  STL [R1+0x83c], R16 ;  /* 0x00083c1001007387 */ /* 0x0001e80000100800 */
[----:B------:R1:W-:Y:S04]  /*f0b0*/  STL [R1+0x7d4], R17 ;  /* 0x0007d41101007387 */ /* 0x0003e80000100800 */
[----:B0-----:R-:W4:Y:S04]  /*f0c0*/  LDL.LU R16, [R1+0x7d8] ;  /* 0x0007d80001107983 */ /* 0x001f280000300800 */
[----:B-1----:R-:W4:Y:S01]  /*f0d0*/  LDL.LU R17, [R1+0x844] ;  /* 0x0008440001117983 */ /* 0x002f220000300800 */
[----:B------:R-:W-:Y:S01]  /*f0e0*/  IMAD.WIDE R12, R231, 0x2, R12 ;  /* 0x00000002e70c7825 */ /* 0x000fe200078e020c */
[----:B---3--:R-:W-:-:S04]  /*f0f0*/  LOP3.LUT R15, R15, R14, RZ, 0x3c, !PT ;  /* 0x0000000e0f0f7212 */ /* 0x008fc800078e3cff */
[----:B------:R-:W-:-:S04]  /*f100*/  LOP3.LUT R14, R15, R14, RZ, 0x3c, !PT ;  /* 0x0000000e0f0e7212 */ /* 0x000fc800078e3cff */
[----:B------:R-:W-:-:S03]  /*f110*/  LOP3.LUT R15, R15, R14, RZ, 0x3c, !PT ;  /* 0x0000000e0f0f7212 */ /* 0x000fc600078e3cff */
[----:B------:R-:W-:-:S05]  /*f120*/  IMAD.WIDE R14, R231, 0x2, R14 ;  /* 0x00000002e70e7825 */ /* 0x000fca00078e020e */
[----:B------:R0:W-:Y:S04]  /*f130*/  STL [R1+0x8f0], R14 ;  /* 0x0008f00e01007387 */ /* 0x0001e80000100800 */
[----:B------:R1:W-:Y:S01]  /*f140*/  STL [R1+0x840], R15 ;  /* 0x0008400f01007387 */ /* 0x0003e20000100800 */
[----:B0-----:R-:W-:-:S03]  /*f150*/  IMAD.MOV.U32 R14, RZ, RZ, R242 ;  /* 0x000000ffff0e7224 */ /* 0x001fc600078e00f2 */
[----:B------:R-:W3:Y:S01]  /*f160*/  LDL.LU R242, [R1+0xaf8] ;  /* 0x000af80001f27983 */ /* 0x000ee20000300800 */
[----:B-1----:R-:W-:-:S03]  /*f170*/  IMAD.MOV.U32 R15, RZ, RZ, R243 ;  /* 0x000000ffff0f7224 */ /* 0x002fc600078e00f3 */
[----:B------:R-:W3:Y:S04]  /*f180*/  LDL.LU R243, [R1+0xaf4] ;  /* 0x000af40001f37983 */ /* 0x000ee80000300800 */
[----:B------:R0:W-:Y:S04]  /*f190*/  STL [R1+0x988], R12 ;  /* 0x0009880c01007387 */ /* 0x0001e80000100800 */
[----:B------:R1:W-:Y:S04]  /*f1a0*/  STL [R1+0x8f4], R13 ;  /* 0x0008f40d01007387 */ /* 0x0003e80000100800 */
[----:B0-----:R-:W2:Y:S04]  /*f1b0*/  LDL.LU R12, [R1+0x8fc] ;  /* 0x0008fc00010c7983 */ /* 0x001ea80000300800 */
[----:B-1----:R-:W2:Y:S01]  /*f1c0*/  LDL.LU R13, [R1+0x98c] ;  /* 0x00098c00010d7983 */ /* 0x002ea20000300800 */
[----:B------:R-:W-:-:S04]  /*f1d0*/  LOP3.LUT R15, R15, R14, RZ, 0x3c, !PT ;  /* 0x0000000e0f0f7212 */ /* 0x000fc800078e3cff */
[----:B------:R-:W-:Y:S02]  /*f1e0*/  LOP3.LUT R14, R15, R14, RZ, 0x3c, !PT ;  /* 0x0000000e0f0e7212 */ /* 0x000fe400078e3cff */
[----:B----4-:R-:W-:-:S04]  /*f1f0*/  LOP3.LUT R17, R17, R16, RZ, 0x3c, !PT ;  /* 0x0000001011117212 */ /* 0x010fc800078e3cff */
[----:B------:R-:W-:Y:S02]  /*f200*/  LOP3.LUT R16, R17, R16, RZ, 0x3c, !PT ;  /* 0x0000001011107212 */ /* 0x000fe400078e3cff */
[----:B------:R-:W-:Y:S02]  /*f210*/  LOP3.LUT R15, R15, R14, RZ, 0x3c, !PT ;  /* 0x0000000e0f0f7212 */ /* 0x000fe400078e3cff */
[----:B------:R-:W-:Y:S01]  /*f220*/  LOP3.LUT R17, R17, R16, RZ, 0x3c, !PT ;  /* 0x0000001011117212 */ /* 0x000fe200078e3cff */
[----:B------:R-:W-:-:S04]  /*f230*/  IMAD.WIDE R14, R231, 0x2, R14 ;  /* 0x00000002e70e7825 */ /* 0x000fc800078e020e */
[----:B------:R-:W-:-:S05]  /*f240*/  IMAD.WIDE R16, R231, 0x2, R16 ;  /* 0x00000002e7107825 */ /* 0x000fca00078e0210 */
        /* <DEDUP_REMOVED lines=9> */
[----:B--2---:R-:W-:-:S04]  /*f2e0*/  LOP3.LUT R13, R13, R12, RZ, 0x3c, !PT ;  /* 0x0000000c0d0d7212 */ /* 0x004fc800078e3cff */
[----:B------:R-:W-:-:S04]  /*f2f0*/  LOP3.LUT R12, R13, R12, RZ, 0x3c, !PT ;  /* 0x0000000c0d0c7212 */ /* 0x000fc800078e3cff */
[----:B------:R-:W-:-:S03]  /*f300*/  LOP3.LUT R13, R13, R12, RZ, 0x3c, !PT ;  /* 0x0000000c0d0d7212 */ /* 0x000fc600078e3cff */
[----:B------:R-:W-:-:S05]  /*f310*/  IMAD.WIDE R12, R231, 0x2, R12 ;  /* 0x00000002e70c7825 */ /* 0x000fca00078e020c */
        /* <DEDUP_REMOVED lines=41> */
[----:B------:R-:W-:Y:S01]  /*f5b0*/  IMAD.MOV.U32 R16, RZ, RZ, R244 ;  /* 0x000000ffff107224 */ /* 0x000fe200078e00f4 */
[----:B--2---:R-:W-:-:S04]  /*f5c0*/  LOP3.LUT R13, R13, R12, RZ, 0x3c, !PT ;  /* 0x0000000c0d0d7212 */ /* 0x004fc800078e3cff */
[----:B------:R-:W-:-:S04]  /*f5d0*/  LOP3.LUT R12, R13, R12, RZ, 0x3c, !PT ;  /* 0x0000000c0d0c7212 */ /* 0x000fc800078e3cff */
[----:B------:R-:W-:Y:S01]  /*f5e0*/  LOP3.LUT R13, R13, R12, RZ, 0x3c, !PT ;  /* 0x0000000c0d0d7212 */ /* 0x000fe200078e3cff */
        /* <DEDUP_REMOVED lines=31> */
[----:B------:R-:W-:-:S04]  /*f7e0*/  LOP3.LUT R14, R15, R14, RZ, 0x3c, !PT ;  /* 0x0000000e0f0e7212 */ /* 0x000fc800078e3cff */
[----:B------:R-:W-:Y:S02]  /*f7f0*/  LOP3.LUT R15, R15, R14, RZ, 0x3c, !PT ;  /* 0x0000000e0f0f7212 */ /* 0x000fe400078e3cff */
[----:B----4-:R-:W-:-:S04]  /*f800*/  LOP3.LUT R17, R17, R16, RZ, 0x3c, !PT ;  /* 0x0000001011117212 */ /* 0x010fc800078e3cff */
[----:B------:R-:W-:-:S04]  /*f810*/  LOP3.LUT R16, R17, R16, RZ, 0x3c, !PT ;  /* 0x0000001011107212 */ /* 0x000fc800078e3cff */
        /* <DEDUP_REMOVED lines=118> */
[----:B------:R0:W5:Y:S04]  /*ff80*/  LDL.LU R7, [R1+0xa88] ;  /* 0x000a880001077983 */ /* 0x0001680000300800 */
[----:B------:R-:W3:Y:S04]  /*ff90*/  LDL.LU R19, [R1+0xa84] ;  /* 0x000a840001137983 */ /* 0x000ee80000300800 */
[----:B------:R1:W-:Y:S04]  /*ffa0*/  STL [R1+0x890], R16 ;  /* 0x0008901001007387 */ /* 0x0003e80000100800 */
[----:B------:R0:W-:Y:S01]  /*ffb0*/  STL [R1+0x800], R17 ;  /* 0x0008001101007387 */ /* 0x0001e20000100800 */
[----:B-1----:R-:W-:-:S03]  /*ffc0*/  IMAD.MOV.U32 R16, RZ, RZ, R244 ;  /* 0x000000ffff107224 */ /* 0x002fc600078e00f4 */
[----:B------:R-:W2:Y:S04]  /*ffd0*/  LDL.LU R244, [R1+0xa80] ;  /* 0x000a800001f47983 */ /* 0x000ea80000300800 */
[----:B0-----:R-:W3:Y:S01]  /*ffe0*/  LDL.LU R17, [R1+0x898] ;  /* 0x0008980001117983 */ /* 0x001ee20000300800 */
[----:B----4-:R-:W-:-:S04]  /*fff0*/  LOP3.LUT R15, R15, R14, RZ, 0x3c, !PT ;  /* 0x0000000e0f0f7212 */ /* 0x010fc800078e3cff */
[----:B------:R-:W-:-:S04]  /*10000*/  LOP3.LUT R14, R15, R14, RZ, 0x3c, !PT ;  /* 0x0000000e0f0e7212 */ /* 0x000fc800078e3cff */
[----:B------:R-:W-:-:S03]  /*10010*/  LOP3.LUT R15, R15, R14, RZ, 0x3c, !PT ;  /* 0x0000000e0f0f7212 */ /* 0x000fc600078e3cff */
[----:B------:R-:W-:-:S04]  /*10020*/  IMAD.WIDE R14, R231, 0x2, R14 ;  /* 0x00000002e70e7825 */ /* 0x000fc800078e020e */
[----:B------:R-:W-:Y:S01]  /*10030*/  IMAD.WIDE R12, R231, 0x2, R12 ;  /* 0x00000002e70c7825 */ /* 0x000fe200078e020c */
[----:B------:R0:W-:Y:S04]  /*10040*/  STL [R1+0x93c], R14 ;  /* 0x00093c0e01007387 */ /* 0x0001e80000100800 */
[----:B------:R1:W-:Y:S01]  /*10050*/  STL [R1+0x894], R15 ;  /* 0x0008940f01007387 */ /* 0x0003e20000100800 */
[----:B0-----:R-:W-:-:S03]  /*10060*/  IMAD.MOV.U32 R14, RZ, RZ, R245 ;  /* 0x000000ffff0e7224 */ /* 0x001fc600078e00f5 */
[----:B------:R-:W4:Y:S01]  /*10070*/  LDL.LU R245, [R1+0xa7c] ;  /* 0x000a7c0001f57983 */ /* 0x000f220000300800 */
[----:B-1----:R-:W-:-:S03]  /*10080*/  IMAD.MOV.U32 R15, RZ, RZ, R16 ;  /* 0x000000ffff0f7224 */ /* 0x002fc600078e0010 */
[----:B------:R-:W-:Y:S04]  /*10090*/  STL [R1+0x9ac], R12 ;  /* 0x0009ac0c01007387 */ /* 0x000fe80000100800 */
[----:B------:R2:W-:Y:S01]  /*100a0*/  STL [R1+0x940], R13 ;  /* 0x0009400d01007387 */ /* 0x0005e20000100800 */
[----:B---3--:R-:W-:Y:S02]  /*100b0*/  IMAD.MOV.U32 R16, RZ, RZ, R17 ;  /* 0x000000ffff107224 */ /* 0x008fe400078e0011 */
[----:B------:R-:W-:Y:S02]  /*100c0*/  IMAD.MOV.U32 R17, RZ, RZ, R19 ;  /* 0x000000ffff117224 */ /* 0x000fe400078e0013 */
[----:B------:R-:W3:Y:S01]  /*100d0*/  LDL.LU R19, [R1+0xa78] ;  /* 0x000a780001137983 */ /* 0x000ee20000300800 */
[----:B------:R-:W-:-:S04]  /*100e0*/  LOP3.LUT R15, R15, R14, RZ, 0x3c, !PT ;  /* 0x0000000e0f0f7212 */ /* 0x000fc800078e3cff */
[----:B------:R-:W-:Y:S01]  /*100f0*/  LOP3.LUT R14, R15, R14, RZ, 0x3c, !PT ;  /* 0x0000000e0f0e7212 */ /* 0x000fe200078e3cff */
[----:B------:R-:W-:-:S03]  /*10100*/  IMAD.WIDE R16, R231, 0x2, R16 ;  /* 0x00000002e7107825 */ /* 0x000fc600078e0210 */
[----:B------:R-:W-:Y:S01]  /*10110*/  LOP3.LUT R15, R15, R14, RZ, 0x3c, !PT ;  /* 0x0000000e0f0f7212 */ /* 0x000fe200078e3cff */
[----:B--2---:R-:W-:Y:S02]  /*10120*/  IMAD.MOV.U32 R13, RZ, RZ, R244 ;  /* 0x000000ffff0d7224 */ /* 0x004fe400078e00f4 */
[----:B------:R-:W2:Y:S01]  /*10130*/  LDL.LU R244, [R1+0xa74] ;  /* 0x000a740001f47983 */ /* 0x000ea20000300800 */
[----:B------:R-:W-:-:S04]  /*10140*/  IMAD.WIDE R14, R231, 0x2, R14 ;  /* 0x00000002e70e7825 */ /* 0x000fc800078e020e */
[----:B----4-:R-:W-:Y:S02]  /*10150*/  IMAD.MOV.U32 R12, RZ, RZ, R245 ;  /* 0x000000ffff0c7224 */ /* 0x010fe400078e00f5 */
[----:B------:R-:W4:Y:S04]  /*10160*/  LDL.LU R245, [R1+0xa70] ;  /* 0x000a700001f57983 */ /* 0x000f280000300800 */
[----:B------:R-:W-:Y:S04]  /*10170*/  STL [R1+0x898], R16 ;  /* 0x0008981001007387 */ /* 0x000fe80000100800 */
[----:B------:R0:W-:Y:S04]  /*10180*/  STL [R1+0x804], R17 ;  /* 0x0008041101007387 */ /* 0x0001e80000100800 */
[----:B------:R3:W-:Y:S04]  /*10190*/  STL [R1+0x944], R14 ;  /* 0x0009440e01007387 */ /* 0x0007e80000100800 */
[----:B------:R1:W-:Y:S01]  /*101a0*/  STL [R1+0x89c], R15 ;  /* 0x00089c0f01007387 */ /* 0x0003e20000100800 */
[----:B------:R-:W-:-:S04]  /*101b0*/  IMAD.WIDE R12, R231, 0x2, R12 ;  /* 0x00000002e70c7825 */ /* 0x000fc800078e020c */
[----:B0-----:R-:W-:Y:S02]  /*101c0*/  IMAD.MOV.U32 R17, RZ, RZ, R10 ;  /* 0x000000ffff117224 */ /* 0x001fe400078e000a */
[----:B------:R-:W-:Y:S02]  /*101d0*/  IMAD.MOV.U32 R16, RZ, RZ, R9 ;  /* 0x000000ffff107224 */ /* 0x000fe400078e0009 */
[----:B---3--:R-:W-:Y:S02]  /*101e0*/  IMAD.MOV.U32 R14, RZ, RZ, R19 ;  /* 0x000000ffff0e7224 */ /* 0x008fe400078e0013 */
[----:B------:R-:W3:Y:S04]  /*101f0*/  LDL.LU R19, [R1+0xa6c] ;  /* 0x000a6c0001137983 */ /* 0x000ee80000300800 */
[----:B-1----:R-:W3:Y:S04]  /*10200*/  LDL.LU R15, [R1+0x94c] ;  /* 0x00094c00010f7983 */ /* 0x002ee80000300800 */
[----:B------:R-:W-:Y:S04]  /*10210*/  STL [R1+0x9b0], R12 ;  /* 0x0009b00c01007387 */ /* 0x000fe80000100800 */
[----:B------:R0:W-:Y:S04]  /*10220*/  STL [R1+0x948], R13 ;  /* 0x0009480d01007387 */ /* 0x0001e80000100800 */
[----:B------:R-:W3:Y:S04]  /*10230*/  LDL.LU R10, [R1+0xa68] ;  /* 0x000a6800010a7983 */ /* 0x000ee80000300800 */
[----:B------:R-:W3:Y:S01]  /*10240*/  LDL.LU R9, [R1+0xa64] ;  /* 0x000a640001097983 */ /* 0x000ee20000300800 */
[----:B------:R-:W-:-:S04]  /*10250*/  IMAD.WIDE R16, R231, 0x2, R16 ;  /* 0x00000002e7107825 */ /* 0x000fc800078e0210 */
[----:B0-----:R-:W-:Y:S02]  /*10260*/  IMAD.MOV.U32 R13, RZ, RZ, R248 ;  /* 0x000000ffff0d7224 */ /* 0x001fe400078e00f8 */
[----:B------:R-:W-:Y:S01]  /*10270*/  IMAD.MOV.U32 R12, RZ, RZ, R249 ;  /* 0x000000ffff0c7224 */ /* 0x000fe200078e00f9 */
[----:B------:R-:W3:Y:S04]  /*10280*/  LDL.LU R248, [R1+0xa60] ;  /* 0x000a600001f87983 */ /* 0x000ee80000300800 */
[----:B------:R-:W3:Y:S04]  /*10290*/  LDL.LU R249, [R1+0xa5c] ;  /* 0x000a5c0001f97983 */ /* 0x000ee80000300800 */
[----:B------:R4:W-:Y:S04]  /*102a0*/  STL [R1+0x8a0], R16 ;  /* 0x0008a01001007387 */ /* 0x0009e80000100800 */
[----:B------:R2:W-:Y:S01]  /*102b0*/  STL [R1+0x808], R17 ;  /* 0x0008081101007387 */ /* 0x0005e20000100800 */
[----:B------:R-:W-:-:S04]  /*102c0*/  IMAD.WIDE R12, R231, 0x2, R12 ;  /* 0x00000002e70c7825 */ /* 0x000fc800078e020c */
[----:B----4-:R-:W-:Y:S02]  /*102d0*/  IMAD.MOV.U32 R16, RZ, RZ, R245 ;  /* 0x000000ffff107224 */ /* 0x010fe400078e00f5 */
[----:B--2---:R-:W-:Y:S02]  /*102e0*/  IMAD.MOV.U32 R17, RZ, RZ, R244 ;  /* 0x000000ffff117224 */ /* 0x004fe400078e00f4 */
[----:B------:R-:W-:Y:S01]  /*102f0*/  IMAD.WIDE R16, R231, 0x2, R16 ;  /* 0x00000002e7107825 */ /* 0x000fe200078e0210 */
[----:B---3--:R-:W-:-:S04]  /*10300*/  LOP3.LUT R15, R15, R14, RZ, 0x3c, !PT ;  /* 0x0000000e0f0f7212 */ /* 0x008fc800078e3cff */
[----:B------:R-:W-:-:S04]  /*10310*/  LOP3.LUT R14, R15, R14, RZ, 0x3c, !PT ;  /* 0x0000000e0f0e7212 */ /* 0x000fc800078e3cff */
[----:B------:R-:W-:-:S03]  /*10320*/  LOP3.LUT R15, R15, R14, RZ, 0x3c, !PT ;  /* 0x0000000e0f0f7212 */ /* 0x000fc600078e3cff */
[----:B------:R-:W-:-:S05]  /*10330*/  IMAD.WIDE R14, R231, 0x2, R14 ;  /* 0x00000002e70e7825 */ /* 0x000fca00078e020e */
[----:B------:R0:W-:Y:S04]  /*10340*/  STL [R1+0x94c], R14 ;  /* 0x00094c0e01007387 */ /* 0x0001e80000100800 */
[----:B------:R1:W-:Y:S01]  /*10350*/  STL [R1+0x8a4], R15 ;  /* 0x0008a40f01007387 */ /* 0x0003e20000100800 */
[----:B0-----:R-:W-:Y:S02]  /*10360*/  IMAD.MOV.U32 R14, RZ, RZ, R246 ;  /* 0x000000ffff0e7224 */ /* 0x001fe400078e00f6 */
[----:B-1----:R-:W-:Y:S01]  /*10370*/  IMAD.MOV.U32 R15, RZ, RZ, R247 ;  /* 0x000000ffff0f7224 */ /* 0x002fe200078e00f7 */
[----:B------:R-:W2:Y:S04]  /*10380*/  LDL.LU R246, [R1+0xa58] ;  /* 0x000a580001f67983 */ /* 0x000ea80000300800 */
[-C--:B------:R-:W-:Y:S01]  /*10390*/  LOP3.LUT R15, R15, R14.reuse, RZ, 0x3c, !PT ;  /* 0x0000000e0f0f7212 */ /* 0x080fe200078e3cff */
[----:B------:R-:W3:Y:S03]  /*103a0*/  LDL.LU R247, [R1+0xa54] ;  /* 0x000a540001f77983 */ /* 0x000ee60000300800 */
[C---:B------:R-:W-:Y:S01]  /*103b0*/  LOP3.LUT R14, R15.reuse, R14, RZ, 0x3c, !PT ;  /* 0x0000000e0f0e7212 */ /* 0x040fe200078e3cff */
[----:B------:R0:W-:Y:S03]  /*103c0*/  STL [R1+0x9b4], R12 ;  /* 0x0009b40c01007387 */ /* 0x0001e60000100800 */
[----:B------:R-:W-:Y:S01]  /*103d0*/  LOP3.LUT R15, R15, R14, RZ, 0x3c, !PT ;  /* 0x0000000e0f0f7212 */ /* 0x000fe200078e3cff */
[----:B------:R1:W-:Y:S04]  /*103e0*/  STL [R1+0x950], R13 ;  /* 0x0009500d01007387 */ /* 0x0003e80000100800 */
[----:B------:R-:W4:Y:S01]  /*103f0*/  LDL.LU R244, [R1+0xa50] ;  /* 0x000a500001f47983 */ /* 0x000f220000300800 */
[----:B------:R-:W-:-:S03]  /*10400*/  IMAD.WIDE R14, R231, 0x2, R14 ;  /* 0x00000002e70e7825 */ /* 0x000fc600078e020e */
[----:B------:R-:W4:Y:S01]  /*10410*/  LDL.LU R245, [R1+0xa4c] ;  /* 0x000a4c0001f57983 */ /* 0x000f220000300800 */
[----:B0-----:R-:W-:Y:S02]  /*10420*/  IMAD.MOV.U32 R12, RZ, RZ, R10 ;  /* 0x000000ffff0c7224 */ /* 0x001fe400078e000a */
[----:B-1----:R-:W-:Y:S02]  /*10430*/  IMAD.MOV.U32 R13, RZ, RZ, R19 ;  /* 0x000000ffff0d7224 */ /* 0x002fe400078e0013 */
[----:B------:R-:W4:Y:S04]  /*10440*/  LDL.LU R19, [R1+0xa48] ;  /* 0x000a480001137983 */ /* 0x000f280000300800 */
[----:B------:R-:W4:Y:S04]  /*10450*/  LDL.LU R10, [R1+0xa44] ;  /* 0x000a4400010a7983 */ /* 0x000f280000300800 */
[----:B------:R-:W-:Y:S04]  /*10460*/  STL [R1+0x8a8], R16 ;  /* 0x0008a81001007387 */ /* 0x000fe80000100800 */
[----:B------:R-:W-:Y:S04]  /*10470*/  STL [R1+0x80c], R17 ;  /* 0x00080c1101007387 */ /* 0x000fe80000100800 */
[----:B------:R0:W-:Y:S04]  /*10480*/  STL [R1+0x954], R14 ;  /* 0x0009540e01007387 */ /* 0x0001e80000100800 */
[----:B------:R1:W-:Y:S01]  /*10490*/  STL [R1+0x8ac], R15 ;  /* 0x0008ac0f01007387 */ /* 0x0003e20000100800 */
[----:B0-----:R-:W-:-:S03]  /*104a0*/  IMAD.MOV.U32 R14, RZ, RZ, R9 ;  /* 0x000000ffff0e7224 */ /* 0x001fc600078e0009 */
[----:B------:R-:W4:Y:S04]  /*104b0*/  LDL.LU R9, [R1+0xa40] ;  /* 0x000a400001097983 */ /* 0x000f280000300800 */
[----:B-1----:R-:W2:Y:S01]  /*104c0*/  LDL.LU R15, [R1+0x95c] ;  /* 0x00095c00010f7983 */ /* 0x002ea20000300800 */
[----:B------:R-:W-:-:S04]  /*104d0*/  IMAD.WIDE R12, R231, 0x2, R12 ;  /* 0x00000002e70c7825 */ /* 0x000fc800078e020c */
[----:B------:R-:W-:Y:S02]  /*104e0*/  IMAD.MOV.U32 R16, RZ, RZ, R6 ;  /* 0x000000ffff107224 */ /* 0x000fe400078e0006 */
[----:B------:R-:W-:Y:S01]  /*104f0*/  IMAD.MOV.U32 R17, RZ, RZ, R8 ;  /* 0x000000ffff117224 */ /* 0x000fe200078e0008 */
[----:B------:R0:W-:Y:S01]  /*10500*/  STL [R1+0x9b8], R12 ;  /* 0x0009b80c01007387 */ /* 0x0001e20000100800 */
[----:B------:R-:W-:-:S03]  /*10510*/  IMAD.WIDE R16, R231, 0x2, R16 ;  /* 0x00000002e7107825 */ /* 0x000fc600078e0210 */
[----:B------:R1:W-:Y:S04]  /*10520*/  STL [R1+0x958], R13 ;  /* 0x0009580d01007387 */ /* 0x0003e80000100800 */
[----:B------:R-:W4:Y:S04]  /*10530*/  LDL.LU R8, [R1+0xa3c] ;  /* 0x000a3c0001087983 */ /* 0x000f280000300800 */
[----:B------:R-:W4:Y:S01]  /*10540*/  LDL.LU R6, [R1+0xa38] ;  /* 0x000a380001067983 */ /* 0x000f220000300800 */
[----:B0-----:R-:W-:Y:S02]  /*10550*/  IMAD.MOV.U32 R12, RZ, RZ, R3 ;  /* 0x000000ffff0c7224 */ /* 0x001fe400078e0003 */
[----:B-1----:R-:W-:-:S02]  /*10560*/  IMAD.MOV.U32 R13, RZ, RZ, R2 ;  /* 0x000000ffff0d7224 */ /* 0x002fc400078e0002 */
[----:B------:R-:W4:Y:S04]  /*10570*/  LDL.LU R2, [R1+0xa34] ;  /* 0x000a340001027983 */ /* 0x000f280000300800 */
[----:B------:R-:W4:Y:S04]  /*10580*/  LDL.LU R3, [R1+0xa30] ;  /* 0x000a300001037983 */ /* 0x000f280000300800 */
[----:B------:R0:W-:Y:S04]  /*10590*/  STL [R1+0x8b0], R16 ;  /* 0x0008b01001007387 */ /* 0x0001e80000100800 */
[----:B------:R1:W-:Y:S01]  /*105a0*/  STL [R1+0x810], R17 ;  /* 0x0008101101007387 */ /* 0x0003e20000100800 */
[----:B------:R-:W-:Y:S01]  /*105b0*/  IMAD.WIDE R12, R231, 0x2, R12 ;  /* 0x00000002e70c7825 */ /* 0x000fe200078e020c */
[----:B------:R-:W-:Y:S01]  /*105c0*/  WARPGROUP.ARRIVE ;  /* 0x00000000000079c5 */ /* 0x000fe20000000000 */
[----:B------:R-:W-:Y:S01]  /*105d0*/  UMOV UR34, UR6 ;  /* 0x0000000600227c82 */ /* 0x000fe20008000000 */
[----:B------:R-:W-:Y:S01]  /*105e0*/  UMOV UR35, UR7 ;  /* 0x0000000700237c82 */ /* 0x000fe20008000000 */
[----:B0-----:R-:W-:-:S03]  /*105f0*/  IMAD.MOV.U32 R16, RZ, RZ, R249 ;  /* 0x000000ffff107224 */ /* 0x001fc600078e00f9 */
[----:B------:R-:W-:Y:S01]  /*10600*/  HGMMA.64x256x16.F32.BF16 R24, gdesc[UR32].tnspA, R24, gsb0 ;  /* 0x23e00000201879f0 */ /* 0x000fe20008001818 */
[----:B-1----:R-:W-:Y:S02]  /*10610*/  IMAD.MOV.U32 R17, RZ, RZ, R248 ;  /* 0x000000ffff117224 */ /* 0x002fe400078e00f8 */
[----:B------:R-:W-:Y:S01]  /*10620*/  IMAD.WIDE R16, R231, 0x2, R16 ;  /* 0x00000002e7107825 */ /* 0x000fe200078e0210 */
[----:B------:R-:W-:Y:S01]  /*10630*/  UMOV UR38, UR10 ;  /* 0x0000000a00267c82 */ /* 0x000fe20008000000 */
[----:B------:R-:W-:Y:S01]  /*10640*/  UMOV UR39, UR11 ;  /* 0x0000000b00277c82 */ /* 0x000fe20008000000 */
[----:B--2---:R-:W-:-:S04]  /*10650*/  LOP3.LUT R15, R15, R14, RZ, 0x3c, !PT ;  /* 0x0000000e0f0f7212 */ /* 0x004fc800078e3cff */
[----:B------:R-:W-:-:S04]  /*10660*/  LOP3.LUT R14, R15, R14, RZ, 0x3c, !PT ;  /* 0x0000000e0f0e7212 */ /* 0x000fc800078e3cff */
[----:B------:R-:W-:-:S03]  /*10670*/  LOP3.LUT R15, R15, R14, RZ, 0x3c, !PT ;  /* 0x0000000e0f0f7212 */ /* 0x000fc600078e3cff */
[----:B------:R-:W-:-:S05]  /*10680*/  IMAD.WIDE R14, R231, 0x2, R14 ;  /* 0x00000002e70e7825 */ /* 0x000fca00078e020e */
[----:B------:R0:W-:Y:S04]  /*10690*/  STL [R1+0x95c], R14 ;  /* 0x00095c0e01007387 */ /* 0x0001e80000100800 */
[----:B------:R1:W-:Y:S01]  /*106a0*/  STL [R1+0x8b4], R15 ;  /* 0x0008b40f01007387 */ /* 0x0003e20000100800 */
[----:B0-----:R-:W-:Y:S02]  /*106b0*/  IMAD.MOV.U32 R14, RZ, RZ, R250 ;  /* 0x000000ffff0e7224 */ /* 0x001fe400078e00fa */
[----:B-1----:R-:W-:Y:S01]  /*106c0*/  IMAD.MOV.U32 R15, RZ, RZ, R251 ;  /* 0x000000ffff0f7224 */ /* 0x002fe200078e00fb */
[----:B------:R0:W5:Y:S04]  /*106d0*/  LDL.LU R250, [R1+0xa2c] ;  /* 0x000a2c0001fa7983 */ /* 0x0001680000300800 */
[-C--:B------:R-:W-:Y:S01]  /*106e0*/  LOP3.LUT R15, R15, R14.reuse, RZ, 0x3c, !PT ;  /* 0x0000000e0f0f7212 */ /* 0x080fe200078e3cff */
[----:B------:R0:W5:Y:S03]  /*106f0*/  LDL.LU R251, [R1+0xa28] ;  /* 0x000a280001fb7983 */ /* 0x0001660000300800 */
[C---:B------:R-:W-:Y:S01]  /*10700*/  LOP3.LUT R14, R15.reuse, R14, RZ, 0x3c, !PT ;  /* 0x0000000e0f0e7212 */ /* 0x040fe200078e3cff */
[----:B------:R3:W-:Y:S03]  /*10710*/  STL [R1+0x9bc], R12 ;  /* 0x0009bc0c01007387 */ /* 0x0007e60000100800 */
[----:B------:R-:W-:Y:S01]  /*10720*/  LOP3.LUT R15, R15, R14, RZ, 0x3c, !PT ;  /* 0x0000000e0f0f7212 */ /* 0x000fe200078e3cff */
[----:B------:R1:W-:Y:S04]  /*10730*/  STL [R1+0x960], R13 ;  /* 0x0009600d01007387 */ /* 0x0003e80000100800 */
[----:B------:R0:W5:Y:S01]  /*10740*/  LDL.LU R248, [R1+0xa24] ;  /* 0x000a240001f87983 */ /* 0x0001620000300800 */
[----:B------:R-:W-:-:S03]  /*10750*/  IMAD.WIDE R14, R231, 0x2, R14 ;  /* 0x00000002e70e7825 */ /* 0x000fc600078e020e */
[----:B------:R0:W5:Y:S01]  /*10760*/  LDL.LU R249, [R1+0xa20] ;  /* 0x000a200001f97983 */ /* 0x0001620000300800 */
[----:B---3--:R-:W-:Y:S02]  /*10770*/  IMAD.MOV.U32 R12, RZ, RZ, R247 ;  /* 0x000000ffff0c7224 */ /* 0x008fe400078e00f7 */
[----:B-1----:R-:W-:Y:S02]  /*10780*/  IMAD.MOV.U32 R13, RZ, RZ, R246 ;  /* 0x000000ffff0d7224 */ /* 0x002fe400078e00f6 */
[----:B------:R0:W5:Y:S04]  /*10790*/  LDL.LU R246, [R1+0xa1c] ;  /* 0x000a1c0001f67983 */ /* 0x0001680000300800 */
[----:B------:R0:W5:Y:S04]  /*107a0*/  LDL.LU R247, [R1+0xa18] ;  /* 0x000a180001f77983 */ /* 0x0001680000300800 */
[----:B------:R-:W-:Y:S04]  /*107b0*/  STL [R1+0x8b8], R16 ;  /* 0x0008b81001007387 */ /* 0x000fe80000100800 */
[----:B------:R-:W-:Y:S04]  /*107c0*/  STL [R1+0x814], R17 ;  /* 0x0008141101007387 */ /* 0x000fe80000100800 */
[----:B------:R4:W-:Y:S04]  /*107d0*/  STL [R1+0x964], R14 ;  /* 0x0009640e01007387 */ /* 0x0009e80000100800 */
[----:B------:R1:W-:Y:S01]  /*107e0*/  STL [R1+0x8bc], R15 ;  /* 0x0008bc0f01007387 */ /* 0x0003e20000100800 */
[----:B----4-:R-:W-:-:S02]  /*107f0*/  IMAD.MOV.U32 R14, RZ, RZ, R244 ;  /* 0x000000ffff0e7224 */ /* 0x010fc400078e00f4 */
[----:B-1----:R-:W-:Y:S01]  /*10800*/  IMAD.MOV.U32 R15, RZ, RZ, R245 ;  /* 0x000000ffff0f7224 */ /* 0x002fe200078e00f5 */
[----:B------:R0:W5:Y:S04]  /*10810*/  LDL.LU R244, [R1+0xa14] ;  /* 0x000a140001f47983 */ /* 0x0001680000300800 */
[-C--:B------:R-:W-:Y:S01]  /*10820*/  LOP3.LUT R15, R15, R14.reuse, RZ, 0x3c, !PT ;  /* 0x0000000e0f0f7212 */ /* 0x080fe200078e3cff */
[----:B------:R-:W-:Y:S01]  /*10830*/  IMAD.WIDE R12, R231, 0x2, R12 ;  /* 0x00000002e70c7825 */ /* 0x000fe200078e020c */
[----:B------:R0:W5:Y:S02]  /*10840*/  LDL.LU R245, [R1+0xa10] ;  /* 0x000a100001f57983 */ /* 0x0001640000300800 */
[----:B------:R-:W-:Y:S01]  /*10850*/  LOP3.LUT R14, R15, R14, RZ, 0x3c, !PT ;  /* 0x0000000e0f0e7212 */ /* 0x000fe200078e3cff */
[----:B------:R-:W-:-:S02]  /*10860*/  IMAD.MOV.U32 R16, RZ, RZ, R243 ;  /* 0x000000ffff107224 */ /* 0x000fc400078e00f3 */
[----:B------:R-:W-:Y:S01]  /*10870*/  IMAD.MOV.U32 R17, RZ, RZ, R242 ;  /* 0x000000ffff117224 */ /* 0x000fe200078e00f2 */
[----:B------:R-:W-:Y:S01]  /*10880*/  LOP3.LUT R15, R15, R14, RZ, 0x3c, !PT ;  /* 0x0000000e0f0f7212 */ /* 0x000fe200078e3cff */
[----:B------:R1:W-:Y:S01]  /*10890*/  STL [R1+0x9c0], R12 ;  /* 0x0009c00c01007387 */ /* 0x0003e20000100800 */
[----:B------:R-:W-:-:S03]  /*108a0*/  IMAD.WIDE R16, R231, 0x2, R16 ;  /* 0x00000002e7107825 */ /* 0x000fc600078e0210 */
[----:B------:R2:W-:Y:S01]  /*108b0*/  STL [R1+0x968], R13 ;  /* 0x0009680d01007387 */ /* 0x0005e20000100800 */
[----:B------:R-:W-:-:S03]  /*108c0*/  IMAD.WIDE R14, R231, 0x2, R14 ;  /* 0x00000002e70e7825 */ /* 0x000fc600078e020e */
[----:B------:R0:W5:Y:S04]  /*108d0*/  LDL.LU R242, [R1+0xa0c] ;  /* 0x000a0c0001f27983 */ /* 0x0001680000300800 */
[----:B------:R0:W5:Y:S01]  /*108e0*/  LDL.LU R243, [R1+0xa08] ;  /* 0x000a080001f37983 */ /* 0x0001620000300800 */
[----:B-1----:R-:W-:Y:S02]  /*108f0*/  IMAD.MOV.U32 R12, RZ, RZ, R21 ;  /* 0x000000ffff0c7224 */ /* 0x002fe400078e0015 */
[----:B--2---:R-:W-:Y:S02]  /*10900*/  IMAD.MOV.U32 R13, RZ, RZ, R20 ;  /* 0x000000ffff0d7224 */ /* 0x004fe400078e0014 */
[----:B------:R0:W5:Y:S04]  /*10910*/  LDL.LU R20, [R1+0xa04] ;  /* 0x000a040001147983 */ /* 0x0001680000300800 */
[----:B------:R0:W5:Y:S04]  /*10920*/  LDL.LU R21, [R1+0xa00] ;  /* 0x000a000001157983 */ /* 0x0001680000300800 */
[----:B------:R-:W-:Y:S04]  /*10930*/  STL [R1+0x8c0], R16 ;  /* 0x0008c01001007387 */ /* 0x000fe80000100800 */
[----:B------:R-:W-:Y:S04]  /*10940*/  STL [R1+0x818], R17 ;  /* 0x0008181101007387 */ /* 0x000fe80000100800 */
[----:B------:R1:W-:Y:S04]  /*10950*/  STL [R1+0x96c], R14 ;  /* 0x00096c0e01007387 */ /* 0x0003e80000100800 */
[----:B------:R2:W-:Y:S01]  /*10960*/  STL [R1+0x8c4], R15 ;  /* 0x0008c40f01007387 */ /* 0x0005e20000100800 */
[----:B-1----:R-:W-:-:S03]  /*10970*/  IMAD.MOV.U32 R14, RZ, RZ, R18 ;  /* 0x000000ffff0e7224 */ /* 0x002fc600078e0012 */
[----:B------:R0:W5:Y:S01]  /*10980*/  LDL.LU R18, [R1+0x9fc] ;  /* 0x0009fc0001127983 */ /* 0x0001620000300800 */
[----:B--2---:R-:W-:-:S03]  /*10990*/  IMAD.MOV.U32 R15, RZ, RZ, R252 ;  /* 0x000000ffff0f7224 */ /* 0x004fc600078e00fc */
[----:B------:R-:W2:Y:S01]  /*109a0*/  LDL.LU R252, [R1+0x9f8] ;  /* 0x0009f80001fc7983 */ /* 0x000ea20000300800 */
[----:B------:R-:W-:Y:S02]  /*109b0*/  WARPGROUP.DEPBAR.LE gsb0, 0x0 ;  /* 0x00008000000079c5 */ /* 0x000fe40000010000 */
[----:B------:R-:W-:-:S06]  /*109c0*/  WARPGROUP.ARRIVE ;  /* 0x00000000000079c5 */ /* 0x000fcc0000000000 */
[----:B------:R-:W-:Y:S01]  /*109d0*/  HGMMA.64x256x16.F32.BF16 R24, gdesc[UR36].tnspA, R24, gsb0 ;  /* 0x23e00000241879f0 */ /* 0x000fe20008001818 */
[----:B------:R-:W-:Y:S01]  /*109e0*/  IMAD.WIDE R12, R231, 0x2, R12 ;  /* 0x00000002e70c7825 */ /* 0x000fe200078e020c */
[----:B------:R-:W-:-:S03]  /*109f0*/  LOP3.LUT R15, R15, R14, RZ, 0x3c, !PT ;  /* 0x0000000e0f0f7212 */ /* 0x000fc600078e3cff */
[----:B------:R-:W-:Y:S02]  /*10a00*/  IMAD.MOV.U32 R16, RZ, RZ, R10 ;  /* 0x000000ffff107224 */ /* 0x000fe400078e000a */
[----:B------:R-:W-:Y:S01]  /*10a10*/  IMAD.MOV.U32 R17, RZ, RZ, R19 ;  /* 0x000000ffff117224 */ /* 0x000fe200078e0013 */
[----:B------:R-:W-:Y:S01]  /*10a20*/  LOP3.LUT R14, R15, R14, RZ, 0x3c, !PT ;  /* 0x0000000e0f0e7212 */ /* 0x000fe200078e3cff */
[----:B------:R1:W-:Y:S01]  /*10a30*/  STL [R1+0x9c4], R12 ;  /* 0x0009c40c01007387 */ /* 0x0003e20000100800 */
[----:B------:R-:W-:-:S03]  /*10a40*/  IMAD.WIDE R16, R231, 0x2, R16 ;  /* 0x00000002e7107825 */ /* 0x000fc600078e0210 */
[----:B------:R3:W-:Y:S01]  /*10a50*/  STL [R1+0x970], R13 ;  /* 0x0009700d01007387 */ /* 0x0007e20000100800 */
[----:B------:R-:W-:-:S03]  /*10a60*/  LOP3.LUT R15, R15, R14, RZ, 0x3c, !PT ;  /* 0x0000000e0f0f7212 */ /* 0x000fc600078e3cff */
[----:B------:R0:W5:Y:S04]  /*10a70*/  LDL.LU R19, [R1+0x9f4] ;  /* 0x0009f40001137983 */ /* 0x0001680000300800 */
[----:B------:R0:W5:Y:S01]  /*10a80*/  LDL.LU R10, [R1+0x9f0] ;  /* 0x0009f000010a7983 */ /* 0x0001620000300800 */
[----:B-1----:R-:W-:Y:S02]  /*10a90*/  IMAD.MOV.U32 R12, RZ, RZ, R8 ;  /* 0x000000ffff0c7224 */ /* 0x002fe400078e0008 */
[----:B---3--:R-:W-:Y:S02]  /*10aa0*/  IMAD.MOV.U32 R13, RZ, RZ, R9 ;  /* 0x000000ffff0d7224 */ /* 0x008fe400078e0009 */
[----:B------:R0:W5:Y:S01]  /*10ab0*/  LDL.LU R9, [R1+0x9ec] ;  /* 0x0009ec0001097983 */ /* 0x0001620000300800 */
[----:B------:R-:W-:-:S03]  /*10ac0*/  IMAD.WIDE R14, R231, 0x2, R14 ;  /* 0x00000002e70e7825 */ /* 0x000fc600078e020e */
[----:B------:R0:W5:Y:S04]  /*10ad0*/  LDL.LU R8, [R1+0x9e8] ;  /* 0x0009e80001087983 */ /* 0x0001680000300800 */
[----:B------:R-:W-:Y:S01]  /*10ae0*/  STL [R1+0x8c8], R16 ;  /* 0x0008c81001007387 */ /* 0x000fe20000100800 */
[----:B------:R-:W-:-:S03]  /*10af0*/  IMAD.WIDE R12, R231, 0x2, R12 ;  /* 0x00000002e70c7825 */ /* 0x000fc600078e020c */
[----:B------:R1:W-:Y:S04]  /*10b00*/  STL [R1+0x81c], R17 ;  /* 0x00081c1101007387 */ /* 0x0003e80000100800 */
[----:B------:R0:W-:Y:S01]  /*10b10*/  STL [R1+0x8cc], R14 ;  /* 0x0008cc0e01007387 */ /* 0x0001e20000100800 */
[----:B-1----:R-:W1:Y:S03]  /*10b20*/  LDC R17, c[0x0][0x238] ;  /* 0x00008e00ff117b82 */ /* 0x002e660000000800 */
[----:B------:R0:W-:Y:S04]  /*10b30*/  STL [R1+0x820], R15 ;  /* 0x0008200f01007387 */ /* 0x0001e80000100800 */
[----:B------:R0:W-:Y:S04]  /*10b40*/  STL [R1+0x974], R12 ;  /* 0x0009740c01007387 */ /* 0x0001e80000100800 */
[----:B------:R0:W-:Y:S01]  /*10b50*/  STL [R1+0x8d0], R13 ;  /* 0x0008d00d01007387 */ /* 0x0001e20000100800 */
[----:B------:R-:W-:-:S02]  /*10b60*/  VIADD R6, R6, 0xffffffe0 ;  /* 0xffffffe006067836 */ /* 0x000fc40000000000 */
[----:B-1----:R-:W-:-:S04]  /*10b70*/  IMAD.SHL.U32 R17, R17, 0x20, RZ ;  /* 0x0000002011117824 */ /* 0x002fc800078e00ff */
[----:B------:R-:W-:Y:S01]  /*10b80*/  IMAD.WIDE R2, R17, 0x2, R2 ;  /* 0x0000000211027825 */ /* 0x000fe200078e0202 */
[----:B------:R-:W-:-:S03]  /*10b90*/  WARPGROUP.DEPBAR.LE gsb0, 0x0 ;  /* 0x00008000000079c5 */ /* 0x000fc60000010000 */
[----:B--2---:R-:W-:-:S05]  /*10ba0*/  VIADD R252, R252, 0xffffffff ;  /* 0xfffffffffcfc7836 */ /* 0x004fca0000000000 */
[----:B------:R-:W-:-:S13]  /*10bb0*/  ISETP.NE.U32.AND P0, PT, R252, RZ, PT ;  /* 0x000000fffc00720c */ /* 0x000fda0003f05070 */
[----:B0-----:R-:W-:Y:S05]  /*10bc0*/  @P0 BRA `(.L_x_1) ;  /* 0xffffff7000e80947 */ /* 0x001fea000383ffff */
[----:B------:R-:W2:Y:S04]  /*10bd0*/  LDL.LU R14, [R1+0x5d8] ;  /* 0x0005d800010e7983 */ /* 0x000ea80000300800 */
[----:B------:R-:W3:Y:S04]  /*10be0*/  LDL.LU R15, [R1+0x1d8] ;  /* 0x0001d800010f7983 */ /* 0x000ee80000300800 */
[----:B------:R-:W4:Y:S04]  /*10bf0*/  LDL.LU R16, [R1+0x3d0] ;  /* 0x0003d00001107983 */ /* 0x000f280000300800 */
[----:B------:R-:W2:Y:S04]  /*10c00*/  LDL.LU R17, [R1+0x3d8] ;  /* 0x0003d80001117983 */ /* 0x000ea80000300800 */
[----:B-----5:R-:W3:Y:S04]  /*10c10*/  LDL.LU R7, [R1+0x5f4] ;  /* 0x0005f40001077983 */ /* 0x020ee80000300800 */
[----:B------:R-:W4:Y:S04]  /*10c20*/  LDL.LU R5, [R1+0x3f8] ;  /* 0x0003f80001057983 */ /* 0x000f280000300800 */
[----:B------:R-:W2:Y:S04]  /*10c30*/  LDL.LU R6, [R1+0x3f0] ;  /* 0x0003f00001067983 */ /* 0x000ea80000300800 */
[----:B------:R-:W4:Y:S04]  /*10c40*/  LDL.LU R231, [R1+0x1f8] ;  /* 0x0001f80001e77983 */ /* 0x000f280000300800 */
[----:B------:R-:W4:Y:S04]  /*10c50*/  LDL.LU R252, [R1+0x5f8] ;  /* 0x0005f80001fc7983 */ /* 0x000f280000300800 */
[----:B------:R-:W3:Y:S04]  /*10c60*/  LDL.LU R0, [R1+0x1f0] ;  /* 0x0001f00001007983 */ /* 0x000ee80000300800 */
[----:B------:R-:W3:Y:S04]  /*10c70*/  LDL.LU R4, [R1+0x5f0] ;  /* 0x0005f00001047983 */ /* 0x000ee80000300800 */
        /* <DEDUP_REMOVED lines=18> */
[----:B------:R0:W-:Y:S04]  /*10da0*/  STL [R1+0xba0], R172 ;  /* 0x000ba0ac01007387 */ /* 0x0001e80000100800 */
[----:B0-----:R-:W4:Y:S04]  /*10db0*/  LDL.LU R172, [R1+0x1f4] ;  /* 0x0001f40001ac7983 */ /* 0x001f280000300800 */
        /* <DEDUP_REMOVED lines=8> */
[----:B------:R-:W-:Y:S04]  /*10e40*/  STL [R1+0xb8c], R169 ;  /* 0x000b8ca901007387 */ /* 0x000fe80000100800 */
        /* <DEDUP_REMOVED lines=33> */
[----:B------:R-:W-:Y:S01]  /*11060*/  STL [R1+0xb04], R87 ;  /* 0x000b045701007387 */ /* 0x000fe20000100800 */
[----:B--2---:R-:W-:-:S03]  /*11070*/  F2FP.BF16.F32.PACK_AB R6, R148, R6 ;  /* 0x000000069406723e */ /* 0x004fc600000010ff */
[----:B------:R-:W-:Y:S04]  /*11080*/  STL [R1+0xb00], R85 ;  /* 0x000b005501007387 */ /* 0x000fe80000100800 */
[----:B------:R-:W-:Y:S04]  /*11090*/  STL [R1+0xafc], R86 ;  /* 0x000afc5601007387 */ /* 0x000fe80000100800 */
[----:B------:R-:W-:Y:S04]  /*110a0*/  STL [R1+0xaf8], R84 ;  /* 0x000af85401007387 */ /* 0x000fe80000100800 */
[----:B------:R-:W-:Y:S01]  /*110b0*/  STL [R1+0xaf4], R83 ;  /* 0x000af45301007387 */ /* 0x000fe20000100800 */
[----:B---3--:R-:W-:-:S03]  /*110c0*/  F2FP.BF16.F32.PACK_AB R0, R0, R4 ;  /* 0x000000040000723e */ /* 0x008fc600000010ff */
[----:B------:R-:W-:Y:S01]  /*110d0*/  STL [R1+0xaf0], R81 ;  /* 0x000af05101007387 */ /* 0x000fe20000100800 */
[----:B----4-:R-:W-:-:S03]  /*110e0*/  F2FP.BF16.F32.PACK_AB R4, R147, R20 ;  /* 0x000000149304723e */ /* 0x010fc600000010ff */
        /* <DEDUP_REMOVED lines=15> */
[----:B------:R-:W-:-:S03]  /*111e0*/  F2FP.BF16.F32.PACK_AB R2, R2, R3 ;  /* 0x000000030202723e */ /* 0x000fc600000010ff */
        /* <DEDUP_REMOVED lines=49> */
[----:B------:R1:W-:Y:S04]  /*11500*/  STL [R1+0x9ec], R9 ;  /* 0x0009ec0901007387 */ /* 0x0003e80000100800 */
[----:B------:R2:W-:Y:S01]  /*11510*/  STL [R1+0x9e8], R8 ;  /* 0x0009e80801007387 */ /* 0x0005e20000100800 */
[----:B0-----:R-:W-:-:S02]  /*11520*/  F2FP.BF16.F32.PACK_AB R10, R149, R170 ;  /* 0x000000aa950a723e */ /* 0x001fc400000010ff */
[----:B-1----:R-:W-:Y:S02]  /*11530*/  F2FP.BF16.F32.PACK_AB R9, R106, R171 ;  /* 0x000000ab6a09723e */ /* 0x002fe400000010ff */
[----:B--2---:R-:W-:-:S05]  /*11540*/  F2FP.BF16.F32.PACK_AB R8, R151, R104 ;  /* 0x000000689708723e */ /* 0x004fca00000010ff */
[----:B------:R0:W-:Y:S04]  /*11550*/  STL [R1+0x61c], R8 ;  /* 0x00061c0801007387 */ /* 0x0001e80000100800 */
[----:B------:R-:W-:Y:S04]  /*11560*/  STL [R1+0x618], R10 ;  /* 0x0006180a01007387 */ /* 0x000fe80000100800 */
[----:B------:R-:W-:Y:S01]  /*11570*/  STL [R1+0x614], R9 ;  /* 0x0006140901007387 */ /* 0x000fe20000100800 */
[----:B0-----:R-:W-:Y:S01]  /*11580*/  F2FP.BF16.F32.PACK_AB R8, R172, R7 ;  /* 0x00000007ac08723e */ /* 0x001fe200000010ff */
[----:B------:R-:W-:Y:S01]  /*11590*/  IMAD.MOV.U32 R172, RZ, RZ, R15 ;  /* 0x000000ffffac7224 */ /* 0x000fe200078e000f */
[----:B------:R-:W-:-:S02]  /*115a0*/  F2FP.BF16.F32.PACK_AB R7, R150, R5 ;  /* 0x000000059607723e */ /* 0x000fc400000010ff */
[----:B------:R-:W-:Y:S01]  /*115b0*/  F2FP.BF16.F32.PACK_AB R5, R231, R252 ;  /* 0x000000fce705723e */ /* 0x000fe200000010ff */
[----:B------:R-:W-:Y:S04]  /*115c0*/  STL [R1+0x610], R8 ;  /* 0x0006100801007387 */ /* 0x000fe80000100800 */
[----:B------:R-:W-:Y:S04]  /*115d0*/  STL [R1+0x60c], R7 ;  /* 0x00060c0701007387 */ /* 0x000fe80000100800 */
[----:B------:R-:W-:Y:S04]  /*115e0*/  STL [R1+0x608], R6 ;  /* 0x0006080601007387 */ /* 0x000fe80000100800 */
[----:B------:R0:W-:Y:S04]  /*115f0*/  STL [R1+0x604], R5 ;  /* 0x0006040501007387 */ /* 0x0001e80000100800 */
[----:B------:R1:W-:Y:S04]  /*11600*/  STL [R1+0x600], R0 ;  /* 0x0006000001007387 */ /* 0x0003e80000100800 */
[----:B------:R2:W-:Y:S01]  /*11610*/  STL [R1+0x3fc], R4 ;  /* 0x0003fc0401007387 */ /* 0x0005e20000100800 */
[----:B0-----:R-:W-:-:S02]  /*11620*/  F2FP.BF16.F32.PACK_AB R5, R145, R21 ;  /* 0x000000159105723e */ /* 0x001fc400000010ff */
[----:B-1----:R-:W-:-:S03]  /*11630*/  F2FP.BF16.F32.PACK_AB R0, R18, R19 ;  /* 0x000000131200723e */ /* 0x002fc600000010ff */
[----:B------:R0:W-:Y:S01]  /*11640*/  STL [R1+0x3f8], R5 ;  /* 0x0003f80501007387 */ /* 0x0001e20000100800 */
[----:B--2---:R-:W-:-:S03]  /*11650*/  F2FP.BF16.F32.PACK_AB R4, R250, R251 ;  /* 0x000000fbfa04723e */ /* 0x004fc600000010ff */
[----:B------:R1:W-:Y:S01]  /*11660*/  STL [R1+0x3f4], R0 ;  /* 0x0003f40001007387 */ /* 0x0003e20000100800 */
[----:B------:R-:W-:Y:S02]  /*11670*/  IMAD.MOV.U32 R251, RZ, RZ, R17 ;  /* 0x000000fffffb7224 */ /* 0x000fe400078e0011 */
[----:B------:R-:W-:Y:S01]  /*11680*/  IMAD.MOV.U32 R250, RZ, RZ, R16 ;  /* 0x000000fffffa7224 */ /* 0x000fe200078e0010 */
[----:B------:R2:W-:Y:S01]  /*11690*/  STL [R1+0x3f0], R4 ;  /* 0x0003f00401007387 */ /* 0x0005e20000100800 */
[----:B0-----:R-:W-:Y:S02]  /*116a0*/  F2FP.BF16.F32.PACK_AB R5, R146, R248 ;  /* 0x000000f89205723e */ /* 0x001fe400000010ff */
[----:B-1----:R-:W-:-:S03]  /*116b0*/  F2FP.BF16.F32.PACK_AB R0, R144, R249 ;  /* 0x000000f99000723e */ /* 0x002fc600000010ff */
[----:B------:R0:W-:Y:S01]  /*116c0*/  STL [R1+0x1fc], R5 ;  /* 0x0001fc0501007387 */ /* 0x0001e20000100800 */
[----:B------:R-:W-:Y:S01]  /*116d0*/  IMAD.MOV.U32 R249, RZ, RZ, R14 ;  /* 0x000000fffff97224 */ /* 0x000fe200078e000e */
[----:B--2---:R-:W-:Y:S02]  /*116e0*/  F2FP.BF16.F32.PACK_AB R4, R246, R247 ;  /* 0x000000f7f604723e */ /* 0x004fe400000010ff */
[----:B------:R1:W-:Y:S04]  /*116f0*/  STL [R1+0x1f8], R0 ;  /* 0x0001f80001007387 */ /* 0x0003e80000100800 */
[----:B------:R2:W-:Y:S01]  /*11700*/  STL [R1+0x1f4], R4 ;  /* 0x0001f40401007387 */ /* 0x0005e20000100800 */
[----:B0-----:R-:W-:Y:S02]  /*11710*/  F2FP.BF16.F32.PACK_AB R5, R244, R245 ;  /* 0x000000f5f405723e */ /* 0x001fe400000010ff */
[----:B-1----:R-:W-:-:S03]  /*11720*/  F2FP.BF16.F32.PACK_AB R0, R143, R242 ;  /* 0x000000f28f00723e */ /* 0x002fc600000010ff */
[----:B------:R-:W-:Y:S01]  /*11730*/  STL [R1+0x1f0], R5 ;  /* 0x0001f00501007387 */ /* 0x000fe20000100800 */
[----:B--2---:R-:W-:-:S03]  /*11740*/  F2FP.BF16.F32.PACK_AB R4, R141, R243 ;  /* 0x000000f38d04723e */ /* 0x004fc600000010ff */
[----:B------:R0:W-:Y:S04]  /*11750*/  STL [R1+0x1ec], R0 ;  /* 0x0001ec0001007387 */ /* 0x0001e80000100800 */
[----:B------:R1:W-:Y:S04]  /*11760*/  STL [R1+0x1e8], R4 ;  /* 0x0001e80401007387 */ /* 0x0003e80000100800 */
[----:B------:R-:W-:Y:S01]  /*11770*/  STL [R1+0x1e4], R2 ;  /* 0x0001e40201007387 */ /* 0x000fe20000100800 */
[----:B0-----:R-:W-:-:S05]  /*11780*/  F2FP.BF16.F32.PACK_AB R0, R12, R13 ;  /* 0x0000000d0c00723e */ /* 0x001fca00000010ff */
[----:B------:R0:W-:Y:S04]  /*11790*/  STL [R1+0x1e0], R0 ;  /* 0x0001e00001007387 */ /* 0x0001e80000100800 */
[----:B------:R-:W2:Y:S04]  /*117a0*/  LDL.LU R171, [R1+0x1d0] ;  /* 0x0001d00001ab7983 */ /* 0x000ea80000300800 */
[----:B------:R-:W2:Y:S04]  /*117b0*/  LDL.LU R248, [R1+0x5d0] ;  /* 0x0005d00001f87983 */ /* 0x000ea80000300800 */
        /* <DEDUP_REMOVED lines=72> */
[----:B-1----:R-:W4:Y:S04]  /*11c40*/  LDL.LU R4, [R1+0x4e0] ;  /* 0x0004e00001047983 */ /* 0x002f280000300800 */
        /* <DEDUP_REMOVED lines=62> */
[----:B0-----:R-:W4:Y:S04]  /*12030*/  LDL.LU R0, [R1+0x20c] ;  /* 0x00020c0001007983 */ /* 0x001f280000300800 */
[----:B------:R-:W4:Y:S04]  /*12040*/  LDL.LU R246, [R1+0x204] ;  /* 0x0002040001f67983 */ /* 0x000f280000300800 */
[----:B------:R-:W4:Y:S04]  /*12050*/  LDL.LU R247, [R1+0xc] ;  /* 0x00000c0001f77983 */ /* 0x000f280000300800 */
[----:B------:R-:W4:Y:S04]  /*12060*/  LDL.LU R244, [R1+0x40c] ;  /* 0x00040c0001f47983 */ /* 0x000f280000300800 */
[----:B------:R-:W4:Y:S01]  /*12070*/  LDL.LU R245, [R1+0x4] ;  /* 0x0000040001f57983 */ /* 0x000f220000300800 */
[----:B------:R-:W-:-:S03]  /*12080*/  F2FP.BF16.F32.PACK_AB R251, R142, R251 ;  /* 0x000000fb8efb723e */ /* 0x000fc600000010ff */
[----:B------:R-:W4:Y:S01]  /*12090*/  LDL.LU R242, [R1+0x404] ;  /* 0x0004040001f27983 */ /* 0x000f220000300800 */
[----:B------:R-:W-:-:S03]  /*120a0*/  F2FP.BF16.F32.PACK_AB R250, R140, R250 ;  /* 0x000000fa8cfa723e */ /* 0x000fc600000010ff */
[----:B------:R-:W4:Y:S01]  /*120b0*/  LDL.LU R243, [R1+0x208] ;  /* 0x0002080001f37983 */ /* 0x000f220000300800 */
[----:B------:R-:W-:-:S03]  /*120c0*/  F2FP.BF16.F32.PACK_AB R249, R172, R249 ;  /* 0x000000f9acf9723e */ /* 0x000fc600000010ff */
[----:B------:R-:W4:Y:S01]  /*120d0*/  LDL.LU R2, [R1+0x200] ;  /* 0x0002000001027983 */ /* 0x000f220000300800 */
[----:B--2---:R-:W-:-:S03]  /*120e0*/  F2FP.BF16.F32.PACK_AB R248, R171, R248 ;  /* 0x000000f8abf8723e */ /* 0x004fc600000010ff */
[----:B------:R-:W2:Y:S01]  /*120f0*/  LDL.LU R3, [R1+0x8] ;  /* 0x0000080001037983 */ /* 0x000ea20000300800 */
[----:B------:R-:W-:-:S03]  /*12100*/  F2FP.BF16.F32.PACK_AB R239, R139, R239 ;  /* 0x000000ef8bef723e */ /* 0x000fc600000010ff */
[----:B------:R-:W2:Y:S01]  /*12110*/  LDL.LU R142, [R1+0x254] ;  /* 0x00025400018e7983 */ /* 0x000ea20000300800 */
[----:B------:R-:W-:-:S03]  /*12120*/  F2FP.BF16.F32.PACK_AB R238, R137, R238 ;  /* 0x000000ee89ee723e */ /* 0x000fc600000010ff */
[----:B------:R-:W2:Y:S01]  /*12130*/  LDL.LU R140, [R1+0x454] ;  /* 0x00045400018c7983 */ /* 0x000ea20000300800 */
[----:B---3--:R-:W-:-:S03]  /*12140*/  F2FP.BF16.F32.PACK_AB R237, R106, R237 ;  /* 0x000000ed6aed723e */ /* 0x008fc600000010ff */
[----:B------:R-:W3:Y:S01]  /*12150*/  LDL.LU R172, [R1+0xba0] ;  /* 0x000ba00001ac7983 */ /* 0x000ee20000300800 */
[----:B----4-:R-:W-:-:S03]  /*12160*/  F2FP.BF16.F32.PACK_AB R236, R170, R236 ;  /* 0x000000ecaaec723e */ /* 0x010fc600000010ff */
[----:B------:R-:W4:Y:S01]  /*12170*/  LDL.LU R171, [R1+0xb9c] ;  /* 0x000b9c0001ab7983 */ /* 0x000f220000300800 */
[----:B------:R-:W-:-:S03]  /*12180*/  F2FP.BF16.F32.PACK_AB R235, R138, R235 ;  /* 0x000000eb8aeb723e */ /* 0x000fc600000010ff */
[----:B------:R-:W2:Y:S01]  /*12190*/  LDL.LU R139, [R1+0x30c] ;  /* 0x00030c00018b7983 */ /* 0x000ea20000300800 */
[----:B------:R-:W-:-:S03]  /*121a0*/  F2FP.BF16.F32.PACK_AB R234, R136, R234 ;  /* 0x000000ea88ea723e */ /* 0x000fc600000010ff */
[----:B------:R-:W2:Y:S01]  /*121b0*/  LDL.LU R137, [R1+0x50c] ;  /* 0x00050c0001897983 */ /* 0x000ea20000300800 */
[----:B------:R-:W-:-:S03]  /*121c0*/  F2FP.BF16.F32.PACK_AB R233, R104, R233 ;  /* 0x000000e968e9723e */ /* 0x000fc600000010ff */
[----:B------:R-:W4:Y:S01]  /*121d0*/  LDL.LU R106, [R1+0xb98] ;  /* 0x000b9800016a7983 */ /* 0x000f220000300800 */
[----:B------:R-:W-:-:S03]  /*121e0*/  F2FP.BF16.F32.PACK_AB R232, R169, R232 ;  /* 0x000000e8a9e8723e */ /* 0x000fc600000010ff */
[----:B------:R-:W2:Y:S01]  /*121f0*/  LDL.LU R170, [R1+0xb94] ;  /* 0x000b940001aa7983 */ /* 0x000ea20000300800 */
        /* <DEDUP_REMOVED lines=23> */
[----:B------:R-:W2:Y:S04]  /*12370*/  LDL.LU R166, [R1+0xb7c] ;  /* 0x000b7c0001a67983 */ /* 0x000ea80000300800 */
[----:B------:R-:W2:Y:S04]  /*12380*/  LDL.LU R131, [R1+0x268] ;  /* 0x0002680001837983 */ /* 0x000ea80000300800 */
[----:B------:R-:W2:Y:S04]  /*12390*/  LDL.LU R129, [R1+0x468] ;  /* 0x0004680001817983 */ /* 0x000ea80000300800 */
[----:B------:R-:W2:Y:S04]  /*123a0*/  LDL.LU R101, [R1+0xb78] ;  /* 0x000b780001657983 */ /* 0x000ea80000300800 */
[----:B------:R-:W2:Y:S01]  /*123b0*/  LDL.LU R165, [R1+0xb74] ;  /* 0x000b740001a57983 */ /* 0x000ea20000300800 */
[----:B------:R-:W-:-:S02]  /*123c0*/  F2FP.BF16.F32.PACK_AB R219, R130, R219 ;  /* 0x000000db82db723e */ /* 0x000fc400000010ff */
[----:B------:R-:W-:Y:S01]  /*123d0*/  F2FP.BF16.F32.PACK_AB R218, R128, R218 ;  /* 0x000000da80da723e */ /* 0x000fe200000010ff */
[----:B------:R-:W2:Y:S01]  /*123e0*/  LDL.LU R130, [R1+0x260] ;  /* 0x0002600001827983 */ /* 0x000ea20000300800 */
[----:B------:R-:W-:Y:S02]  /*123f0*/  F2FP.BF16.F32.PACK_AB R217, R164, R217 ;  /* 0x000000d9a4d9723e */ /* 0x000fe400000010ff */
[----:B------:R-:W-:Y:S01]  /*12400*/  F2FP.BF16.F32.PACK_AB R216, R163, R216 ;  /* 0x000000d8a3d8723e */ /* 0x000fe200000010ff */
        /* <DEDUP_REMOVED lines=88> */
[----:B------:R-:W2:Y:S01]  /*12990*/  LDL.LU R92, [R1+0xb18] ;  /* 0x000b1800015c7983 */ /* 0x000ea20000300800 */
[----:B---3--:R-:W-:-:S03]  /*129a0*/  F2FP.BF16.F32.PACK_AB R172, R91, R172 ;  /* 0x000000ac5bac723e */ /* 0x008fc600000010ff */
[----:B------:R-:W3:Y:S01]  /*129b0*/  LDL.LU R91, [R1+0xb14] ;  /* 0x000b1400015b7983 */ /* 0x000ee20000300800 */
[----:B----4-:R-:W-:-:S03]  /*129c0*/  F2FP.BF16.F32.PACK_AB R171, R106, R171 ;  /* 0x000000ab6aab723e */ /* 0x010fc600000010ff */
[----:B------:R-:W4:Y:S01]  /*129d0*/  LDL.LU R106, [R1+0x2e4] ;  /* 0x0002e400016a7983 */ /* 0x000f220000300800 */
[----:B--2---:R-:W-:-:S03]  /*129e0*/  F2FP.BF16.F32.PACK_AB R170, R104, R170 ;  /* 0x000000aa68aa723e */ /* 0x004fc600000010ff */
        /* <DEDUP_REMOVED lines=15> */
[----:B------:R-:W-:Y:S02]  /*12ae0*/  F2FP.BF16.F32.PACK_AB R149, R80, R149 ;  /* 0x000000955095723e */ /* 0x000fe400000010ff */
[----:B------:R-:W-:Y:S02]  /*12af0*/  F2FP.BF16.F32.PACK_AB R162, R100, R162 ;  /* 0x000000a264a2723e */ /* 0x000fe400000010ff */
        /* <DEDUP_REMOVED lines=33> */
[----:B------:R-:W-:-:S03]  /*12d10*/  F2FP.BF16.F32.PACK_AB R146, R92, R146 ;  /* 0x000000925c92723e */ /* 0x000fc600000010ff */
[----:B------:R-:W2:Y:S04]  /*12d20*/  LDL.LU R92, [R1+0x424] ;  /* 0x00042400015c7983 */ /* 0x000ea80000300800 */
[----:B------:R-:W2:Y:S01]  /*12d30*/  LDL.LU R77, [R1+0xae0] ;  /* 0x000ae000014d7983 */ /* 0x000ea20000300800 */
[----:B------:R-:W-:-:S03]  /*12d40*/  F2FP.BF16.F32.PACK_AB R136, R23, R136 ;  /* 0x000000881788723e */ /* 0x000fc600000010ff */
[----:B------:R-:W2:Y:S01]  /*12d50*/  LDL.LU R78, [R1+0xadc] ;  /* 0x000adc00014e7983 */ /* 0x000ea20000300800 */
[----:B------:R-:W-:Y:S02]  /*12d60*/  F2FP.BF16.F32.PACK_AB R133, R75, R133 ;  /* 0x000000854b85723e */ /* 0x000fe400000010ff */
[----:B---3--:R-:W-:Y:S02]  /*12d70*/  F2FP.BF16.F32.PACK_AB R139, R91, R139 ;  /* 0x0000008b5b8b723e */ /* 0x008fe400000010ff */
[----:B------:R-:W3:Y:S01]  /*12d80*/  LDL.LU R91, [R1+0x28c] ;  /* 0x00028c00015b7983 */ /* 0x000ee20000300800 */
[----:B----4-:R-:W-:-:S03]  /*12d90*/  F2FP.BF16.F32.PACK_AB R138, R89, R138 ;  /* 0x0000008a598a723e */ /* 0x010fc600000010ff */
[----:B------:R-:W4:Y:S04]  /*12da0*/  LDL.LU R89, [R1+0x48c] ;  /* 0x00048c0001597983 */ /* 0x000f280000300800 */
[----:B------:R-:W3:Y:S04]  /*12db0*/  LDL.LU R76, [R1+0xad8] ;  /* 0x000ad800014c7983 */ /* 0x000ee80000300800 */
[----:B------:R-:W4:Y:S01]  /*12dc0*/  LDL.LU R23, [R1+0xad4] ;  /* 0x000ad40001177983 */ /* 0x000f220000300800 */
[----:B--2---:R-:W-:-:S03]  /*12dd0*/  F2FP.BF16.F32.PACK_AB R135, R90, R135 ;  /* 0x000000875a87723e */ /* 0x004fc600000010ff */
[----:B------:R-:W2:Y:S01]  /*12de0*/  LDL.LU R90, [R1+0x284] ;  /* 0x00028400015a7983 */ /* 0x000ea20000300800 */
[----:B------:R-:W-:-:S03]  /*12df0*/  F2FP.BF16.F32.PACK_AB R134, R88, R134 ;  /* 0x000000865886723e */ /* 0x000fc600000010ff */
[----:B------:R-:W2:Y:S04]  /*12e00*/  LDL.LU R88, [R1+0x484] ;  /* 0x0004840001587983 */ /* 0x000ea80000300800 */
[----:B------:R-:W4:Y:S01]  /*12e10*/  LDL.LU R75, [R1+0xad0] ;  /* 0x000ad000014b7983 */ /* 0x000f220000300800 */
[----:B------:R-:W-:-:S03]  /*12e20*/  F2FP.BF16.F32.PACK_AB R132, R22, R132 ;  /* 0x000000841684723e */ /* 0x000fc600000010ff */
[----:B------:R-:W2:Y:S01]  /*12e30*/  LDL.LU R22, [R1+0xacc] ;  /* 0x000acc0001167983 */ /* 0x000ea20000300800 */
[----:B------:R-:W-:-:S03]  /*12e40*/  F2FP.BF16.F32.PACK_AB R127, R87, R127 ;  /* 0x0000007f577f723e */ /* 0x000fc600000010ff */
[----:B------:R-:W2:Y:S01]  /*12e50*/  LDL.LU R87, [R1+0x29c] ;  /* 0x00029c0001577983 */ /* 0x000ea20000300800 */
[----:B------:R-:W-:Y:S02]  /*12e60*/  F2FP.BF16.F32.PACK_AB R125, R73, R125 ;  /* 0x0000007d497d723e */ /* 0x000fe400000010ff */
[----:B------:R-:W-:Y:S02]  /*12e70*/  F2FP.BF16.F32.PACK_AB R124, R74, R124 ;  /* 0x0000007c4a7c723e */ /* 0x000fe400000010ff */
[----:B------:R-:W-:Y:S02]  /*12e80*/  F2FP.BF16.F32.PACK_AB R113, R72, R113 ;  /* 0x000000714871723e */ /* 0x000fe400000010ff */
[----:B------:R-:W-:Y:S02]  /*12e90*/  F2FP.BF16.F32.PACK_AB R112, R71, R112 ;  /* 0x000000704770723e */ /* 0x000fe400000010ff */
[----:B------:R-:W-:Y:S02]  /*12ea0*/  F2FP.BF16.F32.PACK_AB R105, R69, R105 ;  /* 0x000000694569723e */ /* 0x000fe400000010ff */
[----:B------:R-:W-:-:S02]  /*12eb0*/  F2FP.BF16.F32.PACK_AB R104, R70, R104 ;  /* 0x000000684668723e */ /* 0x000fc400000010ff */
[----:B------:R-:W-:Y:S02]  /*12ec0*/  F2FP.BF16.F32.PACK_AB R5, R68, R5 ;  /* 0x000000054405723e */ /* 0x000fe400000010ff */
[----:B------:R-:W-:Y:S02]  /*12ed0*/  F2FP.BF16.F32.PACK_AB R4, R67, R4 ;  /* 0x000000044304723e */ /* 0x000fe400000010ff */
[----:B------:R-:W-:Y:S02]  /*12ee0*/  F2FP.BF16.F32.PACK_AB R13, R65, R13 ;  /* 0x0000000d410d723e */ /* 0x000fe400000010ff */
[----:B------:R-:W-:Y:S02]  /*12ef0*/  F2FP.BF16.F32.PACK_AB R126, R85, R126 ;  /* 0x0000007e557e723e */ /* 0x000fe400000010ff */
[----:B------:R-:W2:Y:S04]  /*12f00*/  LDL.LU R85, [R1+0x49c] ;  /* 0x00049c0001557983 */ /* 0x000ea80000300800 */
[----:B------:R-:W2:Y:S04]  /*12f10*/  LDL.LU R73, [R1+0xac8] ;  /* 0x000ac80001497983 */ /* 0x000ea80000300800 */
[----:B------:R-:W2:Y:S01]  /*12f20*/  LDL.LU R74, [R1+0xac4] ;  /* 0x000ac400014a7983 */ /* 0x000ea20000300800 */
[----:B------:R-:W-:-:S03]  /*12f30*/  F2FP.BF16.F32.PACK_AB R115, R86, R115 ;  /* 0x000000735673723e */ /* 0x000fc600000010ff */
[----:B------:R-:W2:Y:S01]  /*12f40*/  LDL.LU R86, [R1+0x294] ;  /* 0x0002940001567983 */ /* 0x000ea20000300800 */
        /* <DEDUP_REMOVED lines=28> */
[----:B------:R-:W3:Y:S04]  /*13110*/  LDL.LU R76, [R1+0x4b4] ;  /* 0x0004b400014c7983 */ /* 0x000ee80000300800 */
[----:B------:R-:W3:Y:S04]  /*13120*/  LDL.LU R64, [R1+0xaa0] ;  /* 0x000aa00001407983 */ /* 0x000ee80000300800 */
[----:B------:R-:W3:Y:S01]  /*13130*/  LDL.LU R63, [R1+0xa9c] ;  /* 0x000a9c00013f7983 */ /* 0x000ee20000300800 */
[----:B----4-:R-:W-:-:S03]  /*13140*/  F2FP.BF16.F32.PACK_AB R23, R75, R23 ;  /* 0x000000174b17723e */ /* 0x010fc600000010ff */
[----:B------:R-:W4:Y:S01]  /*13150*/  LDL.LU R75, [R1+0x2c8] ;  /* 0x0002c800014b7983 */ /* 0x000f220000300800 */
[----:B------:R-:W-:Y:S02]  /*13160*/  F2FP.BF16.F32.PACK_AB R21, R61, R21 ;  /* 0x000000153d15723e */ /* 0x000fe400000010ff */
[----:B------:R-:W-:Y:S02]  /*13170*/  F2FP.BF16.F32.PACK_AB R20, R62, R20 ;  /* 0x000000143e14723e */ /* 0x000fe400000010ff */
[----:B--2---:R-:W-:Y:S02]  /*13180*/  F2FP.BF16.F32.PACK_AB R22, R73, R22 ;  /* 0x000000164916723e */ /* 0x004fe400000010ff */
[----:B------:R-:W2:Y:S04]  /*13190*/  LDL.LU R73, [R1+0x4c8] ;  /* 0x0004c80001497983 */ /* 0x000ea80000300800 */
[----:B------:R-:W3:Y:S04]  /*131a0*/  LDL.LU R61, [R1+0xa98] ;  /* 0x000a9800013d7983 */ /* 0x000ee80000300800 */
[----:B------:R-:W3:Y:S01]  /*131b0*/  LDL.LU R62, [R1+0xa94] ;  /* 0x000a9400013e7983 */ /* 0x000ee20000300800 */
[----:B----4-:R-:W-:-:S03]  /*131c0*/  F2FP.BF16.F32.PACK_AB R75, R74, R75 ;  /* 0x0000004b4a4b723e */ /* 0x010fc600000010ff */
[----:B------:R-:W4:Y:S02]  /*131d0*/  LDL.LU R74, [R1+0x2c0] ;  /* 0x0002c000014a7983 */ /* 0x000f240000300800 */
[----:B----4-:R-:W-:Y:S02]  /*131e0*/  F2FP.BF16.F32.PACK_AB R74, R72, R74 ;  /* 0x0000004a484a723e */ /* 0x010fe400000010ff */
[----:B------:R-:W4:Y:S01]  /*131f0*/  LDL.LU R72, [R1+0x4c0] ;  /* 0x0004c00001487983 */ /* 0x000f220000300800 */
[----:B--2---:R-:W-:Y:S02]  /*13200*/  F2FP.BF16.F32.PACK_AB R73, R60, R73 ;  /* 0x000000493c49723e */ /* 0x004fe400000010ff */
[----:B------:R-:W-:Y:S01]  /*13210*/  F2FP.BF16.F32.PACK_AB R79, R71, R79 ;  /* 0x0000004f474f723e */ /* 0x000fe200000010ff */
[----:B------:R-:W2:Y:S01]  /*13220*/  LDL.LU R60, [R1+0xa90] ;  /* 0x000a9000013c7983 */ /* 0x000ea20000300800 */
[----:B----4-:R-:W-:-:S03]  /*13230*/  F2FP.BF16.F32.PACK_AB R72, R59, R72 ;  /* 0x000000483b48723e */ /* 0x010fc600000010ff */
[----:B------:R-:W4:Y:S04]  /*13240*/  LDL.LU R59, [R1+0xa8c] ;  /* 0x000a8c00013b7983 */ /* 0x000f280000300800 */
[----:B------:R-:W2:Y:S01]  /*13250*/  LDL.LU R71, [R1+0x2b8] ;  /* 0x0002b80001477983 */ /* 0x000ea20000300800 */
[----:B------:R-:W-:Y:S02]  /*13260*/  F2FP.BF16.F32.PACK_AB R78, R69, R78 ;  /* 0x0000004e454e723e */ /* 0x000fe400000010ff */
[----:B------:R-:W-:Y:S01]  /*13270*/  F2FP.BF16.F32.PACK_AB R77, R57, R77 ;  /* 0x0000004d394d723e */ /* 0x000fe200000010ff */
[----:B------:R-:W4:Y:S01]  /*13280*/  LDL.LU R69, [R1+0x4b8] ;  /* 0x0004b80001457983 */ /* 0x000f220000300800 */
[----:B---3--:R-:W-:-:S03]  /*13290*/  F2FP.BF16.F32.PACK_AB R76, R58, R76 ;  /* 0x0000004c3a4c723e */ /* 0x008fc600000010ff */
[----:B------:R-:W3:Y:S04]  /*132a0*/  LDL.LU R57, [R1+0xa88] ;  /* 0x000a880001397983 */ /* 0x000ee80000300800 */
[----:B------:R-:W3:Y:S01]  /*132b0*/  LDL.LU R58, [R1+0xa84] ;  /* 0x000a8400013a7983 */ /* 0x000ee20000300800 */
[----:B--2---:R-:W-:-:S03]  /*132c0*/  F2FP.BF16.F32.PACK_AB R71, R70, R71 ;  /* 0x000000474647723e */ /* 0x004fc600000010ff */
[----:B------:R-:W2:Y:S02]  /*132d0*/  LDL.LU R70, [R1+0x2b0] ;  /* 0x0002b00001467983 */ /* 0x000ea40000300800 */
[----:B--2---:R-:W-:Y:S02]  /*132e0*/  F2FP.BF16.F32.PACK_AB R70, R68, R70 ;  /* 0x000000464446723e */ /* 0x004fe400000010ff */
[----:B------:R-:W2:Y:S01]  /*132f0*/  LDL.LU R68, [R1+0x4b0] ;  /* 0x0004b00001447983 */ /* 0x000ea20000300800 */
[----:B----4-:R-:W-:Y:S02]  /*13300*/  F2FP.BF16.F32.PACK_AB R69, R56, R69 ;  /* 0x000000453845723e */ /* 0x010fe400000010ff */
[----:B------:R-:W-:Y:S01]  /*13310*/  F2FP.BF16.F32.PACK_AB R83, R67, R83 ;  /* 0x000000534353723e */ /* 0x000fe200000010ff */
[----:B------:R-:W4:Y:S01]  /*13320*/  LDL.LU R56, [R1+0xa80] ;  /* 0x000a800001387983 */ /* 0x000f220000300800 */
[----:B--2---:R-:W-:-:S03]  /*13330*/  F2FP.BF16.F32.PACK_AB R68, R55, R68 ;  /* 0x000000443744723e */ /* 0x004fc600000010ff */
[----:B------:R-:W2:Y:S04]  /*13340*/  LDL.LU R55, [R1+0xa7c] ;  /* 0x000a7c0001377983 */ /* 0x000ea80000300800 */
[----:B------:R-:W3:Y:S01]  /*13350*/  LDL.LU R67, [R1+0x2a8] ;  /* 0x0002a80001437983 */ /* 0x000ee20000300800 */
[----:B------:R-:W-:Y:S02]  /*13360*/  F2FP.BF16.F32.PACK_AB R82, R65, R82 ;  /* 0x000000524152723e */ /* 0x000fe400000010ff */
[----:B------:R-:W-:Y:S01]  /*13370*/  F2FP.BF16.F32.PACK_AB R81, R53, R81 ;  /* 0x000000513551723e */ /* 0x000fe200000010ff */
[----:B------:R-:W4:Y:S01]  /*13380*/  LDL.LU R65, [R1+0x4a8] ;  /* 0x0004a80001417983 */ /* 0x000f220000300800 */
[----:B------:R-:W-:-:S03]  /*13390*/  F2FP.BF16.F32.PACK_AB R80, R54, R80 ;  /* 0x000000503650723e */ /* 0x000fc600000010ff */
[----:B------:R-:W2:Y:S04]  /*133a0*/  LDL.LU R53, [R1+0xa78] ;  /* 0x000a780001357983 */ /* 0x000ea80000300800 */
[----:B------:R-:W2:Y:S01]  /*133b0*/  LDL.LU R54, [R1+0xa74] ;  /* 0x000a740001367983 */ /* 0x000ea20000300800 */
[----:B---3--:R-:W-:-:S03]  /*133c0*/  F2FP.BF16.F32.PACK_AB R67, R66, R67 ;  /* 0x000000434243723e */ /* 0x008fc600000010ff */
[----:B------:R-:W3:Y:S02]  /*133d0*/  LDL.LU R66, [R1+0x2a0] ;  /* 0x0002a00001427983 */ /* 0x000ee40000300800 */
[----:B---3--:R-:W-:Y:S02]  /*133e0*/  F2FP.BF16.F32.PACK_AB R66, R64, R66 ;  /* 0x000000424042723e */ /* 0x008fe400000010ff */
[----:B------:R-:W3:Y:S01]  /*133f0*/  LDL.LU R64, [R1+0x4a0] ;  /* 0x0004a00001407983 */ /* 0x000ee20000300800 */
[----:B----4-:R-:W-:Y:S02]  /*13400*/  F2FP.BF16.F32.PACK_AB R65, R52, R65 ;  /* 0x000000413441723e */ /* 0x010fe400000010ff */
[----:B------:R-:W-:Y:S01]  /*13410*/  F2FP.BF16.F32.PACK_AB R87, R63, R87 ;  /* 0x000000573f57723e */ /* 0x000fe200000010ff */
[----:B------:R-:W4:Y:S01]  /*13420*/  LDL.LU R52, [R1+0xa70] ;  /* 0x000a700001347983 */ /* 0x000f220000300800 */
[----:B---3--:R-:W-:-:S03]  /*13430*/  F2FP.BF16.F32.PACK_AB R64, R51, R64 ;  /* 0x000000403340723e */ /* 0x008fc600000010ff */
[----:B------:R-:W3:Y:S04]  /*13440*/  LDL.LU R51, [R1+0xa6c] ;  /* 0x000a6c0001337983 */ /* 0x000ee80000300800 */
[----:B------:R-:W2:Y:S01]  /*13450*/  LDL.LU R63, [R1+0x298] ;  /* 0x00029800013f7983 */ /* 0x000ea20000300800 */
[----:B------:R-:W-:Y:S02]  /*13460*/  F2FP.BF16.F32.PACK_AB R86, R61, R86 ;  /* 0x000000563d56723e */ /* 0x000fe400000010ff */
[----:B------:R-:W-:Y:S01]  /*13470*/  F2FP.BF16.F32.PACK_AB R85, R49, R85 ;  /* 0x000000553155723e */ /* 0x000fe200000010ff */
[----:B------:R-:W4:Y:S01]  /*13480*/  LDL.LU R61, [R1+0x498] ;  /* 0x00049800013d7983 */ /* 0x000f220000300800 */
[----:B------:R-:W-:-:S03]  /*13490*/  F2FP.BF16.F32.PACK_AB R84, R50, R84 ;  /* 0x000000543254723e */ /* 0x000fc600000010ff */
        /* <DEDUP_REMOVED lines=25> */
[----:B------:R-:W-:Y:S02]  /*13630*/  F2FP.BF16.F32.PACK_AB R110, R53, R110 ;  /* 0x0000006e356e723e */ /* 0x000fe400000010ff */
[----:B------:R-:W-:-:S02]  /*13640*/  F2FP.BF16.F32.PACK_AB R109, R41, R109 ;  /* 0x0000006d296d723e */ /* 0x000fc400000010ff */
        /* <DEDUP_REMOVED lines=13> */
[----:B--2---:R-:W-:Y:S02]  /*13720*/  F2FP.BF16.F32.PACK_AB R143, R47, R143 ;  /* 0x0000008f2f8f723e */ /* 0x004fe400000010ff */
[----:B---3--:R-:W-:Y:S02]  /*13730*/  F2FP.BF16.F32.PACK_AB R56, R43, R56 ;  /* 0x000000382b38723e */ /* 0x008fe400000010ff */
[----:B------:R-:W2:Y:S04]  /*13740*/  LDL.LU R43, [R1+0xa4c] ;  /* 0x000a4c00012b7983 */ /* 0x000ea80000300800 */
[----:B------:R-:W2:Y:S04]  /*13750*/  LDL.LU R55, [R1+0x24c] ;  /* 0x00024c0001377983 */ /* 0x000ea80000300800 */
[----:B------:R-:W3:Y:S04]  /*13760*/  LDL.LU R53, [R1+0x44c] ;  /* 0x00044c0001357983 */ /* 0x000ee80000300800 */
        /* <DEDUP_REMOVED lines=14> */
[----:B------:R-:W4:Y:S01]  /*13850*/  LDL.LU R47, [R1+0x258] ;  /* 0x00025800012f7983 */ /* 0x000f220000300800 */
[----:B------:R-:W-:-:S02]  /*13860*/  F2FP.BF16.F32.PACK_AB R142, R45, R142 ;  /* 0x0000008e2d8e723e */ /* 0x000fc400000010ff */
[----:B------:R-:W-:Y:S01]  /*13870*/  F2FP.BF16.F32.PACK_AB R141, R33, R141 ;  /* 0x0000008d218d723e */ /* 0x000fe200000010ff */
[----:B------:R-:W2:Y:S01]  /*13880*/  LDL.LU R45, [R1+0x458] ;  /* 0x00045800012d7983 */ /* 0x000ea20000300800 */
[----:B------:R-:W-:-:S03]  /*13890*/  F2FP.BF16.F32.PACK_AB R140, R34, R140 ;  /* 0x0000008c228c723e */ /* 0x000fc600000010ff */
        /* <DEDUP_REMOVED lines=12> */
[----:B---3--:R-:W-:Y:S02]  /*13960*/  F2FP.BF16.F32.PACK_AB R54, R41, R54 ;  /* 0x000000362936723e */ /* 0x008fe400000010ff */
[----:B------:R-:W-:Y:S01]  /*13970*/  F2FP.BF16.F32.PACK_AB R53, R29, R53 ;  /* 0x000000351d35723e */ /* 0x000fe200000010ff */
[----:B------:R-:W3:Y:S01]  /*13980*/  LDL.LU R41, [R1+0x448] ;  /* 0x0004480001297983 */ /* 0x000ee20000300800 */
[----:B------:R-:W-:-:S03]  /*13990*/  F2FP.BF16.F32.PACK_AB R52, R30, R52 ;  /* 0x000000341e34723e */ /* 0x000fc600000010ff */
[----:B------:R-:W4:Y:S04]  /*139a0*/  LDL.LU R29, [R1+0xa18] ;  /* 0x000a1800011d7983 */ /* 0x000f280000300800 */
[----:B------:R-:W4:Y:S01]  /*139b0*/  LDL.LU R30, [R1+0xa14] ;  /* 0x000a1400011e7983 */ /* 0x000f220000300800 */
[----:B--2---:R-:W-:-:S03]  /*139c0*/  F2FP.BF16.F32.PACK_AB R43, R42, R43 ;  /* 0x0000002b2a2b723e */ /* 0x004fc600000010ff */
[----:B------:R-:W2:Y:S02]  /*139d0*/  LDL.LU R42, [R1+0x240] ;  /* 0x00024000012a7983 */ /* 0x000ea40000300800 */
[----:B--2---:R-:W-:Y:S02]  /*139e0*/  F2FP.BF16.F32.PACK_AB R42, R40, R42 ;  /* 0x0000002a282a723e */ /* 0x004fe400000010ff */
[----:B------:R-:W2:Y:S01]  /*139f0*/  LDL.LU R40, [R1+0x440] ;  /* 0x0004400001287983 */ /* 0x000ea20000300800 */
[----:B---3--:R-:W-:Y:S02]  /*13a00*/  F2FP.BF16.F32.PACK_AB R41, R28, R41 ;  /* 0x000000291c29723e */ /* 0x008fe400000010ff */
[----:B------:R-:W-:Y:S01]  /*13a10*/  F2FP.BF16.F32.PACK_AB R51, R39, R51 ;  /* 0x000000332733723e */ /* 0x000fe200000010ff */
[----:B------:R-:W3:Y:S01]  /*13a20*/  LDL.LU R28, [R1+0xa10] ;  /* 0x000a1000011c7983 */ /* 0x000ee20000300800 */
[----:B--2---:R-:W-:-:S03]  /*13a30*/  F2FP.BF16.F32.PACK_AB R40, R27, R40 ;  /* 0x000000281b28723e */ /* 0x004fc600000010ff */
[----:B------:R-:W2:Y:S04]  /*13a40*/  LDL.LU R27, [R1+0xa0c] ;  /* 0x000a0c00011b7983 */ /* 0x000ea80000300800 */
[----:B------:R-:W4:Y:S01]  /*13a50*/  LDL.LU R39, [R1+0x238] ;  /* 0x0002380001277983 */ /* 0x000f220000300800 */
[----:B------:R-:W-:Y:S02]  /*13a60*/  F2FP.BF16.F32.PACK_AB R50, R37, R50 ;  /* 0x000000322532723e */ /* 0x000fe400000010ff */
[----:B------:R-:W-:Y:S01]  /*13a70*/  F2FP.BF16.F32.PACK_AB R49, R25, R49 ;  /* 0x000000311931723e */ /* 0x000fe200000010ff */
[----:B------:R-:W3:Y:S01]  /*13a80*/  LDL.LU R37, [R1+0x438] ;  /* 0x0004380001257983 */ /* 0x000ee20000300800 */
[----:B------:R-:W-:-:S03]  /*13a90*/  F2FP.BF16.F32.PACK_AB R48, R26, R48 ;  /* 0x000000301a30723e */ /* 0x000fc600000010ff */
[----:B------:R-:W2:Y:S04]  /*13aa0*/  LDL.LU R25, [R1+0xa08] ;  /* 0x000a080001197983 */ /* 0x000ea80000300800 */
[----:B------:R-:W2:Y:S01]  /*13ab0*/  LDL.LU R26, [R1+0xa04] ;  /* 0x000a0400011a7983 */ /* 0x000ea20000300800 */
[----:B----4-:R-:W-:-:S03]  /*13ac0*/  F2FP.BF16.F32.PACK_AB R39, R38, R39 ;  /* 0x000000272627723e */ /* 0x010fc600000010ff */
[----:B------:R-:W4:Y:S02]  /*13ad0*/  LDL.LU R38, [R1+0x230] ;  /* 0x0002300001267983 */ /* 0x000f240000300800 */
[----:B----4-:R-:W-:Y:S02]  /*13ae0*/  F2FP.BF16.F32.PACK_AB R38, R36, R38 ;  /* 0x000000262426723e */ /* 0x010fe400000010ff */
[----:B------:R-:W4:Y:S01]  /*13af0*/  LDL.LU R36, [R1+0x430] ;  /* 0x0004300001247983 */ /* 0x000f220000300800 */
[----:B---3--:R-:W-:Y:S02]  /*13b00*/  F2FP.BF16.F32.PACK_AB R37, R24, R37 ;  /* 0x000000251825723e */ /* 0x008fe400000010ff */
[----:B------:R-:W-:Y:S01]  /*13b10*/  F2FP.BF16.F32.PACK_AB R95, R35, R95 ;  /* 0x0000005f235f723e */ /* 0x000fe200000010ff */
[----:B------:R-:W3:Y:S01]  /*13b20*/  LDL.LU R24, [R1+0xa00] ;  /* 0x000a000001187983 */ /* 0x000ee20000300800 */
[----:B----4-:R-:W-:-:S03]  /*13b30*/  F2FP.BF16.F32.PACK_AB R36, R241, R36 ;  /* 0x00000024f124723e */ /* 0x010fc600000010ff */
[----:B------:R-:W4:Y:S04]  /*13b40*/  LDL.LU R241, [R1+0x9fc] ;  /* 0x0009fc0001f17983 */ /* 0x000f280000300800 */
[----:B------:R-:W2:Y:S01]  /*13b50*/  LDL.LU R35, [R1+0x228] ;  /* 0x0002280001237983 */ /* 0x000ea20000300800 */
[----:B------:R-:W-:Y:S02]  /*13b60*/  F2FP.BF16.F32.PACK_AB R94, R33, R94 ;  /* 0x0000005e215e723e */ /* 0x000fe400000010ff */
        /* <DEDUP_REMOVED lines=11> */
[----:B------:R0:W5:Y:S01]  /*13c20*/  LDL.LU R10, [R1+0x9f0] ;  /* 0x0009f000010a7983 */ /* 0x0001620000300800 */
[----:B------:R-:W-:Y:S02]  /*13c30*/  F2FP.BF16.F32.PACK_AB R98, R29, R98 ;  /* 0x000000621d62723e */ /* 0x000fe400000010ff */
[----:B------:R-:W-:-:S02]  /*13c40*/  F2FP.BF16.F32.PACK_AB R97, R8, R97 ;  /* 0x000000610861723e */ /* 0x000fc400000010ff */
[----:B--2---:R-:W-:Y:S02]  /*13c50*/  F2FP.BF16.F32.PACK_AB R32, R9, R32 ;  /* 0x000000200920723e */ /* 0x004fe400000010ff */
[----:B------:R0:W5:Y:S04]  /*13c60*/  LDL.LU R9, [R1+0x9ec] ;  /* 0x0009ec0001097983 */ /* 0x0001680000300800 */
[----:B------:R-:W2:Y:S04]  /*13c70*/  LDL.LU R31, [R1+0x218] ;  /* 0x00021800011f7983 */ /* 0x000ea80000300800 */
[----:B------:R-:W3:Y:S04]  /*13c80*/  LDL.LU R29, [R1+0x14] ;  /* 0x00001400011d7983 */ /* 0x000ee80000300800 */
[----:B------:R0:W5:Y:S01]  /*13c90*/  LDL.LU R8, [R1+0x9e8] ;  /* 0x0009e80001087983 */ /* 0x0001620000300800 */
[----:B--2---:R-:W-:-:S02]  /*13ca0*/  F2FP.BF16.F32.PACK_AB R31, R30, R31 ;  /* 0x0000001f1e1f723e */ /* 0x004fc400000010ff */
[----:B------:R-:W-:Y:S02]  /*13cb0*/  F2FP.BF16.F32.PACK_AB R30, R28, R100 ;  /* 0x000000641c1e723e */ /* 0x000fe400000010ff */
[----:B------:R-:W-:Y:S02]  /*13cc0*/  F2FP.BF16.F32.PACK_AB R28, R103, R252 ;  /* 0x000000fc671c723e */ /* 0x000fe400000010ff */
[----:B---3--:R-:W-:Y:S02]  /*13cd0*/  F2FP.BF16.F32.PACK_AB R96, R29, R96 ;  /* 0x000000601d60723e */ /* 0x008fe400000010ff */
[----:B------:R-:W-:Y:S02]  /*13ce0*/  F2FP.BF16.F32.PACK_AB R103, R27, R0 ;  /* 0x000000001b67723e */ /* 0x000fe400000010ff */
[----:B------:R-:W-:Y:S02]  /*13cf0*/  F2FP.BF16.F32.PACK_AB R29, R102, R101 ;  /* 0x00000065661d723e */ /* 0x000fe400000010ff */
[----:B------:R-:W-:-:S02]  /*13d00*/  F2FP.BF16.F32.PACK_AB R27, R26, R243 ;  /* 0x000000f31a1b723e */ /* 0x000fc400000010ff */
[----:B------:R-:W-:Y:S02]  /*13d10*/  F2FP.BF16.F32.PACK_AB R102, R25, R246 ;  /* 0x000000f61966723e */ /* 0x000fe400000010ff */
[----:B------:R-:W-:Y:S02]  /*13d20*/  F2FP.BF16.F32.PACK_AB R26, R24, R2 ;  /* 0x00000002181a723e */ /* 0x000fe400000010ff */
[----:B------:R-:W-:Y:S02]  /*13d30*/  F2FP.BF16.F32.PACK_AB R101, R247, R244 ;  /* 0x000000f4f765723e */ /* 0x000fe400000010ff */
[----:B------:R-:W-:Y:S02]  /*13d40*/  F2FP.BF16.F32.PACK_AB R100, R245, R242 ;  /* 0x000000f2f564723e */ /* 0x000fe400000010ff */
[----:B----4-:R-:W-:Y:S02]  /*13d50*/  F2FP.BF16.F32.PACK_AB R25, R3, R241 ;  /* 0x000000f10319723e */ /* 0x010fe400000010ff */
[----:B0-----:R-:W-:-:S07]  /*13d60*/  F2FP.BF16.F32.PACK_AB R24, R240, R11 ;  /* 0x0000000bf018723e */ /* 0x001fce00000010ff */
.L_x_0:
[----:B------:R-:W0:Y:S01]  /*13d70*/  S2R R2, SR_TID.X ;  /* 0x0000000000027919 */ /* 0x000e220000002100 */
[----:B-----5:R-:W-:Y:S01]  /*13d80*/  VIADD R0, R8, 0xff ;  /* 0x000000ff08007836 */ /* 0x020fe20000000000 */
[----:B------:R-:W-:Y:S01]  /*13d90*/  ULDC.64 UR26, c[0x0][0x228] ;  /* 0x00008a00001a7ab9 */ /* 0x000fe20000000a00 */
[----:B------:R-:W-:Y:S01]  /*13da0*/  ULDC UR4, c[0x0][0x244] ;  /* 0x0000910000047ab9 */ /* 0x000fe20000000800 */
[----:B------:R-:W-:Y:S01]  /*13db0*/  ULDC.64 UR6, c[0x0][0x228] ;  /* 0x00008a0000067ab9 */ /* 0x000fe20000000a00 */
[----:B------:R-:W-:Y:S01]  /*13dc0*/  ULDC.64 UR28, c[0x0][0x228] ;  /* 0x00008a00001c7ab9 */ /* 0x000fe20000000a00 */
[----:B------:R-:W-:Y:S01]  /*13dd0*/  ISETP.GE.AND P3, PT, R0, UR27, PT ;  /* 0x0000001b00007c0c */ /* 0x000fe2000bf66270 */
[----:B------:R-:W-:Y:S01]  /*13de0*/  ULDC.64 UR10, c[0x0][0x228] ;  /* 0x00008a00000a7ab9 */ /* 0x000fe20000000a00 */
[----:B------:R-:W-:Y:S01]  /*13df0*/  ULDC.64 UR8, c[0x0][0x228] ;  /* 0x00008a0000087ab9 */ /* 0x000fe20000000a00 */
[----:B------:R-:W-:Y:S01]  /*13e00*/  ULDC.64 UR16, c[0x0][0x228] ;  /* 0x00008a0000107ab9 */ /* 0x000fe20000000a00 */
[----:B------:R-:W-:Y:S01]  /*13e10*/  ULDC.64 UR20, c[0x0][0x228] ;  /* 0x00008a0000147ab9 */ /* 0x000fe20000000a00 */
[----:B------:R-:W-:Y:S01]  /*13e20*/  ULDC.64 UR18, c[0x0][0x228] ;  /* 0x00008a0000127ab9 */ /* 0x000fe20000000a00 */
[----:B------:R-:W-:Y:S01]  /*13e30*/  ULDC.64 UR24, c[0x0][0x228] ;  /* 0x00008a0000187ab9 */ /* 0x000fe20000000a00 */
[----:B------:R-:W-:Y:S01]  /*13e40*/  ULDC.64 UR22, c[0x0][0x228] ;  /* 0x00008a0000167ab9 */ /* 0x000fe20000000a00 */
[C---:B0-----:R-:W-:Y:S01]  /*13e50*/  IMAD.SHL.U32 R3, R2.reuse, 0x10, RZ ;  /* 0x0000001002037824 */ /* 0x041fe200078e00ff */
[C---:B------:R-:W-:Y:S01]  /*13e60*/  LOP3.LUT R11, R2.reuse, 0x7f, RZ, 0xc0, !PT ;  /* 0x0000007f020b7812 */ /* 0x040fe200078ec0ff */
[----:B------:R-:W-:-:S03]  /*13e70*/  IMAD.SHL.U32 R0, R2, 0x40, RZ ;  /* 0x0000004002007824 */ /* 0x000fc600078e00ff */
[----:B------:R-:W-:Y:S02]  /*13e80*/  LOP3.LUT R3, R3, 0xf0, RZ, 0xc0, !PT ;  /* 0x000000f003037812 */ /* 0x000fe400078ec0ff */
[----:B------:R-:W-:Y:S02]  /*13e90*/  LOP3.LUT R0, R0, 0x400, RZ, 0xc0, !PT ;  /* 0x0000040000007812 */ /* 0x000fe400078ec0ff */
[----:B------:R-:W-:Y:S01]  /*13ea0*/  LEA R11, R11, UR12, 0x4 ;  /* 0x0000000c0b0b7c11 */ /* 0x000fe2000f8e20ff */
[----:B------:R-:W-:Y:S01]  /*13eb0*/  BAR.SYNC.DEFER_BLOCKING 0x0 ;  /* 0x0000000000007b1d */ /* 0x000fe20000010000 */
[----:B------:R-:W-:Y:S02]  /*13ec0*/  IADD3 R0, R0, UR12, R3 ;  /* 0x0000000c00007c10 */ /* 0x000fe4000fffe003 */
[----:B------:R-:W-:Y:S02]  /*13ed0*/  LOP3.LUT R3, R2, 0x60, RZ, 0xc0, !PT ;  /* 0x0000006002037812 */ /* 0x000fe400078ec0ff */
[----:B------:R-:W-:Y:S01]  /*13ee0*/  ISETP.GE.AND P0, PT, R9, UR6, PT ;  /* 0x0000000609007c0c */ /* 0x000fe2000bf06270 */
[----:B------:R-:W-:-:S02]  /*13ef0*/  ULDC.64 UR12, c[0x0][0x228] ;  /* 0x00008a00000c7ab9 */ /* 0x000fc40000000a00 */
[----:B------:R-:W-:-:S05]  /*13f00*/  IMAD R0, R3, 0x8, R0 ;  /* 0x0000000803007824 */ /* 0x000fca00078e0200 */
[----:B------:R-:W-:Y:S01]  /*13f10*/  STSM.16.M88.4 [R0], R24 ;  /* 0x0000001800007844 */ /* 0x000fe20000000200 */
[----:B------:R-:W-:Y:S06]  /*13f20*/  BAR.SYNC.DEFER_BLOCKING 0x0 ;  /* 0x0000000000007b1d */ /* 0x000fec0000010000 */
[----:B------:R-:W0:Y:S02]  /*13f30*/  LDS.128 R24, [R11] ;  /* 0x000000000b187984 */ /* 0x000e240000000c00 */
[----:B------:R-:W-:Y:S06]  /*13f40*/  BAR.SYNC.DEFER_BLOCKING 0x0 ;  /* 0x0000000000007b1d */ /* 0x000fec0000010000 */
[----:B------:R-:W-:Y:S02]  /*13f50*/  STSM.16.M88.4 [R0], R100 ;  /* 0x0000006400007844 */ /* 0x000fe40000000200 */
[----:B------:R-:W-:Y:S06]  /*13f60*/  BAR.SYNC.DEFER_BLOCKING 0x0 ;  /* 0x0000000000007b1d */ /* 0x000fec0000010000 */
[----:B0-----:R-:W-:Y:S04]  /*13f70*/  STL.64 [R1+0x20], R24 ;  /* 0x0000201801007387 */ /* 0x001fe80000100a00 */
[----:B------:R-:W-:Y:S04]  /*13f80*/  STL.64 [R1+0x28], R26 ;  /* 0x0000281a01007387 */ /* 0x000fe80000100a00 */
[----:B------:R-:W0:Y:S01]  /*13f90*/  LDS.128 R24, [R11] ;  /* 0x000000000b187984 */ /* 0x000e220000000c00 */
        /* <DEDUP_REMOVED lines=9> */
[----:B0-----:R-:W-:Y:S04]  /*14030*/  STL.64 [R1], R24 ;  /* 0x0000001801007387 */ /* 0x001fe80000100a00 */
[----:B------:R-:W-:Y:S04]  /*14040*/  STL.64 [R1+0x8], R26 ;  /* 0x0000081a01007387 */ /* 0x000fe80000100a00 */
[----:B------:R-:W0:Y:S01]  /*14050*/  LDS.128 R244, [R11] ;  /* 0x000000000bf47984 */ /* 0x000e220000000c00 */
[----:B------:R-:W-:Y:S06]  /*14060*/  BAR.SYNC.DEFER_BLOCKING 0x0 ;  /* 0x0000000000007b1d */ /* 0x000fec0000010000 */
[----:B------:R-:W-:Y:S02]  /*14070*/  STSM.16.M88.4 [R0], R32 ;  /* 0x0000002000007844 */ /* 0x000fe40000000200 */
[----:B------:R-:W-:Y:S06]  /*14080*/  BAR.SYNC.DEFER_BLOCKING 0x0 ;  /* 0x0000000000007b1d */ /* 0x000fec0000010000 */
[----:B0-----:R0:W-:Y:S04]  /*14090*/  STL [R1+0x9f4], R244 ;  /* 0x0009f4f401007387 */ /* 0x0011e80000100800 */
[----:B------:R1:W-:Y:S04]  /*140a0*/  STL [R1+0x9f0], R245 ;  /* 0x0009f0f501007387 */ /* 0x0003e80000100800 */
[----:B------:R2:W-:Y:S04]  /*140b0*/  STL [R1+0x9ec], R246 ;  /* 0x0009ecf601007387 */ /* 0x0005e80000100800 */
[----:B------:R3:W-:Y:S04]  /*140c0*/  STL [R1+0x9e8], R247 ;  /* 0x0009e8f701007387 */ /* 0x0007e80000100800 */
[----:B------:R-:W4:Y:S01]  /*140d0*/  LDS.128 R240, [R11] ;  /* 0x000000000bf07984 */ /* 0x000f220000000c00 */
[----:B------:R-:W-:Y:S06]  /*140e0*/  BAR.SYNC.DEFER_BLOCKING 0x0 ;  /* 0x0000000000007b1d */ /* 0x000fec0000010000 */
[----:B0-----:R-:W4:Y:S04]  /*140f0*/  LDL.LU R244, [R1+0x610] ;  /* 0x0006100001f47983 */ /* 0x001f280000300800 */
[----:B-1----:R-:W4:Y:S04]  /*14100*/  LDL.LU R245, [R1+0x614] ;  /* 0x0006140001f57983 */ /* 0x002f280000300800 */
[----:B--2---:R-:W2:Y:S04]  /*14110*/  LDL.LU R246, [R1+0x618] ;  /* 0x0006180001f67983 */ /* 0x004ea80000300800 */
[----:B---3--:R-:W2:Y:S04]  /*14120*/  LDL.LU R247, [R1+0x61c] ;  /* 0x00061c0001f77983 */ /* 0x008ea80000300800 */
[----:B------:R-:W-:Y:S01]  /*14130*/  STSM.16.M88.4 [R0], R92 ;  /* 0x0000005c00007844 */ /* 0x000fe20000000200 */
[----:B------:R-:W-:Y:S06]  /*14140*/  BAR.SYNC.DEFER_BLOCKING 0x0 ;  /* 0x0000000000007b1d */ /* 0x000fec0000010000 */
[----:B----4-:R0:W-:Y:S04]  /*14150*/  STL [R1+0xa04], R240 ;  /* 0x000a04f001007387 */ /* 0x0101e80000100800 */
[----:B------:R1:W-:Y:S04]  /*14160*/  STL [R1+0xa00], R241 ;  /* 0x000a00f101007387 */ /* 0x0003e80000100800 */
[----:B------:R3:W-:Y:S04]  /*14170*/  STL [R1+0x9fc], R242 ;  /* 0x0009fcf201007387 */ /* 0x0007e80000100800 */
[----:B------:R4:W-:Y:S04]  /*14180*/  STL [R1+0x9f8], R243 ;  /* 0x0009f8f301007387 */ /* 0x0009e80000100800 */
[----:B------:R-:W2:Y:S01]  /*14190*/  LDS.128 R100, [R11] ;  /* 0x000000000b647984 */ /* 0x000ea20000000c00 */
[----:B------:R-:W-:Y:S06]  /*141a0*/  BAR.SYNC.DEFER_BLOCKING 0x0 ;  /* 0x0000000000007b1d */ /* 0x000fec0000010000 */
[----:B0-----:R-:W2:Y:S04]  /*141b0*/  LDL.LU R240, [R1+0x3f0] ;  /* 0x0003f00001f07983 */ /* 0x001ea80000300800 */
[----:B-1----:R-:W2:Y:S04]  /*141c0*/  LDL.LU R241, [R1+0x3f4] ;  /* 0x0003f40001f17983 */ /* 0x002ea80000300800 */
[----:B---3--:R-:W2:Y:S04]  /*141d0*/  LDL.LU R242, [R1+0x3f8] ;  /* 0x0003f80001f27983 */ /* 0x008ea80000300800 */
[----:B----4-:R-:W2:Y:S04]  /*141e0*/  LDL.LU R243, [R1+0x3fc] ;  /* 0x0003fc0001f37983 */ /* 0x010ea80000300800 */
[----:B------:R-:W-:Y:S01]  /*141f0*/  STSM.16.M88.4 [R0], R36 ;  /* 0x0000002400007844 */ /* 0x000fe20000000200 */
[----:B------:R-:W-:Y:S06]  /*14200*/  BAR.SYNC.DEFER_BLOCKING 0x0 ;  /* 0x0000000000007b1d */ /* 0x000fec0000010000 */
[----:B------:R-:W0:Y:S02]  /*14210*/  LDS.128 R92, [R11] ;  /* 0x000000000b5c7984 */ /* 0x000e240000000c00 */
[----:B------:R-:W-:Y:S06]  /*14220*/  BAR.SYNC.DEFER_BLOCKING 0x0 ;  /* 0x0000000000007b1d */ /* 0x000fec0000010000 */
[----:B------:R-:W-:Y:S02]  /*14230*/  STSM.16.M88.4 [R0], R48 ;  /* 0x0000003000007844 */ /* 0x000fe40000000200 */
[----:B------:R-:W-:Y:S06]  /*14240*/  BAR.SYNC.DEFER_BLOCKING 0x0 ;  /* 0x0000000000007b1d */ /* 0x000fec0000010000 */
[----:B------:R-:W1:Y:S02]  /*14250*/  LDS.128 R96, [R11] ;  /* 0x000000000b607984 */ /* 0x000e640000000c00 */
[----:B------:R-:W-:Y:S06]  /*14260*/  BAR.SYNC.DEFER_BLOCKING 0x0 ;  /* 0x0000000000007b1d */ /* 0x000fec0000010000 */
[----:B------:R-:W-:Y:S02]  /*14270*/  STSM.16.M88.4 [R0], R40 ;  /* 0x0000002800007844 */ /* 0x000fe40000000200 */
[----:B------:R-:W-:Y:S06]  /*14280*/  BAR.SYNC.DEFER_BLOCKING 0x0 ;  /* 0x0000000000007b1d */ /* 0x000fec0000010000 */
[----:B------:R-:W3:Y:S02]  /*14290*/  LDS.128 R48, [R11] ;  /* 0x000000000b307984 */ /* 0x000ee40000000c00 */
[----:B------:R-:W-:Y:S06]  /*142a0*/  BAR.SYNC.DEFER_BLOCKING 0x0 ;  /* 0x0000000000007b1d */ /* 0x000fec0000010000 */
[----:B------:R-:W-:Y:S02]  /*142b0*/  STSM.16.M88.4 [R0], R52 ;  /* 0x0000003400007844 */ /* 0x000fe40000000200 */
[----:B------:R-:W-:Y:S06]  /*142c0*/  BAR.SYNC.DEFER_BLOCKING 0x0 ;  /* 0x0000000000007b1d */ /* 0x000fec0000010000 */
[----:B------:R-:W4:Y:S02]  /*142d0*/  LDS.128 R52, [R11] ;  /* 0x000000000b347984 */ /* 0x000f240000000c00 */
        /* <DEDUP_REMOVED lines=177> */
[----:B------:R0:W-:Y:S02]  /*14df0*/  STSM.16.M88.4 [R0], R224 ;  /* 0x000000e000007844 */ /* 0x0001e40000000200 */
[----:B------:R-:W-:Y:S06]  /*14e00*/  BAR.SYNC.DEFER_BLOCKING 0x0 ;  /* 0x0000000000007b1d */ /* 0x000fec0000010000 */
[----:B0-----:R-:W3:Y:S04]  /*14e10*/  LDL.LU R224, [R1+0x1e0] ;  /* 0x0001e00001e07983 */ /* 0x001ee80000300800 */
[----:B------:R-:W3:Y:S04]  /*14e20*/  LDL.LU R225, [R1+0x1e4] ;  /* 0x0001e40001e17983 */ /* 0x000ee80000300800 */
[----:B------:R-:W3:Y:S04]  /*14e30*/  LDL.LU R226, [R1+0x1e8] ;  /* 0x0001e80001e27983 */ /* 0x000ee80000300800 */
[----:B------:R-:W3:Y:S04]  /*14e40*/  LDL.LU R227, [R1+0x1ec] ;  /* 0x0001ec0001e37983 */ /* 0x000ee80000300800 */
[----:B------:R-:W0:Y:S01]  /*14e50*/  LDS.128 R204, [R11] ;  /* 0x000000000bcc7984 */ /* 0x000e220000000c00 */
[----:B------:R-:W-:Y:S06]  /*14e60*/  BAR.SYNC.DEFER_BLOCKING 0x0 ;  /* 0x0000000000007b1d */ /* 0x000fec0000010000 */
[----:B------:R1:W-:Y:S02]  /*14e70*/  STSM.16.M88.4 [R0], R228 ;  /* 0x000000e400007844 */ /* 0x0003e40000000200 */
[----:B------:R-:W-:Y:S06]  /*14e80*/  BAR.SYNC.DEFER_BLOCKING 0x0 ;  /* 0x0000000000007b1d */ /* 0x000fec0000010000 */
[----:B-1----:R-:W2:Y:S04]  /*14e90*/  LDL.LU R228, [R1+0x1f0] ;  /* 0x0001f00001e47983 */ /* 0x002ea80000300800 */
[----:B------:R-:W2:Y:S04]  /*14ea0*/  LDL.LU R229, [R1+0x1f4] ;  /* 0x0001f40001e57983 */ /* 0x000ea80000300800 */
[----:B------:R-:W2:Y:S04]  /*14eb0*/  LDL.LU R230, [R1+0x1f8] ;  /* 0x0001f80001e67983 */ /* 0x000ea80000300800 */
[----:B------:R-:W2:Y:S04]  /*14ec0*/  LDL.LU R231, [R1+0x1fc] ;  /* 0x0001fc0001e77983 */ /* 0x000ea80000300800 */
[----:B------:R-:W1:Y:S01]  /*14ed0*/  LDS.128 R208, [R11] ;  /* 0x000000000bd07984 */ /* 0x000e620000000c00 */
[----:B------:R-:W-:Y:S06]  /*14ee0*/  BAR.SYNC.DEFER_BLOCKING 0x0 ;  /* 0x0000000000007b1d */ /* 0x000fec0000010000 */
[----:B------:R-:W-:Y:S02]  /*14ef0*/  STSM.16.M88.4 [R0], R232 ;  /* 0x000000e800007844 */ /* 0x000fe40000000200 */
[----:B------:R-:W-:Y:S06]  /*14f00*/  BAR.SYNC.DEFER_BLOCKING 0x0 ;  /* 0x0000000000007b1d */ /* 0x000fec0000010000 */
[----:B------:R-:W1:Y:S02]  /*14f10*/  LDS.128 R212, [R11] ;  /* 0x000000000bd47984 */ /* 0x000e640000000c00 */
[----:B------:R-:W-:Y:S06]  /*14f20*/  BAR.SYNC.DEFER_BLOCKING 0x0 ;  /* 0x0000000000007b1d */ /* 0x000fec0000010000 */
[----:B------:R4:W-:Y:S02]  /*14f30*/  STSM.16.M88.4 [R0], R236 ;  /* 0x000000ec00007844 */ /* 0x0009e40000000200 */
[----:B------:R-:W-:Y:S06]  /*14f40*/  BAR.SYNC.DEFER_BLOCKING 0x0 ;  /* 0x0000000000007b1d */ /* 0x000fec0000010000 */
[----:B----4-:R-:W4:Y:S04]  /*14f50*/  LDL.LU R236, [R1+0x600] ;  /* 0x0006000001ec7983 */ /* 0x010f280000300800 */
[----:B------:R-:W4:Y:S04]  /*14f60*/  LDL.LU R237, [R1+0x604] ;  /* 0x0006040001ed7983 */ /* 0x000f280000300800 */
[----:B------:R-:W4:Y:S04]  /*14f70*/  LDL.LU R238, [R1+0x608] ;  /* 0x0006080001ee7983 */ /* 0x000f280000300800 */
[----:B------:R-:W1:Y:S01]  /*14f80*/  LDS.128 R216, [R11] ;  /* 0x000000000bd87984 */ /* 0x000e620000000c00 */
[----:B------:R-:W-:Y:S06]  /*14f90*/  BAR.SYNC.DEFER_BLOCKING 0x0 ;  /* 0x0000000000007b1d */ /* 0x000fec0000010000 */
[----:B------:R-:W4:Y:S04]  /*14fa0*/  LDL.LU R239, [R1+0x60c] ;  /* 0x00060c0001ef7983 */ /* 0x000f280000300800 */
[----:B------:R0:W-:Y:S01]  /*14fb0*/  STSM.16.M88.4 [R0], R248 ;  /* 0x000000f800007844 */ /* 0x0001e20000000200 */
[----:B------:R-:W-:Y:S08]  /*14fc0*/  BAR.SYNC.DEFER_BLOCKING 0x0 ;  /* 0x0000000000007b1d */ /* 0x000ff00000010000 */
[----:B0-----:R-:W0:Y:S01]  /*14fd0*/  LDC R250, c[0x0][0x244] ;  /* 0x00009100fffa7b82 */ /* 0x001e220000000800 */
[----:B------:R-:W1:Y:S07]  /*14fe0*/  LDS.128 R220, [R11] ;  /* 0x000000000bdc7984 */ /* 0x000e6e0000000c00 */
[----:B------:R-:W-:Y:S06]  /*14ff0*/  BAR.SYNC.DEFER_BLOCKING 0x0 ;  /* 0x0000000000007b1d */ /* 0x000fec0000010000 */
[----:B---3--:R-:W-:Y:S02]  /*15000*/  STSM.16.M88.4 [R0], R224 ;  /* 0x000000e000007844 */ /* 0x008fe40000000200 */
[----:B------:R-:W-:Y:S06]  /*15010*/  BAR.SYNC.DEFER_BLOCKING 0x0 ;  /* 0x0000000000007b1d */ /* 0x000fec0000010000 */
[----:B------:R-:W3:Y:S02]  /*15020*/  LDS.128 R224, [R11] ;  /* 0x000000000be07984 */ /* 0x000ee40000000c00 */
[----:B------:R-:W-:Y:S06]  /*15030*/  BAR.SYNC.DEFER_BLOCKING 0x0 ;  /* 0x0000000000007b1d */ /* 0x000fec0000010000 */
[----:B--2---:R-:W-:Y:S02]  /*15040*/  STSM.16.M88.4 [R0], R228 ;  /* 0x000000e400007844 */ /* 0x004fe40000000200 */
[----:B------:R-:W-:Y:S06]  /*15050*/  BAR.SYNC.DEFER_BLOCKING 0x0 ;  /* 0x0000000000007b1d */ /* 0x000fec0000010000 */
[----:B------:R-:W2:Y:S02]  /*15060*/  LDS.128 R228, [R11] ;  /* 0x000000000be47984 */ /* 0x000ea40000000c00 */
[----:B------:R-:W-:Y:S06]  /*15070*/  BAR.SYNC.DEFER_BLOCKING 0x0 ;  /* 0x0000000000007b1d */ /* 0x000fec0000010000 */
[----:B------:R1:W-:Y:S02]  /*15080*/  STSM.16.M88.4 [R0], R240 ;  /* 0x000000f000007844 */ /* 0x0003e40000000200 */
[----:B------:R-:W-:Y:S06]  /*15090*/  BAR.SYNC.DEFER_BLOCKING 0x0 ;  /* 0x0000000000007b1d */ /* 0x000fec0000010000 */
[----:B-1----:R-:W3:Y:S04]  /*150a0*/  LDL.LU R241, [R1+0x20] ;  /* 0x0000200001f17983 */ /* 0x002ee80000300800 */
[----:B------:R-:W2:Y:S01]  /*150b0*/  LDL.LU R240, [R1+0x10] ;  /* 0x0000100001f07983 */ /* 0x000ea20000300800 */
[----:B------:R-:W-:-:S03]  /*150c0*/  ISETP.LT.AND P0, PT, R8, UR29, !P0 ;  /* 0x0000001d08007c0c */ /* 0x000fc6000c701270 */
[----:B------:R-:W2:Y:S04]  /*150d0*/  LDL.LU R242, [R1+0x14] ;  /* 0x0000140001f27983 */ /* 0x000ea80000300800 */
[----:B------:R-:W1:Y:S01]  /*150e0*/  LDS.128 R232, [R11] ;  /* 0x000000000be87984 */ /* 0x000e620000000c00 */
[----:B------:R-:W-:Y:S06]  /*150f0*/  BAR.SYNC.DEFER_BLOCKING 0x0 ;  /* 0x0000000000007b1d */ /* 0x000fec0000010000 */
[----:B------:R-:W2:Y:S04]  /*15100*/  LDL.LU R243, [R1+0x28] ;  /* 0x0000280001f37983 */ /* 0x000ea80000300800 */
[----:B----4-:R-:W-:Y:S01]  /*15110*/  STSM.16.M88.4 [R0], R236 ;  /* 0x000000ec00007844 */ /* 0x010fe20000000200 */
[----:B------:R-:W-:Y:S06]  /*15120*/  BAR.SYNC.DEFER_BLOCKING 0x0 ;  /* 0x0000000000007b1d */ /* 0x000fec0000010000 */
[----:B------:R-:W4:Y:S02]  /*15130*/  LDS.128 R236, [R11] ;  /* 0x000000000bec7984 */ /* 0x000f240000000c00 */
[----:B------:R-:W-:Y:S06]  /*15140*/  BAR.SYNC.DEFER_BLOCKING 0x0 ;  /* 0x0000000000007b1d */ /* 0x000fec0000010000 */
[----:B------:R0:W-:Y:S02]  /*15150*/  STSM.16.M88.4 [R0], R244 ;  /* 0x000000f400007844 */ /* 0x0001e40000000200 */
[----:B0-----:R-:W-:Y:S01]  /*15160*/  IMAD R0, R9, UR4, RZ ;  /* 0x0000000409007c24 */ /* 0x001fe2000f8e02ff */
[----:B------:R-:W-:Y:S01]  /*15170*/  ULDC.64 UR4, c[0x0][0x220] ;  /* 0x0000880000047ab9 */ /* 0x000fe20000000a00 */
[----:B------:R-:W4:Y:S01]  /*15180*/  LDL.LU R244, [R1+0x18] ;  /* 0x0000180001f47983 */ /* 0x000f220000300800 */
[----:B------:R-:W-:Y:S02]  /*15190*/  BAR.SYNC.DEFER_BLOCKING 0x0 ;  /* 0x0000000000007b1d */ /* 0x000fe40000010000 */
[----:B------:R-:W-:Y:S01]  /*151a0*/  LEA R2, P1, R0, UR4, 0x1 ;  /* 0x0000000400027c11 */ /* 0x000fe2000f8208ff */
[----:B------:R-:W-:-:S03]  /*151b0*/  IMAD R250, R250, 0x80, R0 ;  /* 0x00000080fafa7824 */ /* 0x000fc600078e0200 */
[----:B------:R-:W-:Y:S01]  /*151c0*/  LEA.HI.X.SX32 R3, R0, UR5, 0x1, P1 ;  /* 0x0000000500037c11 */ /* 0x000fe200088f0eff */
[----:B------:R-:W-:Y:S02]  /*151d0*/  ULDC UR4, c[0x0][0x248] ;  /* 0x0000920000047ab9 */ /* 0x000fe40000000800 */
[----:B------:R-:W-:Y:S01]  /*151e0*/  IMAD R0, R8, UR4, RZ ;  /* 0x0000000408007c24 */ /* 0x000fe2000f8e02ff */
[----:B------:R-:W4:Y:S01]  /*151f0*/  LDL.LU R245, [R1+0x2c] ;  /* 0x00002c0001f57983 */ /* 0x000f220000300800 */
[----:B------:R-:W-:Y:S02]  /*15200*/  ULDC.64 UR4, c[0x0][0x228] ;  /* 0x00008a0000047ab9 */ /* 0x000fe40000000a00 */
[----:B------:R-:W-:Y:S01]  /*15210*/  IMAD.WIDE R248, R0, 0x2, R2 ;  /* 0x0000000200f87825 */ /* 0x000fe200078e0202 */
[----:B------:R-:W4:Y:S04]  /*15220*/  LDL.LU R246, [R1+0x1c] ;  /* 0x00001c0001f67983 */ /* 0x000f280000300800 */
[----:B------:R-:W4:Y:S04]  /*15230*/  LDL.LU R247, [R1] ;  /* 0x0000000001f77983 */ /* 0x000f280000300800 */
[----:B---3--:R0:W-:Y:S01]  /*15240*/  @P0 STG.E.U16 desc[UR14][R248.64], R241 ;  /* 0x000000f1f8000986 */ /* 0x0081e2000c10150e */
[----:B------:R-:W-:-:S03]  /*15250*/  PRMT R252, R241, 0x7632, R252 ;  /* 0x00007632f1fc7816 */ /* 0x000fc600000000fc */
[----:B0-----:R-:W3:Y:S01]  /*15260*/  LDL.LU R241, [R1+0x24] ;  /* 0x0000240001f17983 */ /* 0x001ee20000300800 */
[----:B------:R-:W-:Y:S01]  /*15270*/  ISETP.GE.AND P0, PT, R8, UR7, PT ;  /* 0x0000000708007c0c */ /* 0x000fe2000bf06270 */
[----:B------:R-:W-:Y:S02]  /*15280*/  ULDC.64 UR6, c[0x0][0x220] ;  /* 0x0000880000067ab9 */ /* 0x000fe40000000a00 */
[----:B------:R-:W-:Y:S02]  /*15290*/  LEA R248, P1, R250, UR6, 0x1 ;  /* 0x00000006faf87c11 */ /* 0x000fe4000f8208ff */
[----:B------:R-:W-:Y:S01]  /*152a0*/  ISETP.LT.AND P0, PT, R10, UR4, !P0 ;  /* 0x000000040a007c0c */ /* 0x000fe2000c701270 */
[----:B------:R-:W-:Y:S01]  /*152b0*/  ULDC UR4, c[0x0][0x22c] ;  /* 0x00008b0000047ab9 */ /* 0x000fe20000000800 */
[----:B------:R-:W-:Y:S01]  /*152c0*/  LEA.HI.X.SX32 R249, R250, UR7, 0x1, P1 ;  /* 0x00000007faf97c11 */ /* 0x000fe200088f0eff */
[----:B------:R-:W-:Y:S02]  /*152d0*/  ULDC.64 UR6, c[0x0][0x228] ;  /* 0x00008a0000067ab9 */ /* 0x000fe40000000a00 */
[----:B------:R-:W-:-:S08]  /*152e0*/  IMAD.WIDE R250, R0, 0x2, R248 ;  /* 0x0000000200fa7825 */ /* 0x000fd000078e02f8 */
[----:B------:R0:W-:Y:S02]  /*152f0*/  @P0 STG.E.U16 desc[UR14][R250.64], R252 ;  /* 0x000000fcfa000986 */ /* 0x0001e4000c10150e */
[----:B0-----:R-:W-:-:S05]  /*15300*/  VIADD R250, R8, 0x1 ;  /* 0x0000000108fa7836 */ /* 0x001fca0000000000 */
[----:B------:R-:W-:Y:S01]  /*15310*/  ISETP.GE.AND P0, PT, R250, UR4, PT ;  /* 0x00000004fa007c0c */ /* 0x000fe2000bf06270 */
[----:B------:R-:W-:-:S03]  /*15320*/  ULDC UR4, c[0x0][0x248] ;  /* 0x0000920000047ab9 */ /* 0x000fc60000000800 */
[----:B------:R-:W-:Y:S01]  /*15330*/  ISETP.LT.AND P1, PT, R9, UR6, !P0 ;  /* 0x0000000609007c0c */ /* 0x000fe2000c721270 */
[----:B------:R-:W-:Y:S01]  /*15340*/  VIADD R0, R0, UR4 ;  /* 0x0000000400007c36 */ /* 0x000fe20008000000 */
[----:B------:R-:W-:Y:S01]  /*15350*/  ISETP.LT.AND P0, PT, R10, UR10, !P0 ;  /* 0x0000000a0a007c0c */ /* 0x000fe2000c701270 */
[----:B------:R-:W-:Y:S01]  /*15360*/  ULDC UR4, c[0x0][0x22c] ;  /* 0x00008b0000047ab9 */ /* 0x000fe20000000800 */
[----:B------:R-:W-:Y:S01]  /*15370*/  ULDC UR6, c[0x0][0x22c] ;  /* 0x00008b0000067ab9 */ /* 0x000fe20000000800 */
[----:B------:R-:W-:Y:S01]  /*15380*/  IMAD.WIDE R250, R0, 0x2, R2 ;  /* 0x0000000200fa7825 */ /* 0x000fe200078e0202 */
[----:B------:R-:W-:-:S07]  /*15390*/  ULDC UR10, c[0x0][0x228] ;  /* 0x00008a00000a7ab9 */ /* 0x000fce0000000800 */
[----:B--2---:R0:W-:Y:S02]  /*153a0*/  @P1 STG.E.U16 desc[UR14][R250.64], R240 ;  /* 0x000000f0fa001986 */ /* 0x0041e4000c10150e */
[----:B0-----:R-:W-:Y:S02]  /*153b0*/  IMAD.MOV.U32 R251, RZ, RZ, R240 ;  /* 0x000000fffffb7224 */ /* 0x001fe400078e00f0 */
[----:B------:R-:W2:Y:S03]  /*153c0*/  LDL.LU R240, [R1+0xa04] ;  /* 0x000a040001f07983 */ /* 0x000ea60000300800 */
[----:B------:R-:W-:Y:S01]  /*153d0*/  PRMT R252, R251, 0x7632, R252 ;  /* 0x00007632fbfc7816 */ /* 0x000fe200000000fc */
[----:B------:R-:W-:-:S05]  /*153e0*/  IMAD.WIDE R250, R0, 0x2, R248 ;  /* 0x0000000200fa7825 */ /* 0x000fca00078e02f8 */
        /* <DEDUP_REMOVED lines=11> */
[----:B---3--:R0:W-:Y:S02]  /*154a0*/  @P1 STG.E.U16 desc[UR14][R250.64], R241 ;  /* 0x000000f1fa001986 */ /* 0x0081e4000c10150e */
[----:B0-----:R-:W-:Y:S02]  /*154b0*/  IMAD.MOV.U32 R251, RZ, RZ, R241 ;  /* 0x000000fffffb7224 */ /* 0x001fe400078e00f1 */
[----:B------:R-:W3:Y:S03]  /*154c0*/  LDL.LU R241, [R1+0xa00] ;  /* 0x000a000001f17983 */ /* 0x000ee60000300800 */
        /* <DEDUP_REMOVED lines=10> */
[----:B------:R-:W-:Y:S01]  /*15570*/  PRMT R252, R242, 0x7632, R252 ;  /* 0x00007632f2fc7816 */ /* 0x000fe200000000fc */
[----:B------:R-:W-:Y:S01]  /*15580*/  IMAD.WIDE R250, R0, 0x2, R2 ;  /* 0x0000000200fa7825 */ /* 0x000fe200078e0202 */
[----:B------:R-:W-:-:S07]  /*15590*/  ULDC UR12, c[0x0][0x228] ;  /* 0x00008a00000c7ab9 */ /* 0x000fce0000000800 */
[----:B------:R0:W-:Y:S02]  /*155a0*/  @P1 STG.E.U16 desc[UR14][R250.64], R242 ;  /* 0x000000f2fa001986 */ /* 0x0001e4000c10150e */
[----:B0-----:R-:W-:Y:S02]  /*155b0*/  IMAD.WIDE R250, R0, 0x2, R248 ;  /* 0x0000000200fa7825 */ /* 0x001fe400078e02f8 */
[----:B------:R-:W3:Y:S04]  /*155c0*/  LDL.LU R242, [R1+0x9fc] ;  /* 0x0009fc0001f27983 */ /* 0x000ee80000300800 */
        /* <DEDUP_REMOVED lines=20> */
[----:B----4-:R-:W-:Y:S01]  /*15710*/  PRMT R252, R244, 0x7632, R252 ;  /* 0x00007632f4fc7816 */ /* 0x010fe200000000fc */
[----:B------:R-:W-:Y:S02]  /*15720*/  ULDC UR4, c[0x0][0x22c] ;  /* 0x00008b0000047ab9 */ /* 0x000fe40000000800 */
[----:B------:R-:W-:-:S08]  /*15730*/  IMAD.WIDE R250, R0, 0x2, R2 ;  /* 0x0000000200fa7825 */ /* 0x000fd000078e0202 */
[----:B------:R0:W-:Y:S04]  /*15740*/  @P1 STG.E.U16 desc[UR14][R250.64], R244 ;  /* 0x000000f4fa001986 */ /* 0x0001e8000c10150e */
[----:B0-----:R-:W4:Y:S01]  /*15750*/  LDL.LU R244, [R1+0x9f4] ;  /* 0x0009f40001f47983 */ /* 0x001f220000300800 */
[----:B------:R-:W-:Y:S01]  /*15760*/  ISETP.LT.AND P0, PT, R10, UR26, !P0 ;  /* 0x0000001a0a007c0c */ /* 0x000fe2000c701270 */
[----:B------:R-:W-:-:S12]  /*15770*/  IMAD.WIDE R250, R0, 0x2, R248 ;  /* 0x0000000200fa7825 */ /* 0x000fd800078e02f8 */
[----:B------:R0:W-:Y:S02]  /*15780*/  @P0 STG.E.U16 desc[UR14][R250.64], R252 ;  /* 0x000000fcfa000986 */ /* 0x0001e4000c10150e */
[----:B0-----:R-:W-:-:S05]  /*15790*/  VIADD R250, R8, 0x6 ;  /* 0x0000000608fa7836 */ /* 0x001fca0000000000 */
[----:B------:R-:W-:Y:S01]  /*157a0*/  ISETP.GE.AND P0, PT, R250, UR4, PT ;  /* 0x00000004fa007c0c */ /* 0x000fe2000bf06270 */
[----:B------:R-:W-:-:S03]  /*157b0*/  ULDC UR4, c[0x0][0x248] ;  /* 0x0000920000047ab9 */ /* 0x000fc60000000800 */
[----:B------:R-:W-:Y:S01]  /*157c0*/  ISETP.LT.AND P1, PT, R9, UR28, !P0 ;  /* 0x0000001c09007c0c */ /* 0x000fe2000c721270 */
[----:B------:R-:W-:Y:S01]  /*157d0*/  VIADD R0, R0, UR4 ;  /* 0x0000000400007c36 */ /* 0x000fe20008000000 */
[----:B------:R-:W-:Y:S02]  /*157e0*/  ULDC UR4, c[0x0][0x228] ;  /* 0x00008a0000047ab9 */ /* 0x000fe40000000800 */
[----:B------:R-:W-:Y:S01]  /*157f0*/  ISETP.LT.AND P0, PT, R10, UR4, !P0 ;  /* 0x000000040a007c0c */ /* 0x000fe2000c701270 */
[----:B------:R-:W-:Y:S01]  /*15800*/  IMAD.WIDE R250, R0, 0x2, R2 ;  /* 0x0000000200fa7825 */ /* 0x000fe200078e0202 */
[----:B------:R-:W-:Y:S01]  /*15810*/  PRMT R252, R245, 0x7632, R252 ;  /* 0x00007632f5fc7816 */ /* 0x000fe200000000fc */
[----:B------:R-:W-:-:S06]  /*15820*/  ULDC UR4, c[0x0][0x22c] ;  /* 0x00008b0000047ab9 */ /* 0x000fcc0000000800 */
[----:B------:R0:W-:Y:S02]  /*15830*/  @P1 STG.E.U16 desc[UR14][R250.64], R245 ;  /* 0x000000f5fa001986 */ /* 0x0001e4000c10150e */
[----:B0-----:R-:W-:Y:S02]  /*15840*/  IMAD.WIDE R250, R0, 0x2, R248 ;  /* 0x0000000200fa7825 */ /* 0x001fe400078e02f8 */
[----:B------:R-:W2:Y:S04]  /*15850*/  LDL.LU R245, [R1+0x9f0] ;  /* 0x0009f00001f57983 */ /* 0x000ea80000300800 */
[----:B------:R0:W-:Y:S02]  /*15860*/  @P0 STG.E.U16 desc[UR14][R250.64], R252 ;  /* 0x000000fcfa000986 */ /* 0x0001e4000c10150e */
[----:B0-----:R-:W-:-:S05]  /*15870*/  VIADD R250, R8, 0x7 ;  /* 0x0000000708fa7836 */ /* 0x001fca0000000000 */
[----:B------:R-:W-:Y:S01]  /*15880*/  ISETP.GE.AND P0, PT, R250, UR4, PT ;  /* 0x00000004fa007c0c */ /* 0x000fe2000bf06270 */
[----:B------:R-:W-:-:S03]  /*15890*/  ULDC UR4, c[0x0][0x228] ;  /* 0x00008a0000047ab9 */ /* 0x000fc60000000800 */
[----:B------:R-:W-:Y:S01]  /*158a0*/  ISETP.LT.AND P1, PT, R9, UR4, !P0 ;  /* 0x0000000409007c0c */ /* 0x000fe2000c721270 */
[----:B------:R-:W-:Y:S02]  /*158b0*/  ULDC UR4, c[0x0][0x248] ;  /* 0x0000920000047ab9 */ /* 0x000fe40000000800 */
[----:B------:R-:W-:Y:S01]  /*158c0*/  VIADD R0, R0, UR4 ;  /* 0x0000000400007c36 */ /* 0x000fe20008000000 */
[----:B------:R-:W-:Y:S02]  /*158d0*/  ULDC UR4, c[0x0][0x228] ;  /* 0x00008a0000047ab9 */ /* 0x000fe40000000800 */
[----:B------:R-:W-:Y:S01]  /*158e0*/  ISETP.LT.AND P0, PT, R10, UR4, !P0 ;  /* 0x000000040a007c0c */ /* 0x000fe2000c701270 */
[----:B------:R-:W-:Y:S01]  /*158f0*/  IMAD.WIDE R250, R0, 0x2, R2 ;  /* 0x0000000200fa7825 */ /* 0x000fe200078e0202 */
[----:B------:R-:W-:Y:S01]  /*15900*/  PRMT R252, R246, 0x7632, R252 ;  /* 0x00007632f6fc7816 */ /* 0x000fe200000000fc */
[----:B------:R-:W-:-:S04]  /*15910*/  ULDC UR4, c[0x0][0x22c] ;  /* 0x00008b0000047ab9 */ /* 0x000fc80000000800 */
        /* <DEDUP_REMOVED lines=28> */
[----:B------:R-:W-:-:S03]  /*15ae0*/  ULDC UR4, c[0x0][0x22c] ;  /* 0x00008b0000047ab9 */ /* 0x000fc60000000800 */
[----:B------:R-:W-:Y:S02]  /*15af0*/  VIADD R252, R8, 0xa ;  /* 0x0000000a08fc7836 */ /* 0x000fe40000000000 */
[----:B----4-:R0:W-:Y:S02]  /*15b00*/  @P1 STG.E.U16 desc[UR14][R250.64], R244 ;  /* 0x000000f4fa001986 */ /* 0x0101e4000c10150e */
[----:B0-----:R-:W-:Y:S01]  /*15b10*/  PRMT R244, R244, 0x7632, R244 ;  /* 0x00007632f4f47816 */ /* 0x001fe200000000f4 */
[----:B------:R-:W-:-:S05]  /*15b20*/  IMAD.WIDE R250, R0, 0x2, R248 ;  /* 0x0000000200fa7825 */ /* 0x000fca00078e02f8 */
[----:B------:R0:W-:Y:S01]  /*15b30*/  @P0 STG.E.U16 desc[UR14][R250.64], R244 ;  /* 0x000000f4fa000986 */ /* 0x0001e2000c10150e */
[----:B------:R-:W-:Y:S01]  /*15b40*/  ISETP.GE.AND P0, PT, R252, UR4, PT ;  /* 0x00000004fc007c0c */ /* 0x000fe2000bf06270 */
[----:B------:R-:W-:Y:S02]  /*15b50*/  ULDC UR4, c[0x0][0x228] ;  /* 0x00008a0000047ab9 */ /* 0x000fe40000000800 */
[----:B------:R-:W4:Y:S01]  /*15b60*/  LDL.LU R252, [R1+0x4] ;  /* 0x0000040001fc7983 */ /* 0x000f220000300800 */
[----:B------:R-:W-:Y:S01]  /*15b70*/  ISETP.LT.AND P1, PT, R9, UR4, !P0 ;  /* 0x0000000409007c0c */ /* 0x000fe2000c721270 */
[----:B------:R-:W-:Y:S02]  /*15b80*/  ULDC UR4, c[0x0][0x248] ;  /* 0x0000920000047ab9 */ /* 0x000fe40000000800 */
[----:B------:R-:W-:Y:S01]  /*15b90*/  VIADD R0, R0, UR4 ;  /* 0x0000000400007c36 */ /* 0x000fe20008000000 */
[----:B------:R-:W-:Y:S02]  /*15ba0*/  ULDC UR4, c[0x0][0x228] ;  /* 0x00008a0000047ab9 */ /* 0x000fe40000000800 */
[----:B------:R-:W-:Y:S01]  /*15bb0*/  ISETP.LT.AND P0, PT, R10, UR4, !P0 ;  /* 0x000000040a007c0c */ /* 0x000fe2000c701270 */
[----:B0-----:R-:W-:Y:S01]  /*15bc0*/  IMAD.WIDE R250, R0, 0x2, R2 ;  /* 0x0000000200fa7825 */ /* 0x001fe200078e0202 */
[----:B------:R-:W-:-:S05]  /*15bd0*/  ULDC UR4, c[0x0][0x22c] ;  /* 0x00008b0000047ab9 */ /* 0x000fca0000000800 */
[----:B----4-:R0:W-:Y:S01]  /*15be0*/  @P1 STG.E.U16 desc[UR14][R250.64], R252 ;  /* 0x000000fcfa001986 */ /* 0x0101e2000c10150e */
[----:B------:R-:W-:Y:S01]  /*15bf0*/  PRMT R244, R252, 0x7632, R244 ;  /* 0x00007632fcf47816 */ /* 0x000fe200000000f4 */
[----:B0-----:R-:W-:-:S04]  /*15c00*/  IMAD.WIDE R250, R0, 0x2, R248 ;  /* 0x0000000200fa7825 */ /* 0x001fc800078e02f8 */
[----:B------:R-:W-:Y:S01]  /*15c10*/  VIADD R252, R8, 0xb ;  /* 0x0000000b08fc7836 */ /* 0x000fe20000000000 */
[----:B------:R0:W-:Y:S04]  /*15c20*/  @P0 STG.E.U16 desc[UR14][R250.64], R244 ;  /* 0x000000f4fa000986 */ /* 0x0001e8000c10150e */
[----:B------:R-:W-:Y:S01]  /*15c30*/  ISETP.GE.AND P0, PT, R252, UR4, PT ;  /* 0x00000004fc007c0c */ /* 0x000fe2000bf06270 */
[----:B------:R-:W-:-:S03]  /*15c40*/  ULDC UR4, c[0x0][0x228] ;  /* 0x00008a0000047ab9 */ /* 0x000fc60000000800 */
[----:B------:R-:W-:Y:S01]  /*15c50*/  ISETP.LT.AND P1, PT, R9, UR4, !P0 ;  /* 0x0000000409007c0c */ /* 0x000fe2000c721270 */
[----:B------:R-:W-:Y:S02]  /*15c60*/  ULDC UR4, c[0x0][0x248] ;  /* 0x0000920000047ab9 */ /* 0x000fe40000000800 */
[----:B------:R-:W-:Y:S01]  /*15c70*/  VIADD R0, R0, UR4 ;  /* 0x0000000400007c36 */ /* 0x000fe20008000000 */
[----:B------:R-:W-:-:S03]  /*15c80*/  ULDC UR4, c[0x0][0x228] ;  /* 0x00008a0000047ab9 */ /* 0x000fc60000000800 */
[----:B0-----:R-:W-:-:S06]  /*15c90*/  IMAD.WIDE R250, R0, 0x2, R2 ;  /* 0x0000000200fa7825 */ /* 0x001fcc00078e0202 */
[----:B--2---:R0:W-:Y:S04]  /*15ca0*/  @P1 STG.E.U16 desc[UR14][R250.64], R245 ;  /* 0x000000f5fa001986 */ /* 0x0041e8000c10150e */
[----:B0-----:R-:W2:Y:S01]  /*15cb0*/  LDL.LU R251, [R1+0x8] ;  /* 0x0000080001fb7983 */ /* 0x001ea20000300800 */
[----:B------:R-:W-:Y:S01]  /*15cc0*/  ISETP.LT.AND P0, PT, R10, UR4, !P0 ;  /* 0x000000040a007c0c */ /* 0x000fe2000c701270 */
[----:B------:R-:W-:Y:S01]  /*15cd0*/  VIADD R252, R8, 0xc ;  /* 0x0000000c08fc7836 */ /* 0x000fe20000000000 */
[----:B------:R-:W-:Y:S01]  /*15ce0*/  PRMT R250, R245, 0x7632, R250 ;  /* 0x00007632f5fa7816 */ /* 0x000fe200000000fa */
[----:B------:R-:W-:Y:S01]  /*15cf0*/  IMAD.WIDE R244, R0, 0x2, R248 ;  /* 0x0000000200f47825 */ /* 0x000fe200078e02f8 */
[----:B------:R-:W-:-:S09]  /*15d00*/  ULDC UR4, c[0x0][0x22c] ;  /* 0x00008b0000047ab9 */ /* 0x000fd20000000800 */
[----:B------:R0:W-:Y:S01]  /*15d10*/  @P0 STG.E.U16 desc[UR14][R244.64], R250 ;  /* 0x000000faf4000986 */ /* 0x0001e2000c10150e */
[----:B------:R-:W-:Y:S01]  /*15d20*/  ISETP.GE.AND P0, PT, R252, UR4, PT ;  /* 0x00000004fc007c0c */ /* 0x000fe2000bf06270 */
[----:B------:R-:W-:-:S03]  /*15d30*/  ULDC UR4, c[0x0][0x228] ;  /* 0x00008a0000047ab9 */ /* 0x000fc60000000800 */
[----:B------:R-:W-:Y:S01]  /*15d40*/  ISETP.LT.AND P1, PT, R9, UR4, !P0 ;  /* 0x0000000409007c0c */ /* 0x000fe2000c721270 */
[----:B------:R-:W-:Y:S02]  /*15d50*/  ULDC UR4, c[0x0][0x248] ;  /* 0x0000920000047ab9 */ /* 0x000fe40000000800 */
[----:B------:R-:W-:Y:S01]  /*15d60*/  VIADD R0, R0, UR4 ;  /* 0x0000000400007c36 */ /* 0x000fe20008000000 */
[----:B------:R-:W-:Y:S02]  /*15d70*/  ULDC UR4, c[0x0][0x228] ;  /* 0x00008a0000047ab9 */ /* 0x000fe40000000800 */
[----:B------:R-:W-:Y:S01]  /*15d80*/  ISETP.LT.AND P0, PT, R10, UR4, !P0 ;  /* 0x000000040a007c0c */ /* 0x000fe2000c701270 */
[----:B0-----:R-:W-:Y:S01]  /*15d90*/  IMAD.WIDE R244, R0, 0x2, R2 ;  /* 0x0000000200f47825 */ /* 0x001fe200078e0202 */
[----:B------:R-:W-:-:S03]  /*15da0*/  ULDC UR4, c[0x0][0x22c] ;  /* 0x00008b0000047ab9 */ /* 0x000fc60000000800 */
[----:B------:R-:W-:Y:S02]  /*15db0*/  VIADD R250, R8, 0xd ;  /* 0x0000000d08fa7836 */ /* 0x000fe40000000000 */
[----:B--2---:R0:W-:Y:S01]  /*15dc0*/  @P1 STG.E.U16 desc[UR14][R244.64], R251 ;  /* 0x000000fbf4001986 */ /* 0x0041e2000c10150e */
[----:B------:R-:W-:Y:S01]  /*15dd0*/  PRMT R252, R251, 0x7632, R252 ;  /* 0x00007632fbfc7816 */ /* 0x000fe200000000fc */
[----:B0-----:R-:W-:-:S05]  /*15de0*/  IMAD.WIDE R244, R0, 0x2, R248 ;  /* 0x0000000200f47825 */ /* 0x001fca00078e02f8 */
[----:B------:R0:W-:Y:S04]  /*15df0*/  @P0 STG.E.U16 desc[UR14][R244.64], R252 ;  /* 0x000000fcf4000986 */ /* 0x0001e8000c10150e */
[----:B0-----:R-:W2:Y:S01]  /*15e00*/  LDL.LU R252, [R1+0xc] ;  /* 0x00000c0001fc7983 */ /* 0x001ea20000300800 */
        /* <DEDUP_REMOVED lines=8> */
[----:B---3--:R-:W-:Y:S01]  /*15e90*/  PRMT R250, R246, 0x7632, R250 ;  /* 0x00007632f6fa7816 */ /* 0x008fe200000000fa */
[----:B------:R-:W-:Y:S02]  /*15ea0*/  ULDC UR4, c[0x0][0x22c] ;  /* 0x00008b0000047ab9 */ /* 0x000fe40000000800 */
[----:B------:R-:W-:-:S02]  /*15eb0*/  VIADD R0, R8, 0xe ;  /* 0x0000000e08007836 */ /* 0x000fc40000000000 */
[----:B------:R0:W-:Y:S02]  /*15ec0*/  @P1 STG.E.U16 desc[UR14][R244.64], R246 ;  /* 0x000000f6f4001986 */ /* 0x0001e4000c10150e */
[----:B0-----:R-:W-:-:S05]  /*15ed0*/  IMAD.WIDE R244, R251, 0x2, R248 ;  /* 0x00000002fbf47825 */ /* 0x001fca00078e02f8 */
        /* <DEDUP_REMOVED lines=24> */
[----:B------:R-:W-:Y:S02]  /*16060*/  IMAD.WIDE R250, R246, 0x2, R248 ;  /* 0x00000002f6fa7825 */ /* 0x000fe400078e02f8 */
[----:B------:R0:W-:Y:S02]  /*16070*/  @P1 STG.E.U16 desc[UR14][R244.64], R247 ;  /* 0x000000f7f4001986 */ /* 0x0001e4000c10150e */
[----:B------:R-:W-:Y:S01]  /*16080*/  VIADD R0, R8, 0x10 ;  /* 0x0000001008007836 */ /* 0x000fe20000000000 */
[----:B0-----:R-:W-:-:S05]  /*16090*/  PRMT R245, R247, 0x7632, R245 ;  /* 0x00007632f7f57816 */ /* 0x001fca00000000f5 */
        /* <DEDUP_REMOVED lines=22> */
[C---:B0-----:R-:W-:Y:S01]  /*16200*/  IMAD.WIDE R244, R251.reuse, 0x2, R2 ;  /* 0x00000002fbf47825 */ /* 0x041fe200078e0202 */
[----:B------:R-:W-:Y:S01]  /*16210*/  PRMT R240, R100, 0x7632, R240 ;  /* 0x0000763264f07816 */ /* 0x000fe200000000f0 */
[----:B------:R-:W-:Y:S02]  /*16220*/  ULDC UR4, c[0x0][0x22c] ;  /* 0x00008b0000047ab9 */ /* 0x000fe40000000800 */
[----:B------:R-:W-:-:S04]  /*16230*/  IMAD.WIDE R246, R251, 0x2, R248 ;  /* 0x00000002fbf67825 */ /* 0x000fc800078e02f8 */
[----:B------:R-:W-:Y:S01]  /*16240*/  VIADD R0, R8, 0x12 ;  /* 0x0000001208007836 */ /* 0x000fe20000000000 */
[----:B------:R0:W-:Y:S04]  /*16250*/  @P1 STG.E.U16 desc[UR14][R244.64], R100 ;  /* 0x00000064f4001986 */ /* 0x0001e8000c10150e */
        /* <DEDUP_REMOVED lines=9> */
[----:B------:R-:W-:Y:S01]  /*162f0*/  PRMT R100, R241, 0x7632, R100 ;  /* 0x00007632f1647816 */ /* 0x000fe20000000064 */
[----:B------:R-:W-:Y:S02]  /*16300*/  ULDC UR4, c[0x0][0x22c] ;  /* 0x00008b0000047ab9 */ /* 0x000fe40000000800 */
[----:B--2---:R-:W-:-:S04]  /*16310*/  IMAD.WIDE R246, R251, 0x2, R248 ;  /* 0x00000002fbf67825 */ /* 0x004fc800078e02f8 */
        /* <DEDUP_REMOVED lines=11> */
[----:B--2---:R-:W-:Y:S01]  /*163d0*/  PRMT R100, R101, 0x7632, R100 ;  /* 0x0000763265647816 */ /* 0x004fe20000000064 */
        /* <DEDUP_REMOVED lines=10> */
[----:B------:R-:W-:Y:S01]  /*16480*/  ULDC UR4, c[0x0][0x228] ;  /* 0x00008a0000047ab9 */ /* 0x000fe20000000800 */
[----:B------:R-:W-:Y:S01]  /*16490*/  VIADD R0, R8, 0x15 ;  /* 0x0000001508007836 */ /* 0x000fe20000000000 */
[----:B------:R-:W-:Y:S01]  /*164a0*/  ISETP.LT.AND P1, PT, R10, UR4, !P0 ;  /* 0x000000040a007c0c */ /* 0x000fe2000c721270 */
[C---:B0-----:R-:W-:Y:S01]  /*164b0*/  IMAD.WIDE R240, R251.reuse, 0x2, R2 ;  /* 0x00000002fbf07825 */ /* 0x041fe200078e0202 */
[----:B------:R-:W-:Y:S02]  /*164c0*/  ULDC UR4, c[0x0][0x22c] ;  /* 0x00008b0000047ab9 */ /* 0x000fe40000000800 */
[----:B------:R-:W-:Y:S01]  /*164d0*/  ISETP.GE.AND P0, PT, R0, UR4, PT ;  /* 0x0000000400007c0c */ /* 0x000fe2000bf06270 */
[----:B------:R-:W-:Y:S01]  /*164e0*/  ULDC UR4, c[0x0][0x228] ;  /* 0x00008a0000047ab9 */ /* 0x000fe20000000800 */
[----:B--2---:R-:W-:Y:S01]  /*164f0*/  IMAD.WIDE R100, R251, 0x2, R248 ;  /* 0x00000002fb647825 */ /* 0x004fe200078e02f8 */
[----:B------:R0:W-:Y:S01]  /*16500*/  @P2 STG.E.U16 desc[UR14][R240.64], R242 ;  /* 0x000000f2f0002986 */ /* 0x0001e2000c10150e */
[----:B------:R-:W-:Y:S01]  /*16510*/  ISETP.LT.AND P2, PT, R9, UR4, !P0 ;  /* 0x0000000409007c0c */ /* 0x000fe2000c741270 */
[----:B------:R-:W-:Y:S01]  /*16520*/  ULDC UR4, c[0x0][0x248] ;  /* 0x0000920000047ab9 */ /* 0x000fe20000000800 */
[----:B------:R-:W-:-:S02]  /*16530*/  VIADD R0, R8, 0x16 ;  /* 0x0000001608007836 */ /* 0x000fc40000000000 */
[----:B------:R-:W-:Y:S01]  /*16540*/  VIADD R251, R251, UR4 ;  /* 0x00000004fbfb7c36 */ /* 0x000fe20008000000 */
[----:B------:R-:W-:Y:S01]  /*16550*/  ULDC UR4, c[0x0][0x228] ;  /* 0x00008a0000047ab9 */ /* 0x000fe20000000800 */
[----:B0-----:R-:W-:-:S05]  /*16560*/  PRMT R241, R242, 0x7632, R241 ;  /* 0x00007632f2f17816 */ /* 0x001fca00000000f1 */
[----:B------:R0:W-:Y:S01]  /*16570*/  @P1 STG.E.U16 desc[UR14][R100.64], R241 ;  /* 0x000000f164001986 */ /* 0x0001e2000c10150e */
[----:B------:R-:W-:Y:S01]  /*16580*/  ISETP.LT.AND P1, PT, R10, UR4, !P0 ;  /* 0x000000040a007c0c */ /* 0x000fe2000c721270 */
[----:B------:R-:W-:Y:S02]  /*16590*/  ULDC UR4, c[0x0][0x22c] ;  /* 0x00008b0000047ab9 */ /* 0x000fe40000000800 */
[----:B------:R-:W-:Y:S01]  /*165a0*/  ISETP.GE.AND P0, PT, R0, UR4, PT ;  /* 0x0000000400007c0c */ /* 0x000fe2000bf06270 */
[----:B------:R-:W-:Y:S01]  /*165b0*/  ULDC UR4, c[0x0][0x228] ;  /* 0x00008a0000047ab9 */ /* 0x000fe20000000800 */
[----:B------:R-:W-:Y:S02]  /*165c0*/  VIADD R0, R8, 0x18 ;  /* 0x0000001808007836 */ /* 0x000fe40000000000 */
[----:B0-----:R-:W-:Y:S01]  /*165d0*/  IMAD.WIDE R240, R251, 0x2, R2 ;  /* 0x00000002fbf07825 */ /* 0x001fe200078e0202 */
[----:B------:R-:W-:Y:S02]  /*165e0*/  PRMT R101, R102, 0x7632, R101 ;  /* 0x0000763266657816 */ /* 0x000fe40000000065 */
[----:B------:R-:W-:Y:S01]  /*165f0*/  ISETP.LT.AND P6, PT, R9, UR4, !P0 ;  /* 0x0000000409007c0c */ /* 0x000fe2000c7c1270 */
[----:B------:R-:W-:Y:S01]  /*16600*/  ULDC UR4, c[0x0][0x248] ;  /* 0x0000920000047ab9 */ /* 0x000fe20000000800 */
[----:B------:R0:W-:Y:S01]  /*16610*/  @P2 STG.E.U16 desc[UR14][R240.64], R102 ;  /* 0x00000066f0002986 */ /* 0x0001e2000c10150e */
[----:B------:R-:W-:Y:S01]  /*16620*/  IMAD.WIDE R244, R251, 0x2, R248 ;  /* 0x00000002fbf47825 */ /* 0x000fe200078e02f8 */
[----:B------:R-:W-:Y:S01]  /*16630*/  ISETP.GE.AND P4, PT, R0, UR6, PT ;  /* 0x0000000600007c0c */ /* 0x000fe2000bf86270 */
[----:B------:R-:W-:-:S02]  /*16640*/  ULDC UR6, c[0x0][0x22c] ;  /* 0x00008b0000067ab9 */ /* 0x000fc40000000800 */
[----:B------:R-:W-:Y:S01]  /*16650*/  VIADD R251, R251, UR4 ;  /* 0x00000004fbfb7c36 */ /* 0x000fe20008000000 */
[----:B------:R-:W-:Y:S01]  /*16660*/  ULDC UR4, c[0x0][0x22c] ;  /* 0x00008b0000047ab9 */ /* 0x000fe20000000800 */
[C---:B------:R-:W-:Y:S02]  /*16670*/  VIADD R0, R8.reuse, 0x19 ;  /* 0x0000001908007836 */ /* 0x040fe40000000000 */
[----:B0-----:R-:W-:Y:S01]  /*16680*/  VIADD R102, R8, 0x17 ;  /* 0x0000001708667836 */ /* 0x001fe20000000000 */
[----:B------:R0:W-:Y:S01]  /*16690*/  @P1 STG.E.U16 desc[UR14][R244.64], R101 ;  /* 0x00000065f4001986 */ /* 0x0001e2000c10150e */
[----:B------:R-:W-:Y:S01]  /*166a0*/  ISETP.LT.AND P2, PT, R10, UR8, !P0 ;  /* 0x000000080a007c0c */ /* 0x000fe2000c741270 */
[----:B------:R-:W-:Y:S02]  /*166b0*/  IMAD.WIDE R240, R251, 0x2, R248 ;  /* 0x00000002fbf07825 */ /* 0x000fe400078e02f8 */
[----:B------:R-:W-:Y:S01]  /*166c0*/  ISETP.GE.AND P5, PT, R102, UR4, PT ;  /* 0x0000000466007c0c */ /* 0x000fe2000bfa6270 */
[----:B------:R-:W-:Y:S01]  /*166d0*/  ULDC UR4, c[0x0][0x228] ;  /* 0x00008a0000047ab9 */ /* 0x000fe20000000800 */
[----:B------:R-:W-:Y:S01]  /*166e0*/  ISETP.GE.AND P1, PT, R0, UR6, PT ;  /* 0x0000000600007c0c */ /* 0x000fe2000bf26270 */
[----:B------:R-:W-:Y:S01]  /*166f0*/  ULDC UR6, c[0x0][0x228] ;  /* 0x00008a0000067ab9 */ /* 0x000fe20000000800 */
[----:B------:R-:W-:Y:S01]  /*16700*/  ISETP.LT.AND P0, PT, R9, UR4, !P5 ;  /* 0x0000000409007c0c */ /* 0x000fe2000ef01270 */
[----:B------:R-:W-:Y:S01]  /*16710*/  ULDC UR4, c[0x0][0x248] ;  /* 0x0000920000047ab9 */ /* 0x000fe20000000800 */
[----:B------:R-:W-:Y:S01]  /*16720*/  ULDC UR8, c[0x0][0x228] ;  /* 0x00008a0000087ab9 */ /* 0x000fe20000000800 */
[----:B0-----:R-:W-:Y:S01]  /*16730*/  IMAD.WIDE R100, R251, 0x2, R2 ;  /* 0x00000002fb647825 */ /* 0x001fe200078e0202 */
[----:B------:R-:W-:Y:S01]  /*16740*/  ISETP.LT.AND P5, PT, R10, UR6, !P5 ;  /* 0x000000060a007c0c */ /* 0x000fe2000efa1270 */
[----:B------:R-:W-:-:S02]  /*16750*/  ULDC UR6, c[0x0][0x22c] ;  /* 0x00008b0000067ab9 */ /* 0x000fc40000000800 */
[----:B------:R-:W-:Y:S01]  /*16760*/  VIADD R251, R251, UR4 ;  /* 0x00000004fbfb7c36 */ /* 0x000fe20008000000 */
[----:B------:R0:W-:Y:S01]  /*16770*/  @P6 STG.E.U16 desc[UR14][R100.64], R243 ;  /* 0x000000f364006986 */ /* 0x0001e2000c10150e */
[----:B------:R-:W-:Y:S01]  /*16780*/  ISETP.LT.AND P6, PT, R9, UR8, !P4 ;  /* 0x0000000809007c0c */ /* 0x000fe2000e7c1270 */
[----:B------:R-:W-:Y:S01]  /*16790*/  ULDC UR4, c[0x0][0x248] ;  /* 0x0000920000047ab9 */ /* 0x000fe20000000800 */
[----:B------:R-:W-:Y:S01]  /*167a0*/  PRMT R102, R243, 0x7632, R102 ;  /* 0x00007632f3667816 */ /* 0x000fe20000000066 */
[----:B------:R-:W-:Y:S01]  /*167b0*/  VIADD R245, R251, UR4 ;  /* 0x00000004fbf57c36 */ /* 0x000fe20008000000 */
[----:B------:R-:W-:Y:S01]  /*167c0*/  PRMT R244, R103, 0x7632, R244 ;  /* 0x0000763267f47816 */ /* 0x000fe200000000f4 */
[----:B------:R-:W-:Y:S01]  /*167d0*/  VIADD R0, R8, 0x1b ;  /* 0x0000001b08007836 */ /* 0x000fe20000000000 */
[----:B------:R-:W-:Y:S01]  /*167e0*/  ULDC UR8, c[0x0][0x228] ;  /* 0x00008a0000087ab9 */ /* 0x000fe20000000800 */
[----:B------:R2:W-:Y:S01]  /*167f0*/  @P2 STG.E.U16 desc[UR14][R240.64], R102 ;  /* 0x00000066f0002986 */ /* 0x0005e2000c10150e */
[----:B------:R-:W-:Y:S01]  /*16800*/  ULDC UR4, c[0x0][0x22c] ;  /* 0x00008b0000047ab9 */ /* 0x000fe20000000800 */
[----:B0-----:R-:W-:-:S04]  /*16810*/  IMAD.WIDE R242, R251, 0x2, R2 ;  /* 0x00000002fbf27825 */ /* 0x001fc800078e0202 */
[----:B------:R-:W-:Y:S01]  /*16820*/  IMAD.WIDE R100, R251, 0x2, R248 ;  /* 0x00000002fb647825 */ /* 0x000fe200078e02f8 */
[----:B------:R0:W-:Y:S01]  /*16830*/  @P0 STG.E.U16 desc[UR14][R242.64], R103 ;  /* 0x00000067f2000986 */ /* 0x0001e2000c10150e */
[----:B------:R-:W-:Y:S01]  /*16840*/  ISETP.GE.AND P0, PT, R0, UR6, PT ;  /* 0x0000000600007c0c */ /* 0x000fe2000bf06270 */
[----:B------:R-:W-:Y:S01]  /*16850*/  ULDC UR6, c[0x0][0x228] ;  /* 0x00008a0000067ab9 */ /* 0x000fe20000000800 */
[----:B--2---:R-:W-:Y:S01]  /*16860*/  IMAD.WIDE R240, R245, 0x2, R2 ;  /* 0x00000002f5f07825 */ /* 0x004fe200078e0202 */
[----:B------:R2:W-:Y:S01]  /*16870*/  @P5 STG.E.U16 desc[UR14][R100.64], R244 ;  /* 0x000000f464005986 */ /* 0x0005e2000c10150e */
[----:B------:R-:W-:Y:S01]  /*16880*/  ISETP.LT.AND P4, PT, R10, UR6, !P4 ;  /* 0x000000060a007c0c */ /* 0x000fe2000e781270 */
[----:B------:R-:W-:Y:S01]  /*16890*/  ULDC UR6, c[0x0][0x22c] ;  /* 0x00008b0000067ab9 */ /* 0x000fe20000000800 */
[C---:B------:R-:W-:Y:S01]  /*168a0*/  VIADD R102, R8.reuse, 0x1a ;  /* 0x0000001a08667836 */ /* 0x040fe20000000000 */
[----:B------:R3:W-:Y:S01]  /*168b0*/  @P6 STG.E.U16 desc[UR14][R240.64], R92 ;  /* 0x0000005cf0006986 */ /* 0x0007e2000c10150e */
[----:B------:R-:W-:Y:S01]  /*168c0*/  ISETP.LT.AND P6, PT, R9, UR8, !P1 ;  /* 0x0000000809007c0c */ /* 0x000fe2000cfc1270 */
[----:B------:R-:W-:-:S02]  /*168d0*/  VIADD R0, R8, 0x1c ;  /* 0x0000001c08007836 */ /* 0x000fc40000000000 */
[----:B------:R-:W-:Y:S01]  /*168e0*/  ISETP.GE.AND P2, PT, R102, UR4, PT ;  /* 0x0000000466007c0c */ /* 0x000fe2000bf46270 */
[----:B------:R-:W-:Y:S01]  /*168f0*/  ULDC UR4, c[0x0][0x248] ;  /* 0x0000920000047ab9 */ /* 0x000fe20000000800 */
[----:B0-----:R-:W-:Y:S01]  /*16900*/  PRMT R242, R92, 0x7632, R242 ;  /* 0x000076325cf27816 */ /* 0x001fe200000000f2 */
[C---:B------:R-:W-:Y:S01]  /*16910*/  VIADD R243, R245.reuse, UR4 ;  /* 0x00000004f5f37c36 */ /* 0x040fe20008000000 */
[----:B------:R-:W-:Y:S01]  /*16920*/  ISETP.LT.AND P1, PT, R10, UR10, !P1 ;  /* 0x0000000a0a007c0c */ /* 0x000fe2000cf21270 */
[----:B------:R-:W-:Y:S01]  /*16930*/  IMAD.WIDE R102, R245, 0x2, R248 ;  /* 0x00000002f5667825 */ /* 0x000fe200078e02f8 */
[----:B------:R-:W-:Y:S01]  /*16940*/  ULDC UR4, c[0x0][0x22c] ;  /* 0x00008b0000047ab9 */ /* 0x000fe20000000800 */
[----:B------:R-:W-:Y:S02]  /*16950*/  ULDC UR8, c[0x0][0x228] ;  /* 0x00008a0000087ab9 */ /* 0x000fe40000000800 */
[----:B--2---:R-:W-:Y:S01]  /*16960*/  IMAD.WIDE R100, R243, 0x2, R2 ;  /* 0x00000002f3647825 */ /* 0x004fe200078e0202 */
[----:B------:R-:W-:Y:S01]  /*16970*/  ISETP.GE.AND P5, PT, R0, UR4, PT ;  /* 0x0000000400007c0c */ /* 0x000fe2000bfa6270 */
[----:B------:R0:W-:Y:S01]  /*16980*/  @P4 STG.E.U16 desc[UR14][R102.64], R242 ;  /* 0x000000f266004986 */ /* 0x0001e2000c10150e */
[----:B------:R-:W-:Y:S01]  /*16990*/  ULDC UR10, c[0x0][0x228] ;  /* 0x00008a00000a7ab9 */ /* 0x000fe20000000800 */
[----:B------:R-:W-:Y:S01]  /*169a0*/  ULDC UR4, c[0x0][0x248] ;  /* 0x0000920000047ab9 */ /* 0x000fe20000000800 */
[----:B------:R-:W-:Y:S01]  /*169b0*/  ISETP.LT.AND P4, PT, R9, UR8, !P2 ;  /* 0x0000000809007c0c */ /* 0x000fe2000d781270 */
[----:B------:R2:W-:Y:S01]  /*169c0*/  @P6 STG.E.U16 desc[UR14][R100.64], R96 ;  /* 0x0000006064006986 */ /* 0x0005e2000c10150e */
[----:B------:R-:W-:Y:S01]  /*169d0*/  ISETP.LT.AND P2, PT, R10, UR10, !P2 ;  /* 0x0000000a0a007c0c */ /* 0x000fe2000d741270 */
[----:B---3--:R-:W-:Y:S01]  /*169e0*/  IMAD.WIDE R240, R243, 0x2, R248 ;  /* 0x00000002f3f07825 */ /* 0x008fe200078e02f8 */
[----:B------:R-:W-:Y:S01]  /*169f0*/  ISETP.LT.AND P6, PT, R9, UR12, !P0 ;  /* 0x0000000c09007c0c */ /* 0x000fe2000c7c1270 */
[----:B------:R-:W-:Y:S01]  /*16a00*/  ULDC UR8, c[0x0][0x228] ;  /* 0x00008a0000087ab9 */ /* 0x000fe20000000800 */
[----:B------:R-:W-:Y:S01]  /*16a10*/  PRMT R92, R96, 0x7632, R92 ;  /* 0x00007632605c7816 */ /* 0x000fe2000000005c */
[----:B------:R-:W-:Y:S01]  /*16a20*/  VIADD R0, R8, 0x1d ;  /* 0x0000001d08007836 */ /* 0x000fe20000000000 */
[----:B------:R-:W-:Y:S01]  /*16a30*/  ULDC UR10, c[0x0][0x228] ;  /* 0x00008a00000a7ab9 */ /* 0x000fe20000000800 */
[----:B0-----:R-:W-:Y:S01]  /*16a40*/  VIADD R103, R243, UR4 ;  /* 0x00000004f3677c36 */ /* 0x001fe20008000000 */
[----:B------:R-:W-:Y:S01]  /*16a50*/  ULDC UR4, c[0x0][0x248] ;  /* 0x0000920000047ab9 */ /* 0x000fe20000000800 */
[----:B------:R0:W-:Y:S01]  /*16a60*/  @P1 STG.E.U16 desc[UR14][R240.64], R92 ;  /* 0x0000005cf0001986 */ /* 0x0001e2000c10150e */
[----:B------:R-:W-:Y:S01]  /*16a70*/  ULDC UR12, c[0x0][0x228] ;  /* 0x00008a00000c7ab9 */ /* 0x000fe20000000800 */
[----:B------:R-:W-:-:S02]  /*16a80*/  VIADD R243, R103, UR4 ;  /* 0x0000000467f37c36 */ /* 0x000fc40008000000 */
[C---:B--2---:R-:W-:Y:S01]  /*16a90*/  IMAD.WIDE R100, R103.reuse, 0x2, R2 ;  /* 0x0000000267647825 */ /* 0x044fe200078e0202 */
[----:B------:R-:W-:Y:S01]  /*16aa0*/  ISETP.GE.AND P1, PT, R0, UR6, PT ;  /* 0x0000000600007c0c */ /* 0x000fe2000bf26270 */
[----:B------:R-:W-:Y:S01]  /*16ab0*/  ULDC UR4, c[0x0][0x22c] ;  /* 0x00008b0000047ab9 */ /* 0x000fe20000000800 */
[----:B------:R-:W-:Y:S01]  /*16ac0*/  ISETP.LT.AND P0, PT, R10, UR8, !P0 ;  /* 0x000000080a007c0c */ /* 0x000fe2000c701270 */
[----:B------:R-:W-:Y:S01]  /*16ad0*/  IMAD.WIDE R102, R103, 0x2, R248 ;  /* 0x0000000267667825 */ /* 0x000fe200078e02f8 */
[----:B0-----:R-:W-:-:S03]  /*16ae0*/  PRMT R92, R93, 0x7632, R92 ;  /* 0x000076325d5c7816 */ /* 0x001fc6000000005c */
[----:B------:R-:W-:Y:S01]  /*16af0*/  IMAD.WIDE R240, R243, 0x2, R2 ;  /* 0x00000002f3f07825 */ /* 0x000fe200078e0202 */
[----:B------:R-:W-:Y:S01]  /*16b00*/  @P4 STG.E.U16 desc[UR14][R100.64], R93 ;  /* 0x0000005d64004986 */ /* 0x000fe2000c10150e */
[----:B------:R-:W-:Y:S01]  /*16b10*/  ULDC UR6, c[0x0][0x22c] ;  /* 0x00008b0000067ab9 */ /* 0x000fe20000000800 */
[----:B------:R-:W-:Y:S01]  /*16b20*/  ULDC UR8, c[0x0][0x228] ;  /* 0x00008a0000087ab9 */ /* 0x000fe20000000800 */
[----:B------:R-:W-:Y:S01]  /*16b30*/  VIADD R0, R8, 0x1e ;  /* 0x0000001e08007836 */ /* 0x000fe20000000000 */
[----:B------:R0:W-:Y:S04]  /*16b40*/  @P2 STG.E.U16 desc[UR14][R102.64], R92 ;  /* 0x0000005c66002986 */ /* 0x0001e8000c10150e */
[----:B------:R2:W-:Y:S01]  /*16b50*/  @P6 STG.E.U16 desc[UR14][R240.64], R97 ;  /* 0x00000061f0006986 */ /* 0x0005e2000c10150e */
[----:B------:R-:W-:Y:S01]  /*16b60*/  ISETP.GE.AND P4, PT, R0, UR4, PT ;  /* 0x0000000400007c0c */ /* 0x000fe2000bf86270 */
[----:B------:R-:W-:Y:S01]  /*16b70*/  VIADD R0, R8, 0x1f ;  /* 0x0000001f08007836 */ /* 0x000fe20000000000 */
[----:B------:R-:W-:Y:S01]  /*16b80*/  ISETP.LT.AND P6, PT, R9, UR10, !P5 ;  /* 0x0000000a09007c0c */ /* 0x000fe2000efc1270 */
[----:B------:R-:W-:Y:S01]  /*16b90*/  ULDC UR4, c[0x0][0x248] ;  /* 0x0000920000047ab9 */ /* 0x000fe20000000800 */
[----:B------:R-:W-:Y:S01]  /*16ba0*/  ISETP.LT.AND P5, PT, R10, UR12, !P5 ;  /* 0x0000000c0a007c0c */ /* 0x000fe2000efa1270 */
[----:B------:R-:W-:Y:S01]  /*16bb0*/  ULDC UR10, c[0x0][0x228] ;  /* 0x00008a00000a7ab9 */ /* 0x000fe20000000800 */
[----:B------:R-:W-:Y:S01]  /*16bc0*/  ISETP.GE.AND P2, PT, R0, UR6, PT ;  /* 0x0000000600007c0c */ /* 0x000fe2000bf46270 */
[----:B0-----:R-:W-:Y:S01]  /*16bd0*/  VIADD R103, R243, UR4 ;  /* 0x00000004f3677c36 */ /* 0x001fe20008000000 */
[----:B------:R-:W-:Y:S01]  /*16be0*/  PRMT R0, R97, 0x7632, R0 ;  /* 0x0000763261007816 */ /* 0x000fe20000000000 */
[----:B------:R-:W-:Y:S01]  /*16bf0*/  IMAD.WIDE R92, R243, 0x2, R248 ;  /* 0x00000002f35c7825 */ /* 0x000fe200078e02f8 */
[----:B------:R-:W-:Y:S01]  /*16c00*/  PRMT R102, R94, 0x7632, R102 ;  /* 0x000076325e667816 */ /* 0x000fe20000000066 */
[----:B------:R-:W-:Y:S01]  /*16c10*/  ULDC UR4, c[0x0][0x22c] ;  /* 0x00008b0000047ab9 */ /* 0x000fe20000000800 */
[----:B------:R-:W-:Y:S01]  /*16c20*/  ULDC UR12, c[0x0][0x228] ;  /* 0x00008a00000c7ab9 */ /* 0x000fe20000000800 */
[----:B--2---:R-:W-:Y:S01]  /*16c30*/  IMAD.WIDE R96, R103, 0x2, R2 ;  /* 0x0000000267607825 */ /* 0x004fe200078e0202 */
[----:B------:R0:W-:Y:S01]  /*16c40*/  @P0 STG.E.U16 desc[UR14][R92.64], R0 ;  /* 0x000000005c000986 */ /* 0x0001e2000c10150e */
[----:B------:R-:W-:-:S02]  /*16c50*/  ULDC UR6, c[0x0][0x248] ;  /* 0x0000920000067ab9 */ /* 0x000fc40000000800 */
[----:B------:R-:W-:Y:S02]  /*16c60*/  VIADD R240, R8, 0x20 ;  /* 0x0000002008f07836 */ /* 0x000fe40000000000 */
[----:B------:R-:W-:Y:S01]  /*16c70*/  IMAD.WIDE R100, R103, 0x2, R248 ;  /* 0x0000000267647825 */ /* 0x000fe200078e02f8 */
[----:B------:R2:W-:Y:S02]  /*16c80*/  @P6 STG.E.U16 desc[UR14][R96.64], R94 ;  /* 0x0000005e60006986 */ /* 0x0005e4000c10150e */
[----:B------:R-:W-:Y:S01]  /*16c90*/  ISETP.GE.AND P0, PT, R240, UR4, PT ;  /* 0x00000004f0007c0c */ /* 0x000fe2000bf06270 */
[----:B------:R-:W-:Y:S01]  /*16ca0*/  ULDC UR4, c[0x0][0x248] ;  /* 0x0000920000047ab9 */ /* 0x000fe20000000800 */
[----:B------:R3:W-:Y:S01]  /*16cb0*/  @P5 STG.E.U16 desc[UR14][R100.64], R102 ;  /* 0x0000006664005986 */ /* 0x0007e2000c10150e */
[----:B------:R-:W-:Y:S01]  /*16cc0*/  ISETP.LT.AND P5, PT, R9, UR8, !P1 ;  /* 0x0000000809007c0c */ /* 0x000fe2000cfa1270 */
[----:B------:R-:W-:Y:S01]  /*16cd0*/  VIADD R103, R103, UR4 ;  /* 0x0000000467677c36 */ /* 0x000fe20008000000 */
[----:B------:R-:W-:Y:S01]  /*16ce0*/  ISETP.LT.AND P1, PT, R10, UR10, !P1 ;  /* 0x0000000a0a007c0c */ /* 0x000fe2000cf21270 */
[----:B0-----:R-:W-:Y:S01]  /*16cf0*/  VIADD R0, R8, 0x21 ;  /* 0x0000002108007836 */ /* 0x001fe20000000000 */
[----:B------:R-:W-:Y:S01]  /*16d00*/  ISETP.LT.AND P6, PT, R9, UR12, !P4 ;  /* 0x0000000c09007c0c */ /* 0x000fe2000e7c1270 */
[C---:B------:R-:W-:Y:S01]  /*16d10*/  VIADD R241, R103.reuse, UR6 ;  /* 0x0000000667f17c36 */ /* 0x040fe20008000000 */
[----:B------:R-:W-:Y:S01]  /*16d20*/  ISETP.LT.AND P4, PT, R10, UR16, !P4 ;  /* 0x000000100a007c0c */ /* 0x000fe2000e781270 */
[----:B------:R-:W-:Y:S01]  /*16d30*/  IMAD.WIDE R92, R103, 0x2, R2 ;  /* 0x00000002675c7825 */ /* 0x000fe200078e0202 */
[----:B--2---:R-:W-:Y:S01]  /*16d40*/  PRMT R94, R98, 0x7632, R94 ;  /* 0x00007632625e7816 */ /* 0x004fe2000000005e */
[----:B------:R-:W-:Y:S01]  /*16d50*/  ULDC UR4, c[0x0][0x22c] ;  /* 0x00008b0000047ab9 */ /* 0x000fe20000000800 */
[----:B------:R-:W-:Y:S01]  /*16d60*/  PRMT R240, R95, 0x7632, R240 ;  /* 0x000076325ff07816 */ /* 0x000fe200000000f0 */
[----:B------:R-:W-:Y:S01]  /*16d70*/  IMAD.WIDE R96, R103, 0x2, R248 ;  /* 0x0000000267607825 */ /* 0x000fe200078e02f8 */
[----:B------:R-:W-:Y:S01]  /*16d80*/  ULDC UR8, c[0x0][0x228] ;  /* 0x00008a0000087ab9 */ /* 0x000fe20000000800 */
[----:B------:R-:W-:Y:S01]  /*16d90*/  ULDC UR10, c[0x0][0x228] ;  /* 0x00008a00000a7ab9 */ /* 0x000fe20000000800 */
[----:B------:R-:W-:Y:S01]  /*16da0*/  ULDC UR12, c[0x0][0x228] ;  /* 0x00008a00000c7ab9 */ /* 0x000fe20000000800 */
[C---:B---3--:R-:W-:Y:S01]  /*16db0*/  IMAD.WIDE R100, R241.reuse, 0x2, R2 ;  /* 0x00000002f1647825 */ /* 0x048fe200078e0202 */
[----:B------:R0:W-:Y:S01]  /*16dc0*/  @P5 STG.E.U16 desc[UR14][R92.64], R98 ;  /* 0x000000625c005986 */ /* 0x0001e2000c10150e */
[----:B------:R-:W-:Y:S01]  /*16dd0*/  ULDC UR6, c[0x0][0x22c] ;  /* 0x00008b0000067ab9 */ /* 0x000fe20000000800 */
[----:B------:R-:W-:Y:S01]  /*16de0*/  ULDC UR16, c[0x0][0x228] ;  /* 0x00008a0000107ab9 */ /* 0x000fe20000000800 */
[----:B------:R-:W-:Y:S01]  /*16df0*/  IMAD.WIDE R102, R241, 0x2, R248 ;  /* 0x00000002f1667825 */ /* 0x000fe200078e02f8 */
[----:B------:R-:W-:Y:S01]  /*16e00*/  @P1 STG.E.U16 desc[UR14][R96.64], R94 ;  /* 0x0000005e60001986 */ /* 0x000fe2000c10150e */
[----:B------:R-:W-:Y:S01]  /*16e10*/  ISETP.GE.AND P5, PT, R0, UR4, PT ;  /* 0x0000000400007c0c */ /* 0x000fe2000bfa6270 */
[----:B------:R-:W-:-:S02]  /*16e20*/  ULDC UR4, c[0x0][0x248] ;  /* 0x0000920000047ab9 */ /* 0x000fc40000000800 */
[----:B------:R2:W-:Y:S01]  /*16e30*/  @P6 STG.E.U16 desc[UR14][R100.64], R95 ;  /* 0x0000005f64006986 */ /* 0x0005e2000c10150e */
[----:B------:R-:W-:Y:S01]  /*16e40*/  VIADD R241, R241, UR4 ;  /* 0x00000004f1f17c36 */ /* 0x000fe20008000000 */
[C---:B------:R-:W-:Y:S01]  /*16e50*/  ISETP.LT.AND P6, PT, R9.reuse, UR12, !P0 ;  /* 0x0000000c09007c0c */ /* 0x040fe2000c7c1270 */
[----:B------:R-:W-:Y:S01]  /*16e60*/  ULDC UR4, c[0x0][0x248] ;  /* 0x0000920000047ab9 */ /* 0x000fe20000000800 */
[----:B------:R-:W-:Y:S01]  /*16e70*/  @P4 STG.E.U16 desc[UR14][R102.64], R240 ;  /* 0x000000f066004986 */ /* 0x000fe2000c10150e */
[----:B------:R-:W-:Y:S01]  /*16e80*/  ISETP.LT.AND P4, PT, R9, UR8, !P2 ;  /* 0x0000000809007c0c */ /* 0x000fe2000d781270 */
[----:B------:R-:W-:Y:S01]  /*16e90*/  VIADD R0, R8, 0x22 ;  /* 0x0000002208007836 */ /* 0x000fe20000000000 */
[----:B------:R-:W-:Y:S01]  /*16ea0*/  ISETP.LT.AND P2, PT, R10, UR10, !P2 ;  /* 0x0000000a0a007c0c */ /* 0x000fe2000d741270 */
[----:B0-----:R-:W-:Y:S01]  /*16eb0*/  IMAD.WIDE R92, R241, 0x2, R2 ;  /* 0x00000002f15c7825 */ /* 0x001fe200078e0202 */
[----:B------:R-:W-:Y:S01]  /*16ec0*/  PRMT R98, R99, 0x7632, R98 ;  /* 0x0000763263627816 */ /* 0x000fe20000000062 */
[----:B------:R-:W-:Y:S01]  /*16ed0*/  ULDC UR8, c[0x0][0x228] ;  /* 0x00008a0000087ab9 */ /* 0x000fe20000000800 */
[----:B------:R-:W-:Y:S01]  /*16ee0*/  ULDC UR12, c[0x0][0x228] ;  /* 0x00008a00000c7ab9 */ /* 0x000fe20000000800 */
[----:B--2---:R-:W-:-:S02]  /*16ef0*/  VIADD R101, R241, UR4 ;  /* 0x00000004f1657c36 */ /* 0x004fc40008000000 */
[----:B------:R-:W-:Y:S01]  /*16f00*/  IMAD.WIDE R94, R241, 0x2, R248 ;  /* 0x00000002f15e7825 */ /* 0x000fe200078e02f8 */
[----:B------:R-:W-:Y:S01]  /*16f10*/  ISETP.GE.AND P1, PT, R0, UR6, PT ;  /* 0x0000000600007c0c */ /* 0x000fe2000bf26270 */
[----:B------:R-:W-:Y:S01]  /*16f20*/  ULDC UR10, c[0x0][0x228] ;  /* 0x00008a00000a7ab9 */ /* 0x000fe20000000800 */
[----:B------:R-:W-:Y:S01]  /*16f30*/  ULDC UR4, c[0x0][0x22c] ;  /* 0x00008b0000047ab9 */ /* 0x000fe20000000800 */
[----:B------:R-:W-:Y:S01]  /*16f40*/  IMAD.WIDE R96, R101, 0x2, R2 ;  /* 0x0000000265607825 */ /* 0x000fe200078e0202 */
[----:B------:R0:W-:Y:S01]  /*16f50*/  @P4 STG.E.U16 desc[UR14][R92.64], R99 ;  /* 0x000000635c004986 */ /* 0x0001e2000c10150e */
[----:B------:R-:W-:Y:S01]  /*16f60*/  ISETP.LT.AND P0, PT, R10, UR8, !P0 ;  /* 0x000000080a007c0c */ /* 0x000fe2000c701270 */
[----:B------:R-:W-:Y:S01]  /*16f70*/  ULDC UR6, c[0x0][0x22c] ;  /* 0x00008b0000067ab9 */ /* 0x000fe20000000800 */
[----:B------:R-:W-:Y:S01]  /*16f80*/  VIADD R0, R8, 0x23 ;  /* 0x0000002308007836 */ /* 0x000fe20000000000 */
[----:B------:R-:W-:Y:S01]  /*16f90*/  @P2 STG.E.U16 desc[UR14][R94.64], R98 ;  /* 0x000000625e002986 */ /* 0x000fe2000c10150e */
[----:B------:R-:W-:-:S03]  /*16fa0*/  ULDC UR8, c[0x0][0x228] ;  /* 0x00008a0000087ab9 */ /* 0x000fc60000000800 */
[----:B------:R2:W-:Y:S01]  /*16fb0*/  @P6 STG.E.U16 desc[UR14][R96.64], R48 ;  /* 0x0000003060006986 */ /* 0x0005e2000c10150e */
[----:B------:R-:W-:Y:S01]  /*16fc0*/  ISETP.LT.AND P6, PT, R9, UR10, !P5 ;  /* 0x0000000a09007c0c */ /* 0x000fe2000efc1270 */
[----:B------:R-:W-:Y:S01]  /*16fd0*/  ULDC UR10, c[0x0][0x228] ;  /* 0x00008a00000a7ab9 */ /* 0x000fe20000000800 */
[----:B------:R-:W-:Y:S01]  /*16fe0*/  ISETP.GE.AND P4, PT, R0, UR4, PT ;  /* 0x0000000400007c0c */ /* 0x000fe2000bf86270 */
[----:B------:R-:W-:Y:S01]  /*16ff0*/  ULDC UR4, c[0x0][0x248] ;  /* 0x0000920000047ab9 */ /* 0x000fe20000000800 */
[----:B------:R-:W-:Y:S01]  /*17000*/  ISETP.LT.AND P5, PT, R10, UR12, !P5 ;  /* 0x0000000c0a007c0c */ /* 0x000fe2000efa1270 */
[----:B------:R-:W-:Y:S01]  /*17010*/  VIADD R0, R8, 0x24 ;  /* 0x0000002408007836 */ /* 0x000fe20000000000 */
[----:B------:R-:W-:Y:S01]  /*17020*/  ULDC UR12, c[0x0][0x228] ;  /* 0x00008a00000c7ab9 */ /* 0x000fe20000000800 */
[C---:B0-----:R-:W-:Y:S01]  /*17030*/  VIADD R99, R101.reuse, UR4 ;  /* 0x0000000465637c36 */ /* 0x041fe20008000000 */
[----:B------:R-:W-:Y:S01]  /*17040*/  ULDC UR4, c[0x0][0x22c] ;  /* 0x00008b0000047ab9 */ /* 0x000fe20000000800 */
[----:B------:R-:W-:Y:S01]  /*17050*/  IMAD.WIDE R92, R101, 0x2, R248 ;  /* 0x00000002655c7825 */ /* 0x000fe200078e02f8 */
[----:B------:R-:W-:Y:S01]  /*17060*/  ISETP.GE.AND P2, PT, R0, UR6, PT ;  /* 0x0000000600007c0c */ /* 0x000fe2000bf46270 */
[----:B------:R-:W-:Y:S01]  /*17070*/  ULDC UR6, c[0x0][0x248] ;  /* 0x0000920000067ab9 */ /* 0x000fe20000000800 */
[----:B--2---:R-:W-:Y:S01]  /*17080*/  PRMT R48, R48, 0x7632, R48 ;  /* 0x0000763230307816 */ /* 0x004fe20000000030 */
[----:B------:R-:W-:Y:S01]  /*17090*/  IMAD.WIDE R94, R99, 0x2, R2 ;  /* 0x00000002635e7825 */ /* 0x000fe200078e0202 */
[----:B------:R-:W-:-:S03]  /*170a0*/  PRMT R0, R52, 0x7632, R0 ;  /* 0x0000763234007816 */ /* 0x000fc60000000000 */
[----:B------:R-:W-:Y:S02]  /*170b0*/  VIADD R98, R8, 0x25 ;  /* 0x0000002508627836 */ /* 0x000fe40000000000 */
[C---:B------:R-:W-:Y:S01]  /*170c0*/  IMAD.WIDE R96, R99.reuse, 0x2, R248 ;  /* 0x0000000263607825 */ /* 0x040fe200078e02f8 */
[----:B------:R0:W-:Y:S02]  /*170d0*/  @P0 STG.E.U16 desc[UR14][R92.64], R48 ;  /* 0x000000305c000986 */ /* 0x0001e4000c10150e */
[----:B------:R-:W-:Y:S01]  /*170e0*/  ISETP.GE.AND P0, PT, R98, UR4, PT ;  /* 0x0000000462007c0c */ /* 0x000fe2000bf06270 */
[----:B------:R-:W-:Y:S01]  /*170f0*/  ULDC UR4, c[0x0][0x248] ;  /* 0x0000920000047ab9 */ /* 0x000fe20000000800 */
[----:B------:R2:W-:Y:S01]  /*17100*/  @P6 STG.E.U16 desc[UR14][R94.64], R52 ;  /* 0x000000345e006986 */ /* 0x0005e2000c10150e */
[----:B------:R-:W-:Y:S01]  /*17110*/  VIADD R99, R99, UR4 ;  /* 0x0000000463637c36 */ /* 0x000fe20008000000 */
[C---:B------:R-:W-:Y:S01]  /*17120*/  ISETP.LT.AND P6, PT, R9.reuse, UR12, !P4 ;  /* 0x0000000c09007c0c */ /* 0x040fe2000e7c1270 */
[----:B------:R-:W-:Y:S01]  /*17130*/  ULDC UR4, c[0x0][0x22c] ;  /* 0x00008b0000047ab9 */ /* 0x000fe20000000800 */
[----:B------:R3:W-:Y:S01]  /*17140*/  @P5 STG.E.U16 desc[UR14][R96.64], R0 ;  /* 0x0000000060005986 */ /* 0x0007e2000c10150e */
[----:B------:R-:W-:Y:S01]  /*17150*/  ISETP.LT.AND P5, PT, R9, UR8, !P1 ;  /* 0x0000000809007c0c */ /* 0x000fe2000cfa1270 */
[C---:B------:R-:W-:Y:S01]  /*17160*/  VIADD R101, R99.reuse, UR6 ;  /* 0x0000000663657c36 */ /* 0x040fe20008000000 */
[C---:B------:R-:W-:Y:S01]  /*17170*/  ISETP.LT.AND P1, PT, R10.reuse, UR10, !P1 ;  /* 0x0000000a0a007c0c */ /* 0x040fe2000cf21270 */
[----:B0-----:R-:W-:Y:S01]  /*17180*/  IMAD.WIDE R92, R99, 0x2, R2 ;  /* 0x00000002635c7825 */ /* 0x001fe200078e0202 */
[----:B------:R-:W-:Y:S01]  /*17190*/  ISETP.LT.AND P4, PT, R10, UR16, !P4 ;  /* 0x000000100a007c0c */ /* 0x000fe2000e781270 */
[----:B------:R-:W-:Y:S01]  /*171a0*/  ULDC UR8, c[0x0][0x228] ;  /* 0x00008a0000087ab9 */ /* 0x000fe20000000800 */
[----:B------:R-:W-:Y:S01]  /*171b0*/  PRMT R48, R49, 0x7632, R48 ;  /* 0x0000763231307816 */ /* 0x000fe20000000030 */
[----:B--2---:R-:W-:Y:S01]  /*171c0*/  IMAD.WIDE R94, R99, 0x2, R248 ;  /* 0x00000002635e7825 */ /* 0x004fe200078e02f8 */
[----:B------:R-:W-:Y:S01]  /*171d0*/  PRMT R52, R53, 0x7632, R52 ;  /* 0x0000763235347816 */ /* 0x000fe20000000034 */
[----:B------:R-:W-:Y:S01]  /*171e0*/  ULDC UR10, c[0x0][0x228] ;  /* 0x00008a00000a7ab9 */ /* 0x000fe20000000800 */
[----:B------:R-:W-:Y:S01]  /*171f0*/  ULDC UR12, c[0x0][0x228] ;  /* 0x00008a00000c7ab9 */ /* 0x000fe20000000800 */
[----:B---3--:R-:W-:Y:S01]  /*17200*/  IMAD.WIDE R96, R101, 0x2, R2 ;  /* 0x0000000265607825 */ /* 0x008fe200078e0202 */
[----:B------:R-:W-:Y:S01]  /*17210*/  ULDC UR6, c[0x0][0x22c] ;  /* 0x00008b0000067ab9 */ /* 0x000fe20000000800 */
[----:B------:R-:W-:Y:S01]  /*17220*/  @P5 STG.E.U16 desc[UR14][R92.64], R49 ;  /* 0x000000315c005986 */ /* 0x000fe2000c10150e */
[----:B------:R-:W-:Y:S01]  /*17230*/  ULDC UR16, c[0x0][0x228] ;  /* 0x00008a0000107ab9 */ /* 0x000fe20000000800 */
[----:B------:R-:W-:-:S02]  /*17240*/  VIADD R0, R8, 0x26 ;  /* 0x0000002608007836 */ /* 0x000fc40000000000 */
[C---:B------:R-:W-:Y:S01]  /*17250*/  IMAD.WIDE R98, R101.reuse, 0x2, R248 ;  /* 0x0000000265627825 */ /* 0x040fe200078e02f8 */
[----:B------:R0:W-:Y:S02]  /*17260*/  @P1 STG.E.U16 desc[UR14][R94.64], R48 ;  /* 0x000000305e001986 */ /* 0x0001e4000c10150e */
[----:B------:R-:W-:Y:S01]  /*17270*/  ISETP.GE.AND P5, PT, R0, UR4, PT ;  /* 0x0000000400007c0c */ /* 0x000fe2000bfa6270 */
[----:B------:R-:W-:Y:S01]  /*17280*/  ULDC UR4, c[0x0][0x248] ;  /* 0x0000920000047ab9 */ /* 0x000fe20000000800 */
[----:B------:R-:W-:Y:S01]  /*17290*/  @P6 STG.E.U16 desc[UR14][R96.64], R53 ;  /* 0x0000003560006986 */ /* 0x000fe2000c10150e */
[----:B------:R-:W-:Y:S01]  /*172a0*/  VIADD R101, R101, UR4 ;  /* 0x0000000465657c36 */ /* 0x000fe20008000000 */
[C---:B------:R-:W-:Y:S01]  /*172b0*/  ISETP.LT.AND P6, PT, R9.reuse, UR12, !P0 ;  /* 0x0000000c09007c0c */ /* 0x040fe2000c7c1270 */
[----:B------:R-:W-:Y:S01]  /*172c0*/  ULDC UR4, c[0x0][0x248] ;  /* 0x0000920000047ab9 */ /* 0x000fe20000000800 */
[----:B------:R2:W-:Y:S01]  /*172d0*/  @P4 STG.E.U16 desc[UR14][R98.64], R52 ;  /* 0x0000003462004986 */ /* 0x0005e2000c10150e */
[----:B------:R-:W-:Y:S01]  /*172e0*/  ISETP.LT.AND P4, PT, R9, UR8, !P2 ;  /* 0x0000000809007c0c */ /* 0x000fe2000d781270 */
[----:B------:R-:W-:Y:S01]  /*172f0*/  VIADD R0, R8, 0x27 ;  /* 0x0000002708007836 */ /* 0x000fe20000000000 */
[----:B------:R-:W-:Y:S01]  /*17300*/  ISETP.LT.AND P2, PT, R10, UR10, !P2 ;  /* 0x0000000a0a007c0c */ /* 0x000fe2000d741270 */
[C---:B0-----:R-:W-:Y:S01]  /*17310*/  VIADD R95, R101.reuse, UR4 ;  /* 0x00000004655f7c36 */ /* 0x041fe20008000000 */
[----:B------:R-:W-:Y:S01]  /*17320*/  PRMT R94, R50, 0x7632, R94 ;  /* 0x00007632325e7816 */ /* 0x000fe2000000005e */
[--C-:B------:R-:W-:Y:S01]  /*17330*/  IMAD.WIDE R48, R101, 0x2, R2.reuse ;  /* 0x0000000265307825 */ /* 0x100fe200078e0202 */
[----:B------:R-:W-:Y:S01]  /*17340*/  ISETP.GE.AND P1, PT, R0, UR6, PT ;  /* 0x0000000600007c0c */ /* 0x000fe2000bf26270 */
[----:B------:R-:W-:Y:S01]  /*17350*/  ULDC UR8, c[0x0][0x228] ;  /* 0x00008a0000087ab9 */ /* 0x000fe20000000800 */
[----:B------:R-:W-:Y:S01]  /*17360*/  ULDC UR10, c[0x0][0x228] ;  /* 0x00008a00000a7ab9 */ /* 0x000fe20000000800 */
[----:B------:R-:W-:Y:S01]  /*17370*/  IMAD.WIDE R92, R95, 0x2, R2 ;  /* 0x000000025f5c7825 */ /* 0x000fe200078e0202 */
[----:B------:R-:W-:Y:S01]  /*17380*/  ULDC UR4, c[0x0][0x22c] ;  /* 0x00008b0000047ab9 */ /* 0x000fe20000000800 */
[----:B------:R-:W-:-:S02]  /*17390*/  ULDC UR12, c[0x0][0x228] ;  /* 0x00008a00000c7ab9 */ /* 0x000fc40000000800 */
[--C-:B--2---:R-:W-:Y:S01]  /*173a0*/  IMAD.WIDE R52, R101, 0x2, R248.reuse ;  /* 0x0000000265347825 */ /* 0x104fe200078e02f8 */
[----:B------:R0:W-:Y:S03]  /*173b0*/  @P4 STG.E.U16 desc[UR14][R48.64], R50 ;  /* 0x0000003230004986 */ /* 0x0001e6000c10150e */
[----:B------:R-:W-:Y:S01]  /*173c0*/  VIADD R0, R8, 0x28 ;  /* 0x0000002808007836 */ /* 0x000fe20000000000 */
[----:B------:R-:W-:Y:S01]  /*173d0*/  @P2 STG.E.U16 desc[UR14][R52.64], R94 ;  /* 0x0000005e34002986 */ /* 0x000fe2000c10150e */
[----:B------:R-:W-:Y:S01]  /*173e0*/  ISETP.LT.AND P0, PT, R10, UR8, !P0 ;  /* 0x000000080a007c0c */ /* 0x000fe2000c701270 */
[----:B------:R-:W-:Y:S01]  /*173f0*/  ULDC UR6, c[0x0][0x22c] ;  /* 0x00008b0000067ab9 */ /* 0x000fe20000000800 */
[----:B------:R-:W-:Y:S01]  /*17400*/  ULDC UR8, c[0x0][0x228] ;  /* 0x00008a0000087ab9 */ /* 0x000fe20000000800 */
        /* <DEDUP_REMOVED lines=8> */
[C---:B------:R-:W-:Y:S01]  /*17490*/  VIADD R97, R95.reuse, UR4 ;  /* 0x000000045f617c36 */ /* 0x040fe20008000000 */
[----:B------:R-:W-:Y:S01]  /*174a0*/  ULDC UR4, c[0x0][0x22c] ;  /* 0x00008b0000047ab9 */ /* 0x000fe20000000800 */
[----:B0-----:R-:W-:Y:S01]  /*174b0*/  IMAD.WIDE R48, R95, 0x2, R248 ;  /* 0x000000025f307825 */ /* 0x001fe200078e02f8 */
        /* <DEDUP_REMOVED lines=26> */
[----:B------:R-:W-:Y:S01]  /*17660*/  IMAD.WIDE R52, R95, 0x2, R2 ;  /* 0x000000025f347825 */ /* 0x000fe200078e0202 */
[----:B------:R-:W-:Y:S01]  /*17670*/  ULDC UR6, c[0x0][0x22c] ;  /* 0x00008b0000067ab9 */ /* 0x000fe20000000800 */
[----:B------:R-:W-:Y:S01]  /*17680*/  @P5 STG.E.U16 desc[UR14][R48.64], R55 ;  /* 0x0000003730005986 */ /* 0x000fe2000c10150e */
[----:B------:R-:W-:Y:S01]  /*17690*/  ULDC UR16, c[0x0][0x228] ;  /* 0x00008a0000107ab9 */ /* 0x000fe20000000800 */
[----:B---3--:R-:W-:-:S02]  /*176a0*/  VIADD R0, R8, 0x2b ;  /* 0x0000002b08007836 */ /* 0x008fc40000000000 */
[----:B------:R-:W-:Y:S01]  /*176b0*/  IMAD.WIDE R92, R95, 0x2, R248 ;  /* 0x000000025f5c7825 */ /* 0x000fe200078e02f8 */
[----:B------:R0:W-:Y:S02]  /*176c0*/  @P1 STG.E.U16 desc[UR14][R50.64], R54 ;  /* 0x0000003632001986 */ /* 0x0001e4000c10150e */
[----:B------:R-:W-:Y:S01]  /*176d0*/  ISETP.GE.AND P5, PT, R0, UR4, PT ;  /* 0x0000000400007c0c */ /* 0x000fe2000bfa6270 */
[----:B------:R-:W-:Y:S01]  /*176e0*/  ULDC UR4, c[0x0][0x248] ;  /* 0x0000920000047ab9 */ /* 0x000fe20000000800 */
[----:B------:R2:W-:Y:S01]  /*176f0*/  @P6 STG.E.U16 desc[UR14][R52.64], R44 ;  /* 0x0000002c34006986 */ /* 0x0005e2000c10150e */
[C---:B------:R-:W-:Y:S01]  /*17700*/  ISETP.LT.AND P6, PT, R9.reuse, UR12, !P0 ;  /* 0x0000000c09007c0c */ /* 0x040fe2000c7c1270 */
[----:B------:R-:W-:Y:S01]  /*17710*/  VIADD R0, R8, 0x2c ;  /* 0x0000002c08007836 */ /* 0x000fe20000000000 */
[----:B------:R-:W-:Y:S01]  /*17720*/  ULDC UR12, c[0x0][0x228] ;  /* 0x00008a00000c7ab9 */ /* 0x000fe20000000800 */
[----:B------:R3:W-:Y:S01]  /*17730*/  @P4 STG.E.U16 desc[UR14][R92.64], R94 ;  /* 0x0000005e5c004986 */ /* 0x0007e2000c10150e */
[----:B------:R-:W-:Y:S01]  /*17740*/  ISETP.LT.AND P4, PT, R9, UR8, !P2 ;  /* 0x0000000809007c0c */ /* 0x000fe2000d781270 */
[----:B------:R-:W-:Y:S01]  /*17750*/  ULDC UR8, c[0x0][0x228] ;  /* 0x00008a0000087ab9 */ /* 0x000fe20000000800 */
[----:B------:R-:W-:Y:S01]  /*17760*/  ISETP.LT.AND P2, PT, R10, UR10, !P2 ;  /* 0x0000000a0a007c0c */ /* 0x000fe2000d741270 */
[----:B0-----:R-:W-:Y:S01]  /*17770*/  VIADD R51, R95, UR4 ;  /* 0x000000045f337c36 */ /* 0x001fe20008000000 */
[----:B------:R-:W-:Y:S01]  /*17780*/  ULDC UR4, c[0x0][0x248] ;  /* 0x0000920000047ab9 */ /* 0x000fe20000000800 */
[----:B------:R-:W-:Y:S01]  /*17790*/  ISETP.GE.AND P1, PT, R0, UR6, PT ;  /* 0x0000000600007c0c */ /* 0x000fe2000bf26270 */
[----:B------:R-:W-:Y:S01]  /*177a0*/  ULDC UR10, c[0x0][0x228] ;  /* 0x00008a00000a7ab9 */ /* 0x000fe20000000800 */
[C---:B------:R-:W-:Y:S01]  /*177b0*/  VIADD R55, R51.reuse, UR4 ;  /* 0x0000000433377c36 */ /* 0x040fe20008000000 */
[----:B--2---:R-:W-:Y:S01]  /*177c0*/  PRMT R44, R40, 0x7632, R44 ;  /* 0x00007632282c7816 */ /* 0x004fe2000000002c */
[C---:B------:R-:W-:Y:S01]  /*177d0*/  IMAD.WIDE R48, R51.reuse, 0x2, R2 ;  /* 0x0000000233307825 */ /* 0x040fe200078e0202 */
[----:B------:R-:W-:Y:S01]  /*177e0*/  ULDC UR4, c[0x0][0x22c] ;  /* 0x00008b0000047ab9 */ /* 0x000fe20000000800 */
[----:B------:R-:W-:Y:S01]  /*177f0*/  ISETP.LT.AND P0, PT, R10, UR8, !P0 ;  /* 0x000000080a007c0c */ /* 0x000fe2000c701270 */
[----:B------:R-:W-:Y:S01]  /*17800*/  ULDC UR6, c[0x0][0x22c] ;  /* 0x00008b0000067ab9 */ /* 0x000fe20000000800 */
[----:B------:R-:W-:Y:S01]  /*17810*/  IMAD.WIDE R50, R51, 0x2, R248 ;  /* 0x0000000233327825 */ /* 0x000fe200078e02f8 */
[----:B------:R0:W-:Y:S01]  /*17820*/  @P4 STG.E.U16 desc[UR14][R48.64], R40 ;  /* 0x0000002830004986 */ /* 0x0001e2000c10150e */
[----:B------:R-:W-:-:S02]  /*17830*/  ULDC UR8, c[0x0][0x228] ;  /* 0x00008a0000087ab9 */ /* 0x000fc40000000800 */
[----:B------:R-:W-:Y:S02]  /*17840*/  VIADD R0, R8, 0x2d ;  /* 0x0000002d08007836 */ /* 0x000fe40000000000 */
[----:B------:R-:W-:Y:S01]  /*17850*/  IMAD.WIDE R52, R55, 0x2, R2 ;  /* 0x0000000237347825 */ /* 0x000fe200078e0202 */
[----:B------:R-:W-:Y:S02]  /*17860*/  @P2 STG.E.U16 desc[UR14][R50.64], R44 ;  /* 0x0000002c32002986 */ /* 0x000fe4000c10150e */
[----:B------:R-:W-:Y:S01]  /*17870*/  ISETP.GE.AND P4, PT, R0, UR4, PT ;  /* 0x0000000400007c0c */ /* 0x000fe2000bf86270 */
[----:B------:R-:W-:Y:S01]  /*17880*/  VIADD R0, R8, 0x2e ;  /* 0x0000002e08007836 */ /* 0x000fe20000000000 */
[----:B------:R2:W-:Y:S01]  /*17890*/  @P6 STG.E.U16 desc[UR14][R52.64], R45 ;  /* 0x0000002d34006986 */ /* 0x0005e2000c10150e */
[----:B------:R-:W-:Y:S01]  /*178a0*/  ISETP.LT.AND P6, PT, R9, UR10, !P5 ;  /* 0x0000000a09007c0c */ /* 0x000fe2000efc1270 */
[----:B------:R-:W-:Y:S01]  /*178b0*/  ULDC UR4, c[0x0][0x248] ;  /* 0x0000920000047ab9 */ /* 0x000fe20000000800 */
[----:B------:R-:W-:Y:S01]  /*178c0*/  ISETP.LT.AND P5, PT, R10, UR12, !P5 ;  /* 0x0000000c0a007c0c */ /* 0x000fe2000efa1270 */
[----:B---3--:R-:W-:Y:S01]  /*178d0*/  VIADD R93, R55, UR4 ;  /* 0x00000004375d7c36 */ /* 0x008fe20008000000 */
[----:B------:R-:W-:Y:S01]  /*178e0*/  ISETP.GE.AND P2, PT, R0, UR6, PT ;  /* 0x0000000600007c0c */ /* 0x000fe2000bf46270 */
[----:B------:R-:W-:Y:S01]  /*178f0*/  ULDC UR4, c[0x0][0x22c] ;  /* 0x00008b0000047ab9 */ /* 0x000fe20000000800 */
[----:B------:R-:W-:Y:S01]  /*17900*/  PRMT R0, R45, 0x7632, R0 ;  /* 0x000076322d007816 */ /* 0x000fe20000000000 */
[----:B0-----:R-:W-:Y:S01]  /*17910*/  IMAD.WIDE R48, R93, 0x2, R2 ;  /* 0x000000025d307825 */ /* 0x001fe200078e0202 */
[----:B------:R-:W-:Y:S01]  /*17920*/  PRMT R40, R41, 0x7632, R40 ;  /* 0x0000763229287816 */ /* 0x000fe20000000028 */
[----:B------:R-:W-:Y:S01]  /*17930*/  ULDC UR10, c[0x0][0x228] ;  /* 0x00008a00000a7ab9 */ /* 0x000fe20000000800 */
[----:B------:R-:W-:Y:S01]  /*17940*/  ULDC UR12, c[0x0][0x228] ;  /* 0x00008a00000c7ab9 */ /* 0x000fe20000000800 */
[----:B--2---:R-:W-:Y:S01]  /*17950*/  IMAD.WIDE R44, R55, 0x2, R248 ;  /* 0x00000002372c7825 */ /* 0x004fe200078e02f8 */
[----:B------:R-:W-:-:S03]  /*17960*/  ULDC UR6, c[0x0][0x248] ;  /* 0x0000920000067ab9 */ /* 0x000fc60000000800 */
[----:B------:R-:W-:Y:S02]  /*17970*/  VIADD R52, R8, 0x2f ;  /* 0x0000002f08347836 */ /* 0x000fe40000000000 */
[----:B------:R-:W-:Y:S01]  /*17980*/  IMAD.WIDE R50, R93, 0x2, R248 ;  /* 0x000000025d327825 */ /* 0x000fe200078e02f8 */
[----:B------:R0:W-:Y:S02]  /*17990*/  @P0 STG.E.U16 desc[UR14][R44.64], R0 ;  /* 0x000000002c000986 */ /* 0x0001e4000c10150e */
[----:B------:R-:W-:Y:S01]  /*179a0*/  ISETP.GE.AND P0, PT, R52, UR4, PT ;  /* 0x0000000434007c0c */ /* 0x000fe2000bf06270 */
[----:B------:R-:W-:Y:S01]  /*179b0*/  ULDC UR4, c[0x0][0x248] ;  /* 0x0000920000047ab9 */ /* 0x000fe20000000800 */
[----:B------:R-:W-:Y:S01]  /*179c0*/  @P6 STG.E.U16 desc[UR14][R48.64], R41 ;  /* 0x0000002930006986 */ /* 0x000fe2000c10150e */
[C---:B------:R-:W-:Y:S01]  /*179d0*/  ISETP.LT.AND P6, PT, R9.reuse, UR12, !P4 ;  /* 0x0000000c09007c0c */ /* 0x040fe2000e7c1270 */
[----:B------:R-:W-:Y:S02]  /*179e0*/  ULDC UR12, c[0x0][0x228] ;  /* 0x00008a00000c7ab9 */ /* 0x000fe40000000800 */
[----:B------:R2:W-:Y:S01]  /*179f0*/  @P5 STG.E.U16 desc[UR14][R50.64], R40 ;  /* 0x0000002832005986 */ /* 0x0005e2000c10150e */
[----:B------:R-:W-:Y:S01]  /*17a00*/  ISETP.LT.AND P5, PT, R9, UR8, !P1 ;  /* 0x0000000809007c0c */ /* 0x000fe2000cfa1270 */
[----:B------:R-:W-:Y:S01]  /*17a10*/  ULDC UR8, c[0x0][0x228] ;  /* 0x00008a0000087ab9 */ /* 0x000fe20000000800 */
[C---:B------:R-:W-:Y:S01]  /*17a20*/  ISETP.LT.AND P1, PT, R10.reuse, UR10, !P1 ;  /* 0x0000000a0a007c0c */ /* 0x040fe2000cf21270 */
[----:B0-----:R-:W-:Y:S01]  /*17a30*/  VIADD R45, R93, UR4 ;  /* 0x000000045d2d7c36 */ /* 0x001fe20008000000 */
[----:B------:R-:W-:Y:S01]  /*17a40*/  ISETP.LT.AND P4, PT, R10, UR16, !P4 ;  /* 0x000000100a007c0c */ /* 0x000fe2000e781270 */
[----:B------:R-:W-:Y:S01]  /*17a50*/  VIADD R0, R8, 0x30 ;  /* 0x0000003008007836 */ /* 0x000fe20000000000 */
[----:B------:R-:W-:Y:S01]  /*17a60*/  PRMT R52, R46, 0x7632, R52 ;  /* 0x000076322e347816 */ /* 0x000fe20000000034 */
[C---:B------:R-:W-:Y:S01]  /*17a70*/  VIADD R53, R45.reuse, UR6 ;  /* 0x000000062d357c36 */ /* 0x040fe20008000000 */
[----:B------:R-:W-:Y:S01]  /*17a80*/  PRMT R54, R42, 0x7632, R54 ;  /* 0x000076322a367816 */ /* 0x000fe20000000036 */
[----:B------:R-:W-:Y:S01]  /*17a90*/  ULDC UR4, c[0x0][0x22c] ;  /* 0x00008b0000047ab9 */ /* 0x000fe20000000800 */
[----:B------:R-:W-:Y:S01]  /*17aa0*/  ULDC UR10, c[0x0][0x228] ;  /* 0x00008a00000a7ab9 */ /* 0x000fe20000000800 */
[----:B--2---:R-:W-:Y:S01]  /*17ab0*/  IMAD.WIDE R40, R45, 0x2, R2 ;  /* 0x000000022d287825 */ /* 0x004fe200078e0202 */
[----:B------:R-:W-:Y:S01]  /*17ac0*/  ULDC UR6, c[0x0][0x22c] ;  /* 0x00008b0000067ab9 */ /* 0x000fe20000000800 */
[----:B------:R-:W-:-:S02]  /*17ad0*/  ULDC UR16, c[0x0][0x228] ;  /* 0x00008a0000107ab9 */ /* 0x000fc40000000800 */
[----:B------:R-:W-:Y:S01]  /*17ae0*/  IMAD.WIDE R44, R45, 0x2, R248 ;  /* 0x000000022d2c7825 */ /* 0x000fe200078e02f8 */
[----:B------:R-:W-:Y:S03]  /*17af0*/  @P5 STG.E.U16 desc[UR14][R40.64], R46 ;  /* 0x0000002e28005986 */ /* 0x000fe6000c10150e */
[C---:B------:R-:W-:Y:S01]  /*17b00*/  IMAD.WIDE R48, R53.reuse, 0x2, R2 ;  /* 0x0000000235307825 */ /* 0x040fe200078e0202 */
[----:B------:R0:W-:Y:S03]  /*17b10*/  @P1 STG.E.U16 desc[UR14][R44.64], R52 ;  /* 0x000000342c001986 */ /* 0x0001e6000c10150e */
[----:B------:R-:W-:Y:S01]  /*17b20*/  IMAD.WIDE R50, R53, 0x2, R248 ;  /* 0x0000000235327825 */ /* 0x000fe200078e02f8 */
[----:B------:R2:W-:Y:S01]  /*17b30*/  @P6 STG.E.U16 desc[UR14][R48.64], R42 ;  /* 0x0000002a30006986 */ /* 0x0005e2000c10150e */
[----:B------:R-:W-:Y:S01]  /*17b40*/  ISETP.GE.AND P5, PT, R0, UR4, PT ;  /* 0x0000000400007c0c */ /* 0x000fe2000bfa6270 */
[----:B------:R-:W-:-:S02]  /*17b50*/  ULDC UR4, c[0x0][0x248] ;  /* 0x0000920000047ab9 */ /* 0x000fc40000000800 */
[----:B------:R3:W-:Y:S01]  /*17b60*/  @P4 STG.E.U16 desc[UR14][R50.64], R54 ;  /* 0x0000003632004986 */ /* 0x0007e2000c10150e */
[C---:B------:R-:W-:Y:S02]  /*17b70*/  ISETP.LT.AND P4, PT, R9.reuse, UR8, !P2 ;  /* 0x0000000809007c0c */ /* 0x040fe4000d781270 */
[----:B------:R-:W-:Y:S01]  /*17b80*/  ISETP.LT.AND P6, PT, R9, UR12, !P0 ;  /* 0x0000000c09007c0c */ /* 0x000fe2000c7c1270 */
[----:B0-----:R-:W-:Y:S01]  /*17b90*/  VIADD R45, R53, UR4 ;  /* 0x00000004352d7c36 */ /* 0x001fe20008000000 */
[----:B------:R-:W-:Y:S01]  /*17ba0*/  ISETP.LT.AND P2, PT, R10, UR10, !P2 ;  /* 0x0000000a0a007c0c */ /* 0x000fe2000d741270 */
[----:B------:R-:W-:Y:S01]  /*17bb0*/  ULDC UR4, c[0x0][0x248] ;  /* 0x0000920000047ab9 */ /* 0x000fe20000000800 */
[----:B------:R-:W-:Y:S01]  /*17bc0*/  VIADD R0, R8, 0x31 ;  /* 0x0000003108007836 */ /* 0x000fe20000000000 */
[----:B--2---:R-:W-:Y:S01]  /*17bd0*/  PRMT R42, R47, 0x7632, R42 ;  /* 0x000076322f2a7816 */ /* 0x004fe2000000002a */
[C---:B------:R-:W-:Y:S01]  /*17be0*/  IMAD.WIDE R40, R45.reuse, 0x2, R2 ;  /* 0x000000022d287825 */ /* 0x040fe200078e0202 */
[----:B------:R-:W-:Y:S01]  /*17bf0*/  ULDC UR8, c[0x0][0x228] ;  /* 0x00008a0000087ab9 */ /* 0x000fe20000000800 */
[----:B------:R-:W-:Y:S01]  /*17c00*/  ULDC UR10, c[0x0][0x228] ;  /* 0x00008a00000a7ab9 */ /* 0x000fe20000000800 */
[----:B------:R-:W-:Y:S01]  /*17c10*/  ULDC UR12, c[0x0][0x228] ;  /* 0x00008a00000c7ab9 */ /* 0x000fe20000000800 */
[C---:B---3--:R-:W-:Y:S01]  /*17c20*/  VIADD R51, R45.reuse, UR4 ;  /* 0x000000042d337c36 */ /* 0x048fe20008000000 */
[----:B------:R-:W-:Y:S01]  /*17c30*/  ISETP.GE.AND P1, PT, R0, UR6, PT ;  /* 0x0000000600007c0c */ /* 0x000fe2000bf26270 */
[----:B------:R-:W-:Y:S01]  /*17c40*/  IMAD.WIDE R44, R45, 0x2, R248 ;  /* 0x000000022d2c7825 */ /* 0x000fe200078e02f8 */
[----:B------:R0:W-:Y:S01]  /*17c50*/  @P4 STG.E.U16 desc[UR14][R40.64], R47 ;  /* 0x0000002f28004986 */ /* 0x0001e2000c10150e */
[----:B------:R-:W-:Y:S01]  /*17c60*/  ULDC UR4, c[0x0][0x22c] ;  /* 0x00008b0000047ab9 */ /* 0x000fe20000000800 */
[----:B------:R-:W-:Y:S01]  /*17c70*/  ISETP.LT.AND P0, PT, R10, UR8, !P0 ;  /* 0x000000080a007c0c */ /* 0x000fe2000c701270 */
[----:B------:R-:W-:Y:S01]  /*17c80*/  IMAD.WIDE R48, R51, 0x2, R2 ;  /* 0x0000000233307825 */ /* 0x000fe200078e0202 */
[----:B------:R-:W-:Y:S01]  /*17c90*/  @P2 STG.E.U16 desc[UR14][R44.64], R42 ;  /* 0x0000002a2c002986 */ /* 0x000fe2000c10150e */
[----:B------:R-:W-:Y:S01]  /*17ca0*/  ULDC UR6, c[0x0][0x22c] ;  /* 0x00008b0000067ab9 */ /* 0x000fe20000000800 */
[----:B------:R-:W-:Y:S01]  /*17cb0*/  PRMT R46, R36, 0x7632, R46 ;  /* 0x00007632242e7816 */ /* 0x000fe2000000002e */
[----:B------:R-:W-:Y:S01]  /*17cc0*/  VIADD R0, R8, 0x32 ;  /* 0x0000003208007836 */ /* 0x000fe20000000000 */
[----:B------:R2:W-:Y:S01]  /*17cd0*/  @P6 STG.E.U16 desc[UR14][R48.64], R43 ;  /* 0x0000002b30006986 */ /* 0x0005e2000c10150e */
[----:B------:R-:W-:Y:S01]  /*17ce0*/  ISETP.LT.AND P6, PT, R9, UR10, !P5 ;  /* 0x0000000a09007c0c */ /* 0x000fe2000efc1270 */
[----:B------:R-:W-:Y:S01]  /*17cf0*/  ULDC UR8, c[0x0][0x228] ;  /* 0x00008a0000087ab9 */ /* 0x000fe20000000800 */
[----:B------:R-:W-:Y:S01]  /*17d00*/  ISETP.LT.AND P5, PT, R10, UR12, !P5 ;  /* 0x0000000c0a007c0c */ /* 0x000fe2000efa1270 */
[C---:B0-----:R-:W-:Y:S01]  /*17d10*/  IMAD.WIDE R40, R51.reuse, 0x2, R248 ;  /* 0x0000000233287825 */ /* 0x041fe200078e02f8 */
[----:B------:R-:W-:Y:S01]  /*17d20*/  ISETP.GE.AND P4, PT, R0, UR4, PT ;  /* 0x0000000400007c0c */ /* 0x000fe2000bf86270 */
[----:B------:R-:W-:Y:S01]  /*17d30*/  ULDC UR4, c[0x0][0x248] ;  /* 0x0000920000047ab9 */ /* 0x000fe20000000800 */
[----:B------:R-:W-:Y:S01]  /*17d40*/  ULDC UR10, c[0x0][0x228] ;  /* 0x00008a00000a7ab9 */ /* 0x000fe20000000800 */
[----:B------:R-:W-:Y:S01]  /*17d50*/  VIADD R0, R8, 0x33 ;  /* 0x0000003308007836 */ /* 0x000fe20000000000 */
[----:B------:R-:W-:Y:S01]  /*17d60*/  ULDC UR12, c[0x0][0x228] ;  /* 0x00008a00000c7ab9 */ /* 0x000fe20000000800 */
[----:B------:R-:W-:Y:S01]  /*17d70*/  VIADD R47, R51, UR4 ;  /* 0x00000004332f7c36 */ /* 0x000fe20008000000 */
[----:B------:R-:W-:-:S02]  /*17d80*/  ULDC UR4, c[0x0][0x22c] ;  /* 0x00008b0000047ab9 */ /* 0x000fc40000000800 */
[----:B------:R-:W-:Y:S01]  /*17d90*/  ISETP.GE.AND P2, PT, R0, UR6, PT ;  /* 0x0000000600007c0c */ /* 0x000fe2000bf46270 */
[----:B--2---:R-:W-:Y:S01]  /*17da0*/  VIADD R48, R8, 0x34 ;  /* 0x0000003408307836 */ /* 0x004fe20000000000 */
[----:B------:R-:W-:Y:S01]  /*17db0*/  PRMT R0, R43, 0x7632, R0 ;  /* 0x000076322b007816 */ /* 0x000fe20000000000 */
[----:B------:R-:W-:Y:S01]  /*17dc0*/  IMAD.WIDE R42, R47, 0x2, R2 ;  /* 0x000000022f2a7825 */ /* 0x000fe200078e0202 */
[----:B------:R-:W-:-:S03]  /*17dd0*/  ULDC UR6, c[0x0][0x248] ;  /* 0x0000920000067ab9 */ /* 0x000fc60000000800 */
[C---:B------:R-:W-:Y:S01]  /*17de0*/  IMAD.WIDE R44, R47.reuse, 0x2, R248 ;  /* 0x000000022f2c7825 */ /* 0x040fe200078e02f8 */
[----:B------:R0:W-:Y:S01]  /*17df0*/  @P0 STG.E.U16 desc[UR14][R40.64], R0 ;  /* 0x0000000028000986 */ /* 0x0001e2000c10150e */
[----:B------:R-:W-:Y:S01]  /*17e00*/  ISETP.GE.AND P0, PT, R48, UR4, PT ;  /* 0x0000000430007c0c */ /* 0x000fe2000bf06270 */
[----:B------:R-:W-:Y:S02]  /*17e10*/  ULDC UR4, c[0x0][0x248] ;  /* 0x0000920000047ab9 */ /* 0x000fe40000000800 */
        /* <DEDUP_REMOVED lines=18> */
[----:B------:R0:W-:Y:S01]  /*17f40*/  @P5 STG.E.U16 desc[UR14][R40.64], R32 ;  /* 0x0000002028005986 */ /* 0x0001e2000c10150e */
[----:B------:R-:W-:Y:S01]  /*17f50*/  ULDC UR16, c[0x0][0x228] ;  /* 0x00008a0000107ab9 */ /* 0x000fe20000000800 */
[----:B------:R-:W-:-:S02]  /*17f60*/  VIADD R0, R8, 0x35 ;  /* 0x0000003508007836 */ /* 0x000fc40000000000 */
[----:B------:R-:W-:Y:S01]  /*17f70*/  IMAD.WIDE R46, R49, 0x2, R248 ;  /* 0x00000002312e7825 */ /* 0x000fe200078e02f8 */
[----:B------:R-:W-:Y:S02]  /*17f80*/  @P1 STG.E.U16 desc[UR14][R42.64], R36 ;  /* 0x000000242a001986 */ /* 0x000fe4000c10150e */
[----:B------:R-:W-:Y:S01]  /*17f90*/  ISETP.GE.AND P5, PT, R0, UR4, PT ;  /* 0x0000000400007c0c */ /* 0x000fe2000bfa6270 */
[----:B------:R-:W-:Y:S01]  /*17fa0*/  ULDC UR4, c[0x0][0x248] ;  /* 0x0000920000047ab9 */ /* 0x000fe20000000800 */
[----:B------:R2:W-:Y:S01]  /*17fb0*/  @P6 STG.E.U16 desc[UR14][R44.64], R37 ;  /* 0x000000252c006986 */ /* 0x0005e2000c10150e */
[----:B------:R-:W-:Y:S01]  /*17fc0*/  ISETP.LT.AND P6, PT, R9, UR12, !P0 ;  /* 0x0000000c09007c0c */ /* 0x000fe2000c7c1270 */
[----:B------:R-:W-:Y:S01]  /*17fd0*/  VIADD R0, R8, 0x36 ;  /* 0x0000003608007836 */ /* 0x000fe20000000000 */
[----:B0-----:R-:W-:Y:S01]  /*17fe0*/  PRMT R32, R33, 0x7632, R32 ;  /* 0x0000763221207816 */ /* 0x001fe20000000020 */
[----:B------:R0:W-:Y:S01]  /*17ff0*/  @P4 STG.E.U16 desc[UR14][R46.64], R48 ;  /* 0x000000302e004986 */ /* 0x0001e2000c10150e */
[----:B------:R-:W-:Y:S01]  /*18000*/  ISETP.LT.AND P4, PT, R9, UR8, !P2 ;  /* 0x0000000809007c0c */ /* 0x000fe2000d781270 */
[----:B------:R-:W-:Y:S01]  /*18010*/  VIADD R41, R49, UR4 ;  /* 0x0000000431297c36 */ /* 0x000fe20008000000 */
[----:B------:R-:W-:Y:S01]  /*18020*/  ISETP.LT.AND P2, PT, R10, UR10, !P2 ;  /* 0x0000000a0a007c0c */ /* 0x000fe2000d741270 */
[----:B------:R-:W-:Y:S01]  /*18030*/  ULDC UR4, c[0x0][0x248] ;  /* 0x0000920000047ab9 */ /* 0x000fe20000000800 */
[----:B------:R-:W-:Y:S01]  /*18040*/  ISETP.GE.AND P1, PT, R0, UR6, PT ;  /* 0x0000000600007c0c */ /* 0x000fe2000bf26270 */
[----:B------:R-:W-:Y:S01]  /*18050*/  ULDC UR8, c[0x0][0x228] ;  /* 0x00008a0000087ab9 */ /* 0x000fe20000000800 */
[----:B------:R-:W-:Y:S01]  /*18060*/  ULDC UR10, c[0x0][0x228] ;  /* 0x00008a00000a7ab9 */ /* 0x000fe20000000800 */
[C---:B--2---:R-:W-:Y:S01]  /*18070*/  VIADD R45, R41.reuse, UR4 ;  /* 0x00000004292d7c36 */ /* 0x044fe20008000000 */
[----:B------:R-:W-:Y:S01]  /*18080*/  ULDC UR4, c[0x0][0x22c] ;  /* 0x00008b0000047ab9 */ /* 0x000fe20000000800 */
[----:B------:R-:W-:Y:S01]  /*18090*/  IMAD.WIDE R36, R41, 0x2, R2 ;  /* 0x0000000229247825 */ /* 0x000fe200078e0202 */
[----:B------:R-:W-:Y:S01]  /*180a0*/  ULDC UR12, c[0x0][0x228] ;  /* 0x00008a00000c7ab9 */ /* 0x000fe20000000800 */
[----:B------:R-:W-:-:S02]  /*180b0*/  ULDC UR6, c[0x0][0x22c] ;  /* 0x00008b0000067ab9 */ /* 0x000fc40000000800 */
[----:B------:R-:W-:Y:S01]  /*180c0*/  IMAD.WIDE R40, R41, 0x2, R248 ;  /* 0x0000000229287825 */ /* 0x000fe200078e02f8 */
[----:B------:R-:W-:Y:S03]  /*180d0*/  @P4 STG.E.U16 desc[UR14][R36.64], R33 ;  /* 0x0000002124004986 */ /* 0x000fe6000c10150e */
[----:B------:R-:W-:Y:S01]  /*180e0*/  IMAD.WIDE R42, R45, 0x2, R2 ;  /* 0x000000022d2a7825 */ /* 0x000fe200078e0202 */
[----:B------:R-:W-:Y:S03]  /*180f0*/  @P2 STG.E.U16 desc[UR14][R40.64], R32 ;  /* 0x0000002028002986 */ /* 0x000fe6000c10150e */
[----:B------:R-:W-:Y:S01]  /*18100*/  VIADD R0, R8, 0x37 ;  /* 0x0000003708007836 */ /* 0x000fe20000000000 */
[----:B------:R2:W-:Y:S01]  /*18110*/  @P6 STG.E.U16 desc[UR14][R42.64], R38 ;  /* 0x000000262a006986 */ /* 0x0005e2000c10150e */
[----:B------:R-:W-:Y:S01]  /*18120*/  ISETP.LT.AND P0, PT, R10, UR8, !P0 ;  /* 0x000000080a007c0c */ /* 0x000fe2000c701270 */
[----:B------:R-:W-:Y:S01]  /*18130*/  ULDC UR8, c[0x0][0x22c] ;  /* 0x00008b0000087ab9 */ /* 0x000fe20000000800 */
        /* <DEDUP_REMOVED lines=9> */
[----:B--2---:R-:W-:Y:S01]  /*181d0*/  PRMT R38, R38, 0x7632, R38 ;  /* 0x0000763226267816 */ /* 0x004fe20000000026 */
[----:B------:R-:W-:Y:S01]  /*181e0*/  IMAD.WIDE R32, R45, 0x2, R248 ;  /* 0x000000022d207825 */ /* 0x000fe200078e02f8 */
[----:B------:R-:W-:Y:S01]  /*181f0*/  ISETP.GE.AND P2, PT, R0, UR6, PT ;  /* 0x0000000600007c0c */ /* 0x000fe2000bf46270 */
[----:B------:R-:W-:Y:S01]  /*18200*/  ULDC UR6, c[0x0][0x248] ;  /* 0x0000920000067ab9 */ /* 0x000fe20000000800 */
[----:B------:R-:W-:Y:S01]  /*18210*/  PRMT R0, R34, 0x7632, R0 ;  /* 0x0000763222007816 */ /* 0x000fe20000000000 */
[----:B------:R-:W-:Y:S01]  /*18220*/  IMAD.WIDE R36, R47, 0x2, R2 ;  /* 0x000000022f247825 */ /* 0x000fe200078e0202 */
[----:B------:R0:W-:Y:S03]  /*18230*/  @P0 STG.E.U16 desc[UR14][R32.64], R38 ;  /* 0x0000002620000986 */ /* 0x0001e6000c10150e */
[----:B------:R-:W-:-:S02]  /*18240*/  VIADD R42, R8, 0x39 ;  /* 0x00000039082a7836 */ /* 0x000fc40000000000 */
[----:B------:R-:W-:Y:S01]  /*18250*/  IMAD.WIDE R40, R47, 0x2, R248 ;  /* 0x000000022f287825 */ /* 0x000fe200078e02f8 */
[----:B------:R2:W-:Y:S02]  /*18260*/  @P6 STG.E.U16 desc[UR14][R36.64], R34 ;  /* 0x0000002224006986 */ /* 0x0005e4000c10150e */
[----:B------:R-:W-:Y:S01]  /*18270*/  ISETP.GE.AND P0, PT, R42, UR4, PT ;  /* 0x000000042a007c0c */ /* 0x000fe2000bf06270 */
[----:B------:R-:W-:Y:S01]  /*18280*/  ULDC UR4, c[0x0][0x248] ;  /* 0x0000920000047ab9 */ /* 0x000fe20000000800 */
[----:B------:R3:W-:Y:S01]  /*18290*/  @P5 STG.E.U16 desc[UR14][R40.64], R0 ;  /* 0x0000000028005986 */ /* 0x0007e2000c10150e */
[----:B------:R-:W-:Y:S01]  /*182a0*/  ISETP.LT.AND P5, PT, R9, UR10, !P1 ;  /* 0x0000000a09007c0c */ /* 0x000fe2000cfa1270 */
[----:B------:R-:W-:Y:S01]  /*182b0*/  VIADD R47, R47, UR4 ;  /* 0x000000042f2f7c36 */ /* 0x000fe20008000000 */
[C---:B------:R-:W-:Y:S01]  /*182c0*/  ISETP.LT.AND P1, PT, R10.reuse, UR12, !P1 ;  /* 0x0000000c0a007c0c */ /* 0x040fe2000cf21270 */
[----:B------:R-:W-:Y:S01]  /*182d0*/  ULDC UR10, c[0x0][0x228] ;  /* 0x00008a00000a7ab9 */ /* 0x000fe20000000800 */
[----:B------:R-:W-:Y:S01]  /*182e0*/  ISETP.LT.AND P6, PT, R9, UR16, !P4 ;  /* 0x0000001009007c0c */ /* 0x000fe2000e7c1270 */
[C---:B------:R-:W-:Y:S01]  /*182f0*/  VIADD R45, R47.reuse, UR6 ;  /* 0x000000062f2d7c36 */ /* 0x040fe20008000000 */
[----:B------:R-:W-:Y:S01]  /*18300*/  ISETP.LT.AND P4, PT, R10, UR18, !P4 ;  /* 0x000000120a007c0c */ /* 0x000fe2000e781270 */
[----:B0-----:R-:W-:Y:S01]  /*18310*/  IMAD.WIDE R32, R47, 0x2, R2 ;  /* 0x000000022f207825 */ /* 0x001fe200078e0202 */
[----:B--2---:R-:W-:Y:S01]  /*18320*/  PRMT R34, R39, 0x7632, R34 ;  /* 0x0000763227227816 */ /* 0x004fe20000000022 */
[----:B------:R-:W-:Y:S01]  /*18330*/  ULDC UR4, c[0x0][0x248] ;  /* 0x0000920000047ab9 */ /* 0x000fe20000000800 */
[----:B------:R-:W-:Y:S01]  /*18340*/  PRMT R38, R35, 0x7632, R38 ;  /* 0x0000763223267816 */ /* 0x000fe20000000026 */
[----:B---3--:R-:W-:Y:S01]  /*18350*/  VIADD R0, R8, 0x3a ;  /* 0x0000003a08007836 */ /* 0x008fe20000000000 */
[----:B------:R-:W-:Y:S01]  /*18360*/  ULDC UR12, c[0x0][0x228] ;  /* 0x00008a00000c7ab9 */ /* 0x000fe20000000800 */
[----:B------:R-:W-:Y:S01]  /*18370*/  IMAD.WIDE R36, R47, 0x2, R248 ;  /* 0x000000022f247825 */ /* 0x000fe200078e02f8 */
[----:B------:R0:W-:Y:S01]  /*18380*/  @P5 STG.E.U16 desc[UR14][R32.64], R39 ;  /* 0x0000002720005986 */ /* 0x0001e2000c10150e */
[----:B------:R-:W-:Y:S01]  /*18390*/  ULDC UR6, c[0x0][0x22c] ;  /* 0x00008b0000067ab9 */ /* 0x000fe20000000800 */
[----:B------:R-:W-:Y:S01]  /*183a0*/  ULDC UR16, c[0x0][0x228] ;  /* 0x00008a0000107ab9 */ /* 0x000fe20000000800 */
[----:B------:R-:W-:Y:S01]  /*183b0*/  IMAD.WIDE R40, R45, 0x2, R2 ;  /* 0x000000022d287825 */ /* 0x000fe200078e0202 */
[----:B------:R-:W-:-:S03]  /*183c0*/  ISETP.GE.AND P5, PT, R0, UR8, PT ;  /* 0x0000000800007c0c */ /* 0x000fc6000bfa6270 */
[C---:B------:R-:W-:Y:S01]  /*183d0*/  IMAD.WIDE R42, R45.reuse, 0x2, R248 ;  /* 0x000000022d2a7825 */ /* 0x040fe200078e02f8 */
[----:B------:R-:W-:Y:S01]  /*183e0*/  @P1 STG.E.U16 desc[UR14][R36.64], R34 ;  /* 0x0000002224001986 */ /* 0x000fe2000c10150e */
[----:B------:R-:W-:Y:S01]  /*183f0*/  ULDC UR8, c[0x0][0x228] ;  /* 0x00008a0000087ab9 */ /* 0x000fe20000000800 */
[----:B------:R-:W-:Y:S02]  /*18400*/  ULDC UR18, c[0x0][0x228] ;  /* 0x00008a0000127ab9 */ /* 0x000fe40000000800 */
[----:B------:R2:W-:Y:S01]  /*18410*/  @P6 STG.E.U16 desc[UR14][R40.64], R35 ;  /* 0x0000002328006986 */ /* 0x0005e2000c10150e */
        /* <DEDUP_REMOVED lines=8> */
[----:B------:R-:W-:Y:S01]  /*184a0*/  ULDC UR8, c[0x0][0x228] ;  /* 0x00008a0000087ab9 */ /* 0x000fe20000000800 */
[C---:B------:R-:W-:Y:S01]  /*184b0*/  IMAD.WIDE R32, R45.reuse, 0x2, R2 ;  /* 0x000000022d207825 */ /* 0x040fe200078e0202 */
[----:B------:R-:W-:Y:S01]  /*184c0*/  ISETP.GE.AND P1, PT, R0, UR6, PT ;  /* 0x0000000600007c0c */ /* 0x000fe2000bf26270 */
[----:B------:R-:W-:Y:S01]  /*184d0*/  ULDC UR10, c[0x0][0x228] ;  /* 0x00008a00000a7ab9 */ /* 0x000fe20000000800 */
[----:B------:R-:W-:Y:S01]  /*184e0*/  ULDC UR4, c[0x0][0x22c] ;  /* 0x00008b0000047ab9 */ /* 0x000fe20000000800 */
[----:B--2---:R-:W-:Y:S01]  /*184f0*/  IMAD.WIDE R34, R45, 0x2, R248 ;  /* 0x000000022d227825 */ /* 0x004fe200078e02f8 */
[----:B------:R-:W-:Y:S01]  /*18500*/  ULDC UR12, c[0x0][0x228] ;  /* 0x00008a00000c7ab9 */ /* 0x000fe20000000800 */
[----:B---3--:R-:W-:Y:S01]  /*18510*/  PRMT R38, R28, 0x7632, R38 ;  /* 0x000076321c267816 */ /* 0x008fe20000000026 */
[----:B------:R-:W-:Y:S01]  /*18520*/  ULDC UR6, c[0x0][0x22c] ;  /* 0x00008b0000067ab9 */ /* 0x000fe20000000800 */
[----:B------:R-:W-:Y:S01]  /*18530*/  IMAD.WIDE R36, R39, 0x2, R2 ;  /* 0x0000000227247825 */ /* 0x000fe200078e0202 */
[----:B------:R0:W-:Y:S03]  /*18540*/  @P4 STG.E.U16 desc[UR14][R32.64], R28 ;  /* 0x0000001c20004986 */ /* 0x0001e6000c10150e */
[----:B------:R-:W-:Y:S01]  /*18550*/  VIADD R0, R8, 0x3c ;  /* 0x0000003c08007836 */ /* 0x000fe20000000000 */
[----:B------:R-:W-:Y:S01]  /*18560*/  @P2 STG.E.U16 desc[UR14][R34.64], R38 ;  /* 0x0000002622002986 */ /* 0x000fe2000c10150e */
[----:B------:R-:W-:Y:S01]  /*18570*/  ISETP.LT.AND P0, PT, R10, UR8, !P0 ;  /* 0x000000080a007c0c */ /* 0x000fe2000c701270 */
[----:B------:R-:W-:-:S02]  /*18580*/  ULDC UR8, c[0x0][0x228] ;  /* 0x00008a0000087ab9 */ /* 0x000fc40000000800 */
        /* <DEDUP_REMOVED lines=17> */
[----:B------:R-:W-:Y:S01]  /*186a0*/  IMAD.WIDE R36, R41, 0x2, R248 ;  /* 0x0000000229247825 */ /* 0x000fe200078e02f8 */
[----:B------:R0:W-:Y:S02]  /*186b0*/  @P0 STG.E.U16 desc[UR14][R32.64], R24 ;  /* 0x0000001820000986 */ /* 0x0001e4000c10150e */
[----:B------:R-:W-:Y:S01]  /*186c0*/  ISETP.GE.AND P0, PT, R28, UR4, PT ;  /* 0x000000041c007c0c */ /* 0x000fe2000bf06270 */
[----:B------:R-:W-:Y:S01]  /*186d0*/  ULDC UR4, c[0x0][0x248] ;  /* 0x0000920000047ab9 */ /* 0x000fe20000000800 */
[----:B------:R2:W-:Y:S01]  /*186e0*/  @P6 STG.E.U16 desc[UR14][R34.64], R29 ;  /* 0x0000001d22006986 */ /* 0x0005e2000c10150e */
        /* <DEDUP_REMOVED lines=8> */
[----:B------:R-:W-:Y:S01]  /*18770*/  ULDC UR4, c[0x0][0x22c] ;  /* 0x00008b0000047ab9 */ /* 0x000fe20000000800 */
[----:B------:R-:W-:Y:S01]  /*18780*/  PRMT R24, R25, 0x7632, R24 ;  /* 0x0000763219187816 */ /* 0x000fe20000000018 */
[C---:B------:R-:W-:Y:S01]  /*18790*/  VIADD R39, R33.reuse, UR6 ;  /* 0x0000000621277c36 */ /* 0x040fe20008000000 */
[----:B------:R-:W-:Y:S01]  /*187a0*/  PRMT R38, R30, 0x7632, R38 ;  /* 0x000076321e267816 */ /* 0x000fe20000000026 */
[C---:B--2---:R-:W-:Y:S01]  /*187b0*/  IMAD.WIDE R28, R33.reuse, 0x2, R2 ;  /* 0x00000002211c7825 */ /* 0x044fe200078e0202 */
[----:B------:R-:W-:Y:S01]  /*187c0*/  ULDC UR10, c[0x0][0x228] ;  /* 0x00008a00000a7ab9 */ /* 0x000fe20000000800 */
[----:B------:R-:W-:Y:S01]  /*187d0*/  ULDC UR6, c[0x0][0x22c] ;  /* 0x00008b0000067ab9 */ /* 0x000fe20000000800 */
[----:B------:R-:W-:Y:S01]  /*187e0*/  ULDC UR16, c[0x0][0x228] ;  /* 0x00008a0000107ab9 */ /* 0x000fe20000000800 */
[----:B------:R-:W-:Y:S01]  /*187f0*/  IMAD.WIDE R32, R33, 0x2, R248 ;  /* 0x0000000221207825 */ /* 0x000fe200078e02f8 */
[----:B------:R0:W-:Y:S03]  /*18800*/  @P5 STG.E.U16 desc[UR14][R28.64], R25 ;  /* 0x000000191c005986 */ /* 0x0001e6000c10150e */
[----:B------:R-:W-:Y:S01]  /*18810*/  IMAD.WIDE R34, R39, 0x2, R2 ;  /* 0x0000000227227825 */ /* 0x000fe200078e0202 */
[----:B------:R-:W-:Y:S03]  /*18820*/  @P1 STG.E.U16 desc[UR14][R32.64], R24 ;  /* 0x0000001820001986 */ /* 0x000fe6000c10150e */
[----:B---3--:R-:W-:-:S02]  /*18830*/  VIADD R0, R8, 0x3f ;  /* 0x0000003f08007836 */ /* 0x008fc40000000000 */
[----:B------:R-:W-:Y:S01]  /*18840*/  IMAD.WIDE R36, R39, 0x2, R248 ;  /* 0x0000000227247825 */ /* 0x000fe200078e02f8 */
[----:B------:R2:W-:Y:S02]  /*18850*/  @P6 STG.E.U16 desc[UR14][R34.64], R30 ;  /* 0x0000001e22006986 */ /* 0x0005e4000c10150e */
[----:B------:R-:W-:Y:S01]  /*18860*/  ISETP.GE.AND P5, PT, R0, UR4, PT ;  /* 0x0000000400007c0c */ /* 0x000fe2000bfa6270 */
[----:B------:R-:W-:Y:S01]  /*18870*/  ULDC UR4, c[0x0][0x248] ;  /* 0x0000920000047ab9 */ /* 0x000fe20000000800 */
[----:B------:R-:W-:Y:S01]  /*18880*/  @P4 STG.E.U16 desc[UR14][R36.64], R38 ;  /* 0x0000002624004986 */ /* 0x000fe2000c10150e */
[----:B------:R-:W-:Y:S01]  /*18890*/  ISETP.LT.AND P4, PT, R9, UR8, !P2 ;  /* 0x0000000809007c0c */ /* 0x000fe2000d781270 */
[----:B0-----:R-:W-:Y:S01]  /*188a0*/  VIADD R29, R39, UR4 ;  /* 0x00000004271d7c36 */ /* 0x001fe20008000000 */
[----:B------:R-:W-:Y:S01]  /*188b0*/  ISETP.LT.AND P2, PT, R10, UR10, !P2 ;  /* 0x0000000a0a007c0c */ /* 0x000fe2000d741270 */
[----:B------:R-:W-:Y:S01]  /*188c0*/  ULDC UR4, c[0x0][0x248] ;  /* 0x0000920000047ab9 */ /* 0x000fe20000000800 */
[----:B------:R-:W-:Y:S01]  /*188d0*/  ISETP.LT.AND P6, PT, R9, UR12, !P0 ;  /* 0x0000000c09007c0c */ /* 0x000fe2000c7c1270 */
[----:B------:R-:W-:Y:S01]  /*188e0*/  VIADD R0, R8, 0x40 ;  /* 0x0000004008007836 */ /* 0x000fe20000000000 */
[----:B------:R-:W-:Y:S01]  /*188f0*/  ULDC UR8, c[0x0][0x228] ;  /* 0x00008a0000087ab9 */ /* 0x000fe20000000800 */
[C---:B--2---:R-:W-:Y:S01]  /*18900*/  VIADD R35, R29.reuse, UR4 ;  /* 0x000000041d237c36 */ /* 0x044fe20008000000 */
[----:B------:R-:W-:Y:S01]  /*18910*/  PRMT R30, R26, 0x7632, R30 ;  /* 0x000076321a1e7816 */ /* 0x000fe2000000001e */
[C---:B------:R-:W-:Y:S01]  /*18920*/  IMAD.WIDE R24, R29.reuse, 0x2, R2 ;  /* 0x000000021d187825 */ /* 0x040fe200078e0202 */
[----:B------:R-:W-:Y:S01]  /*18930*/  ISETP.GE.AND P1, PT, R0, UR6, PT ;  /* 0x0000000600007c0c */ /* 0x000fe2000bf26270 */
[----:B------:R-:W-:Y:S01]  /*18940*/  ULDC UR4, c[0x0][0x22c] ;  /* 0x00008b0000047ab9 */ /* 0x000fe20000000800 */
[----:B------:R-:W-:Y:S01]  /*18950*/  ULDC UR10, c[0x0][0x228] ;  /* 0x00008a00000a7ab9 */ /* 0x000fe20000000800 */
[----:B------:R-:W-:Y:S01]  /*18960*/  IMAD.WIDE R28, R29, 0x2, R248 ;  /* 0x000000021d1c7825 */ /* 0x000fe200078e02f8 */
[----:B------:R0:W-:Y:S01]  /*18970*/  @P4 STG.E.U16 desc[UR14][R24.64], R26 ;  /* 0x0000001a18004986 */ /* 0x0001e2000c10150e */
[----:B------:R-:W-:Y:S01]  /*18980*/  ULDC UR12, c[0x0][0x228] ;  /* 0x00008a00000c7ab9 */ /* 0x000fe20000000800 */
[----:B------:R-:W-:Y:S01]  /*18990*/  ISETP.LT.AND P0, PT, R10, UR8, !P0 ;  /* 0x000000080a007c0c */ /* 0x000fe2000c701270 */
[----:B------:R-:W-:Y:S01]  /*189a0*/  IMAD.WIDE R32, R35, 0x2, R2 ;  /* 0x0000000223207825 */ /* 0x000fe200078e0202 */
[----:B------:R2:W-:Y:S01]  /*189b0*/  @P2 STG.E.U16 desc[UR14][R28.64], R30 ;  /* 0x0000001e1c002986 */ /* 0x0005e2000c10150e */
[----:B------:R-:W-:Y:S01]  /*189c0*/  ULDC UR6, c[0x0][0x22c] ;  /* 0x00008b0000067ab9 */ /* 0x000fe20000000800 */
[----:B------:R-:W-:Y:S01]  /*189d0*/  ULDC UR8, c[0x0][0x228] ;  /* 0x00008a0000087ab9 */ /* 0x000fe20000000800 */
[----:B------:R-:W-:Y:S01]  /*189e0*/  VIADD R0, R8, 0x41 ;  /* 0x0000004108007836 */ /* 0x000fe20000000000 */
[----:B------:R3:W-:Y:S01]  /*189f0*/  @P6 STG.E.U16 desc[UR14][R32.64], R31 ;  /* 0x0000001f20006986 */ /* 0x0007e2000c10150e */
[----:B------:R-:W-:Y:S01]  /*18a00*/  ISETP.LT.AND P6, PT, R9, UR10, !P5 ;  /* 0x0000000a09007c0c */ /* 0x000fe2000efc1270 */
[----:B------:R-:W-:Y:S01]  /*18a10*/  ULDC UR10, c[0x0][0x228] ;  /* 0x00008a00000a7ab9 */ /* 0x000fe20000000800 */
[----:B------:R-:W-:Y:S01]  /*18a20*/  ISETP.LT.AND P5, PT, R10, UR12, !P5 ;  /* 0x0000000c0a007c0c */ /* 0x000fe2000efa1270 */
[----:B0-----:R-:W-:Y:S01]  /*18a30*/  IMAD.WIDE R24, R35, 0x2, R248 ;  /* 0x0000000223187825 */ /* 0x001fe200078e02f8 */
[----:B------:R-:W-:Y:S01]  /*18a40*/  ISETP.GE.AND P4, PT, R0, UR4, PT ;  /* 0x0000000400007c0c */ /* 0x000fe2000bf86270 */
[----:B------:R-:W-:Y:S01]  /*18a50*/  ULDC UR4, c[0x0][0x248] ;  /* 0x0000920000047ab9 */ /* 0x000fe20000000800 */
[----:B------:R-:W-:Y:S01]  /*18a60*/  PRMT R26, R27, 0x7632, R26 ;  /* 0x000076321b1a7816 */ /* 0x000fe2000000001a */
[----:B------:R-:W-:Y:S01]  /*18a70*/  VIADD R0, R8, 0x42 ;  /* 0x0000004208007836 */ /* 0x000fe20000000000 */
[----:B------:R-:W-:Y:S01]  /*18a80*/  ULDC UR12, c[0x0][0x228] ;  /* 0x00008a00000c7ab9 */ /* 0x000fe20000000800 */
[----:B------:R-:W-:Y:S01]  /*18a90*/  VIADD R37, R35, UR4 ;  /* 0x0000000423257c36 */ /* 0x000fe20008000000 */
[----:B------:R-:W-:-:S02]  /*18aa0*/  ULDC UR4, c[0x0][0x22c] ;  /* 0x00008b0000047ab9 */ /* 0x000fc40000000800 */
[----:B------:R-:W-:Y:S01]  /*18ab0*/  ISETP.GE.AND P2, PT, R0, UR6, PT ;  /* 0x0000000600007c0c */ /* 0x000fe2000bf46270 */
[----:B--2---:R-:W-:Y:S01]  /*18ac0*/  IMAD.WIDE R28, R37, 0x2, R2 ;  /* 0x00000002251c7825 */ /* 0x004fe200078e0202 */
[----:B------:R-:W-:Y:S01]  /*18ad0*/  PRMT R0, R31, 0x7632, R0 ;  /* 0x000076321f007816 */ /* 0x000fe20000000000 */
[----:B------:R-:W-:Y:S02]  /*18ae0*/  ULDC UR6, c[0x0][0x248] ;  /* 0x0000920000067ab9 */ /* 0x000fe40000000800 */
[----:B---3--:R-:W-:Y:S02]  /*18af0*/  VIADD R32, R8, 0x43 ;  /* 0x0000004308207836 */ /* 0x008fe40000000000 */
        /* <DEDUP_REMOVED lines=25> */
[----:B------:R-:W-:Y:S01]  /*18c90*/  IMAD.WIDE R30, R33, 0x2, R248 ;  /* 0x00000002211e7825 */ /* 0x000fe200078e02f8 */
[----:B------:R0:W-:Y:S02]  /*18ca0*/  @P1 STG.E.U16 desc[UR14][R26.64], R32 ;  /* 0x000000201a001986 */ /* 0x0001e4000c10150e */
[----:B------:R-:W-:Y:S01]  /*18cb0*/  ISETP.GE.AND P5, PT, R0, UR4, PT ;  /* 0x0000000400007c0c */ /* 0x000fe2000bfa6270 */
[----:B------:R-:W-:Y:S01]  /*18cc0*/  ULDC UR4, c[0x0][0x248] ;  /* 0x0000920000047ab9 */ /* 0x000fe20000000800 */
[----:B------:R-:W-:Y:S01]  /*18cd0*/  @P6 STG.E.U16 desc[UR14][R28.64], R88 ;  /* 0x000000581c006986 */ /* 0x000fe2000c10150e */
        /* <DEDUP_REMOVED lines=11> */
[----:B------:R-:W-:Y:S01]  /*18d90*/  IMAD.WIDE R24, R27, 0x2, R2 ;  /* 0x000000021b187825 */ /* 0x000fe200078e0202 */
[----:B--2---:R-:W-:-:S03]  /*18da0*/  PRMT R30, R57, 0x7632, R30 ;  /* 0x00007632391e7816 */ /* 0x004fc6000000001e */
[C---:B------:R-:W-:Y:S02]  /*18db0*/  VIADD R31, R27.reuse, UR4 ;  /* 0x000000041b1f7c36 */ /* 0x040fe40008000000 */
[----:B------:R0:W-:Y:S01]  /*18dc0*/  @P4 STG.E.U16 desc[UR14][R24.64], R57 ;  /* 0x0000003918004986 */ /* 0x0001e2000c10150e */
[----:B------:R-:W-:Y:S01]  /*18dd0*/  IMAD.WIDE R26, R27, 0x2, R248 ;  /* 0x000000021b1a7825 */ /* 0x000fe200078e02f8 */
[----:B------:R-:W-:Y:S01]  /*18de0*/  ULDC UR4, c[0x0][0x22c] ;  /* 0x00008b0000047ab9 */ /* 0x000fe20000000800 */
[----:B------:R-:W-:Y:S01]  /*18df0*/  ISETP.LT.AND P0, PT, R10, UR8, !P0 ;  /* 0x000000080a007c0c */ /* 0x000fe2000c701270 */
[----:B------:R-:W-:Y:S01]  /*18e00*/  ULDC UR6, c[0x0][0x22c] ;  /* 0x00008b0000067ab9 */ /* 0x000fe20000000800 */
[----:B------:R-:W-:Y:S01]  /*18e10*/  IMAD.WIDE R28, R31, 0x2, R2 ;  /* 0x000000021f1c7825 */ /* 0x000fe200078e0202 */
[----:B------:R-:W-:Y:S01]  /*18e20*/  @P2 STG.E.U16 desc[UR14][R26.64], R30 ;  /* 0x0000001e1a002986 */ /* 0x000fe2000c10150e */
[----:B------:R-:W-:Y:S02]  /*18e30*/  ULDC UR8, c[0x0][0x228] ;  /* 0x00008a0000087ab9 */ /* 0x000fe40000000800 */
[----:B------:R-:W-:Y:S01]  /*18e40*/  VIADD R0, R8, 0x46 ;  /* 0x0000004608007836 */ /* 0x000fe20000000000 */
[----:B------:R2:W-:Y:S01]  /*18e50*/  @P6 STG.E.U16 desc[UR14][R28.64], R89 ;  /* 0x000000591c006986 */ /* 0x0005e2000c10150e */
[----:B------:R-:W-:Y:S01]  /*18e60*/  ISETP.LT.AND P6, PT, R9, UR10, !P5 ;  /* 0x0000000a09007c0c */ /* 0x000fe2000efc1270 */
[C---:B0-----:R-:W-:Y:S01]  /*18e70*/  IMAD.WIDE R24, R31.reuse, 0x2, R248 ;  /* 0x000000021f187825 */ /* 0x041fe200078e02f8 */
[----:B------:R-:W-:Y:S01]  /*18e80*/  ISETP.LT.AND P5, PT, R10, UR12, !P5 ;  /* 0x0000000c0a007c0c */ /* 0x000fe2000efa1270 */
[----:B------:R-:W-:Y:S01]  /*18e90*/  ULDC UR10, c[0x0][0x228] ;  /* 0x00008a00000a7ab9 */ /* 0x000fe20000000800 */
[----:B------:R-:W-:Y:S01]  /*18ea0*/  ISETP.GE.AND P4, PT, R0, UR4, PT ;  /* 0x0000000400007c0c */ /* 0x000fe2000bf86270 */
[----:B------:R-:W-:Y:S01]  /*18eb0*/  ULDC UR4, c[0x0][0x248] ;  /* 0x0000920000047ab9 */ /* 0x000fe20000000800 */
[----:B------:R-:W-:Y:S01]  /*18ec0*/  VIADD R0, R8, 0x47 ;  /* 0x0000004708007836 */ /* 0x000fe20000000000 */
[----:B------:R-:W-:Y:S01]  /*18ed0*/  ULDC UR12, c[0x0][0x228] ;  /* 0x00008a00000c7ab9 */ /* 0x000fe20000000800 */
[----:B------:R-:W-:Y:S01]  /*18ee0*/  VIADD R33, R31, UR4 ;  /* 0x000000041f217c36 */ /* 0x000fe20008000000 */
[----:B------:R-:W-:Y:S01]  /*18ef0*/  ULDC UR4, c[0x0][0x22c] ;  /* 0x00008b0000047ab9 */ /* 0x000fe20000000800 */
[----:B--2---:R-:W-:-:S02]  /*18f00*/  PRMT R89, R89, 0x7632, R89 ;  /* 0x0000763259597816 */ /* 0x004fc40000000059 */
[C---:B------:R-:W-:Y:S01]  /*18f10*/  IMAD.WIDE R26, R33.reuse, 0x2, R2 ;  /* 0x00000002211a7825 */ /* 0x040fe200078e0202 */
[----:B------:R-:W-:Y:S01]  /*18f20*/  ISETP.GE.AND P2, PT, R0, UR6, PT ;  /* 0x0000000600007c0c */ /* 0x000fe2000bf46270 */
[----:B------:R-:W-:Y:S01]  /*18f30*/  ULDC UR6, c[0x0][0x248] ;  /* 0x0000920000067ab9 */ /* 0x000fe20000000800 */
[----:B------:R-:W-:Y:S01]  /*18f40*/  PRMT R0, R58, 0x7632, R0 ;  /* 0x000076323a007816 */ /* 0x000fe20000000000 */
        /* <DEDUP_REMOVED lines=13> */
[C---:B0-----:R-:W-:Y:S01]  /*19020*/  IMAD.WIDE R24, R33.reuse, 0x2, R2 ;  /* 0x0000000221187825 */ /* 0x041fe200078e0202 */
        /* <DEDUP_REMOVED lines=122> */
[----:B------:R-:W-:Y:S01]  /*197d0*/  IMAD.WIDE R26, R33, 0x2, R2 ;  /* 0x00000002211a7825 */ /* 0x000fe200078e0202 */
        /* <DEDUP_REMOVED lines=195> */
[----:B------:R-:W-:Y:S01]  /*1a410*/  PRMT R32, R71, 0x7632, R32 ;  /* 0x0000763247207816 */ /* 0x000fe20000000020 */
[----:B------:R-:W-:Y:S01]  /*1a420*/  ULDC UR8, c[0x0][0x22c] ;  /* 0x00008b0000087ab9 */ /* 0x000fe20000000800 */
        /* <DEDUP_REMOVED lines=33> */
[----:B------:R-:W-:Y:S01]  /*1a640*/  ULDC UR12, c[0x0][0x228] ;  /* 0x00008a00000c7ab9 */ /* 0x000fe20000000800 */
[----:B--2---:R-:W-:Y:S01]  /*1a650*/  IMAD.WIDE R26, R33, 0x2, R248 ;  /* 0x00000002211a7825 */ /* 0x004fe200078e02f8 */
[----:B------:R-:W-:Y:S01]  /*1a660*/  PRMT R33, R79, 0x7632, R33 ;  /* 0x000076324f217816 */ /* 0x000fe20000000021 */
[----:B------:R-:W-:Y:S01]  /*1a670*/  ULDC UR6, c[0x0][0x22c] ;  /* 0x00008b0000067ab9 */ /* 0x000fe20000000800 */
[----:B------:R-:W-:Y:S01]  /*1a680*/  ULDC UR16, c[0x0][0x228] ;  /* 0x00008a0000107ab9 */ /* 0x000fe20000000800 */
[----:B---3--:R-:W-:Y:S01]  /*1a690*/  VIADD R0, R8, 0x62 ;  /* 0x0000006208007836 */ /* 0x008fe20000000000 */
[----:B------:R-:W-:Y:S01]  /*1a6a0*/  ULDC UR18, c[0x0][0x228] ;  /* 0x00008a0000127ab9 */ /* 0x000fe20000000800 */
[C---:B------:R-:W-:Y:S01]  /*1a6b0*/  IMAD.WIDE R28, R35.reuse, 0x2, R2 ;  /* 0x00000002231c7825 */ /* 0x040fe200078e0202 */
[----:B------:R-:W-:Y:S03]  /*1a6c0*/  @P5 STG.E.U16 desc[UR14][R24.64], R71 ;  /* 0x0000004718005986 */ /* 0x000fe6000c10150e */
[----:B------:R-:W-:Y:S01]  /*1a6d0*/  IMAD.WIDE R30, R35, 0x2, R248 ;  /* 0x00000002231e7825 */ /* 0x000fe200078e02f8 */
[----:B------:R-:W-:Y:S01]  /*1a6e0*/  ISETP.GE.AND P5, PT, R0, UR8, PT ;  /* 0x0000000800007c0c */ /* 0x000fe2000bfa6270 */
[----:B------:R0:W-:Y:S01]  /*1a6f0*/  @P1 STG.E.U16 desc[UR14][R26.64], R32 ;  /* 0x000000201a001986 */ /* 0x0001e2000c10150e */
[----:B------:R-:W-:-:S03]  /*1a700*/  ULDC UR8, c[0x0][0x228] ;  /* 0x00008a0000087ab9 */ /* 0x000fc60000000800 */
        /* <DEDUP_REMOVED lines=76> */
[----:B0-----:R-:W-:Y:S01]  /*1abd0*/  VIADD R25, R35, UR4 ;  /* 0x0000000423197c36 */ /* 0x001fe20008000000 */
[----:B------:R-:W-:Y:S01]  /*1abe0*/  ISETP.LT.AND P2, PT, R10, UR10, !P2 ;  /* 0x0000000a0a007c0c */ /* 0x000fe2000d741270 */
[----:B------:R-:W-:Y:S01]  /*1abf0*/  ULDC UR4, c[0x0][0x248] ;  /* 0x0000920000047ab9 */ /* 0x000fe20000000800 */
[----:B------:R-:W-:Y:S01]  /*1ac00*/  ISETP.GE.AND P1, PT, R0, UR6, PT ;  /* 0x0000000600007c0c */ /* 0x000fe2000bf26270 */
[C---:B--2---:R-:W-:Y:S01]  /*1ac10*/  IMAD.WIDE R20, R25.reuse, 0x2, R2 ;  /* 0x0000000219147825 */ /* 0x044fe200078e0202 */
[----:B------:R-:W-:Y:S01]  /*1ac20*/  ULDC UR8, c[0x0][0x228] ;  /* 0x00008a0000087ab9 */ /* 0x000fe20000000800 */
[----:B---3--:R-:W-:Y:S01]  /*1ac30*/  PRMT R28, R22, 0x7632, R28 ;  /* 0x00007632161c7816 */ /* 0x008fe2000000001c */
[----:B------:R-:W-:Y:S01]  /*1ac40*/  ULDC UR10, c[0x0][0x228] ;  /* 0x00008a00000a7ab9 */ /* 0x000fe20000000800 */
[C---:B------:R-:W-:Y:S01]  /*1ac50*/  VIADD R29, R25.reuse, UR4 ;  /* 0x00000004191d7c36 */ /* 0x040fe20008000000 */
[----:B------:R-:W-:Y:S01]  /*1ac60*/  ULDC UR4, c[0x0][0x22c] ;  /* 0x00008b0000047ab9 */ /* 0x000fe20000000800 */
[----:B------:R-:W-:Y:S01]  /*1ac70*/  IMAD.WIDE R24, R25, 0x2, R248 ;  /* 0x0000000219187825 */ /* 0x000fe200078e02f8 */
[----:B------:R-:W-:-:S03]  /*1ac80*/  ULDC UR6, c[0x0][0x22c] ;  /* 0x00008b0000067ab9 */ /* 0x000fc60000000800 */
[----:B------:R-:W-:Y:S01]  /*1ac90*/  IMAD.WIDE R26, R29, 0x2, R2 ;  /* 0x000000021d1a7825 */ /* 0x000fe200078e0202 */
[----:B------:R0:W-:Y:S03]  /*1aca0*/  @P4 STG.E.U16 desc[UR14][R20.64], R22 ;  /* 0x0000001614004986 */ /* 0x0001e6000c10150e */
[----:B------:R-:W-:Y:S01]  /*1acb0*/  VIADD R0, R8, 0x69 ;  /* 0x0000006908007836 */ /* 0x000fe20000000000 */
[----:B------:R-:W-:Y:S01]  /*1acc0*/  @P2 STG.E.U16 desc[UR14][R24.64], R28 ;  /* 0x0000001c18002986 */ /* 0x000fe2000c10150e */
[----:B------:R-:W-:Y:S01]  /*1acd0*/  ISETP.LT.AND P0, PT, R10, UR8, !P0 ;  /* 0x000000080a007c0c */ /* 0x000fe2000c701270 */
[----:B------:R-:W-:Y:S02]  /*1ace0*/  ULDC UR8, c[0x0][0x228] ;  /* 0x00008a0000087ab9 */ /* 0x000fe40000000800 */
        /* <DEDUP_REMOVED lines=8> */
[C---:B----4-:R-:W-:Y:S01]  /*1ad70*/  VIADD R31, R29.reuse, UR4 ;  /* 0x000000041d1f7c36 */ /* 0x050fe20008000000 */
        /* <DEDUP_REMOVED lines=50> */
[----:B--2---:R-:W-:Y:S01]  /*1b0a0*/  PRMT R12, R17, 0x7632, R12 ;  /* 0x00007632110c7816 */ /* 0x004fe2000000000c */
[----:B------:R-:W-:-:S02]  /*1b0b0*/  ULDC UR6, c[0x0][0x22c] ;  /* 0x00008b0000067ab9 */ /* 0x000fc40000000800 */
[C---:B---3--:R-:W-:Y:S01]  /*1b0c0*/  VIADD R27, R23.reuse, UR4 ;  /* 0x00000004171b7c36 */ /* 0x048fe20008000000 */
[----:B------:R-:W-:Y:S01]  /*1b0d0*/  ULDC UR4, c[0x0][0x22c] ;  /* 0x00008b0000047ab9 */ /* 0x000fe20000000800 */
[----:B------:R-:W-:Y:S01]  /*1b0e0*/  IMAD.WIDE R22, R23, 0x2, R248 ;  /* 0x0000000217167825 */ /* 0x000fe200078e02f8 */
[----:B------:R-:W-:Y:S03]  /*1b0f0*/  @P4 STG.E.U16 desc[UR14][R20.64], R17 ;  /* 0x0000001114004986 */ /* 0x000fe6000c10150e */
[----:B------:R-:W-:Y:S02]  /*1b100*/  VIADD R0, R8, 0x6e ;  /* 0x0000006e08007836 */ /* 0x000fe40000000000 */
[----:B------:R-:W-:Y:S01]  /*1b110*/  IMAD.WIDE R24, R27, 0x2, R2 ;  /* 0x000000021b187825 */ /* 0x000fe200078e0202 */
[----:B------:R0:W-:Y:S01]  /*1b120*/  @P2 STG.E.U16 desc[UR14][R22.64], R12 ;  /* 0x0000000c16002986 */ /* 0x0001e2000c10150e */
[----:B------:R-:W-:Y:S01]  /*1b130*/  ISETP.LT.AND P0, PT, R10, UR8, !P0 ;  /* 0x000000080a007c0c */ /* 0x000fe2000c701270 */
[----:B------:R-:W-:Y:S01]  /*1b140*/  ULDC UR8, c[0x0][0x228] ;  /* 0x00008a0000087ab9 */ /* 0x000fe20000000800 */
[----:B------:R-:W-:Y:S01]  /*1b150*/  ISETP.GE.AND P4, PT, R0, UR4, PT ;  /* 0x0000000400007c0c */ /* 0x000fe2000bf86270 */
[----:B------:R2:W-:Y:S01]  /*1b160*/  @P6 STG.E.U16 desc[UR14][R24.64], R13 ;  /* 0x0000000d18006986 */ /* 0x0005e2000c10150e */
[----:B------:R-:W-:Y:S01]  /*1b170*/  VIADD R0, R8, 0x6f ;  /* 0x0000006f08007836 */ /* 0x000fe20000000000 */
[----:B------:R-:W-:Y:S01]  /*1b180*/  ISETP.LT.AND P6, PT, R9, UR10, !P5 ;  /* 0x0000000a09007c0c */ /* 0x000fe2000efc1270 */
[----:B------:R-:W-:Y:S01]  /*1b190*/  ULDC UR4, c[0x0][0x248] ;  /* 0x0000920000047ab9 */ /* 0x000fe20000000800 */
[----:B------:R-:W-:Y:S01]  /*1b1a0*/  ISETP.LT.AND P5, PT, R10, UR12, !P5 ;  /* 0x0000000c0a007c0c */ /* 0x000fe2000efa1270 */
[----:B------:R-:W-:Y:S01]  /*1b1b0*/  ULDC UR10, c[0x0][0x228] ;  /* 0x00008a00000a7ab9 */ /* 0x000fe20000000800 */
[----:B------:R-:W-:Y:S01]  /*1b1c0*/  ISETP.GE.AND P2, PT, R0, UR6, PT ;  /* 0x0000000600007c0c */ /* 0x000fe2000bf46270 */
[----:B------:R-:W-:Y:S01]  /*1b1d0*/  ULDC UR12, c[0x0][0x228] ;  /* 0x00008a00000c7ab9 */ /* 0x000fe20000000800 */
[----:B0-----:R-:W-:Y:S01]  /*1b1e0*/  VIADD R23, R27, UR4 ;  /* 0x000000041b177c36 */ /* 0x001fe20008000000 */
[----:B------:R-:W-:Y:S01]  /*1b1f0*/  PRMT R0, R13, 0x7632, R0 ;  /* 0x000076320d007816 */ /* 0x000fe20000000000 */
[----:B------:R-:W-:Y:S01]  /*1b200*/  ULDC UR4, c[0x0][0x22c] ;  /* 0x00008b0000047ab9 */ /* 0x000fe20000000800 */
[----:B------:R-:W-:Y:S01]  /*1b210*/  PRMT R22, R18, 0x7632, R22 ;  /* 0x0000763212167816 */ /* 0x000fe20000000016 */
[----:B--2---:R-:W-:Y:S01]  /*1b220*/  IMAD.WIDE R12, R27, 0x2, R248 ;  /* 0x000000021b0c7825 */ /* 0x004fe200078e02f8 */
[----:B------:R-:W-:-:S03]  /*1b230*/  ULDC UR6, c[0x0][0x248] ;  /* 0x0000920000067ab9 */ /* 0x000fc60000000800 */
[C---:B------:R-:W-:Y:S01]  /*1b240*/  IMAD.WIDE R16, R23.reuse, 0x2, R2 ;  /* 0x0000000217107825 */ /* 0x040fe200078e0202 */
[----:B------:R0:W-:Y:S03]  /*1b250*/  @P0 STG.E.U16 desc[UR14][R12.64], R0 ;  /* 0x000000000c000986 */ /* 0x0001e6000c10150e */
        /* <DEDUP_REMOVED lines=22> */
[----:B------:R-:W-:Y:S01]  /*1b3c0*/  @P5 STG.E.U16 desc[UR14][R12.64], R14 ;  /* 0x0000000e0c005986 */ /* 0x000fe2000c10150e */
[----:B------:R-:W-:Y:S01]  /*1b3d0*/  ULDC UR6, c[0x0][0x22c] ;  /* 0x00008b0000067ab9 */ /* 0x000fe20000000800 */
[----:B------:R-:W-:Y:S01]  /*1b3e0*/  ULDC UR16, c[0x0][0x228] ;  /* 0x00008a0000107ab9 */ /* 0x000fe20000000800 */
[----:B------:R-:W-:Y:S01]  /*1b3f0*/  IMAD.WIDE R22, R25, 0x2, R248 ;  /* 0x0000000219167825 */ /* 0x000fe200078e02f8 */
[----:B------:R0:W-:Y:S01]  /*1b400*/  @P1 STG.E.U16 desc[UR14][R16.64], R18 ;  /* 0x0000001210001986 */ /* 0x0001e2000c10150e */
[----:B------:R-:W-:Y:S01]  /*1b410*/  ISETP.GE.AND P5, PT, R0, UR4, PT ;  /* 0x0000000400007c0c */ /* 0x000fe2000bfa6270 */
[----:B------:R-:W-:-:S02]  /*1b420*/  ULDC UR4, c[0x0][0x248] ;  /* 0x0000920000047ab9 */ /* 0x000fc40000000800 */
[----:B------:R2:W-:Y:S01]  /*1b430*/  @P6 STG.E.U16 desc[UR14][R20.64], R19 ;  /* 0x0000001314006986 */ /* 0x0005e2000c10150e */
[C---:B------:R-:W-:Y:S01]  /*1b440*/  ISETP.LT.AND P6, PT, R9.reuse, UR12, !P0 ;  /* 0x0000000c09007c0c */ /* 0x040fe2000c7c1270 */
[----:B------:R-:W-:Y:S01]  /*1b450*/  VIADD R0, R8, 0x72 ;  /* 0x0000007208007836 */ /* 0x000fe20000000000 */
[----:B------:R-:W-:Y:S01]  /*1b460*/  ULDC UR12, c[0x0][0x228] ;  /* 0x00008a00000c7ab9 */ /* 0x000fe20000000800 */
[----:B------:R-:W-:Y:S01]  /*1b470*/  @P4 STG.E.U16 desc[UR14][R22.64], R24 ;  /* 0x0000001816004986 */ /* 0x000fe2000c10150e */
[----:B------:R-:W-:Y:S01]  /*1b480*/  ISETP.LT.AND P4, PT, R9, UR8, !P2 ;  /* 0x0000000809007c0c */ /* 0x000fe2000d781270 */
[----:B------:R-:W-:Y:S01]  /*1b490*/  ULDC UR8, c[0x0][0x228] ;  /* 0x00008a0000087ab9 */ /* 0x000fe20000000800 */
[----:B------:R-:W-:Y:S01]  /*1b4a0*/  ISETP.LT.AND P2, PT, R10, UR10, !P2 ;  /* 0x0000000a0a007c0c */ /* 0x000fe2000d741270 */
[----:B0-----:R-:W-:Y:S01]  /*1b4b0*/  VIADD R17, R25, UR4 ;  /* 0x0000000419117c36 */ /* 0x001fe20008000000 */
[----:B------:R-:W-:Y:S01]  /*1b4c0*/  ULDC UR4, c[0x0][0x248] ;  /* 0x0000920000047ab9 */ /* 0x000fe20000000800 */
[----:B------:R-:W-:Y:S01]  /*1b4d0*/  PRMT R14, R15, 0x7632, R14 ;  /* 0x000076320f0e7816 */ /* 0x000fe2000000000e */
[----:B------:R-:W-:Y:S01]  /*1b4e0*/  ULDC UR10, c[0x0][0x228] ;  /* 0x00008a00000a7ab9 */ /* 0x000fe20000000800 */
[C---:B--2---:R-:W-:Y:S01]  /*1b4f0*/  VIADD R21, R17.reuse, UR4 ;  /* 0x0000000411157c36 */ /* 0x044fe20008000000 */
[----:B------:R-:W-:Y:S01]  /*1b500*/  ISETP.GE.AND P1, PT, R0, UR6, PT ;  /* 0x0000000600007c0c */ /* 0x000fe2000bf26270 */
[C---:B------:R-:W-:Y:S01]  /*1b510*/  IMAD.WIDE R12, R17.reuse, 0x2, R2 ;  /* 0x00000002110c7825 */ /* 0x040fe200078e0202 */
[----:B------:R-:W-:Y:S01]  /*1b520*/  ULDC UR4, c[0x0][0x22c] ;  /* 0x00008b0000047ab9 */ /* 0x000fe20000000800 */
[----:B------:R-:W-:Y:S01]  /*1b530*/  ISETP.LT.AND P0, PT, R10, UR8, !P0 ;  /* 0x000000080a007c0c */ /* 0x000fe2000c701270 */
[----:B------:R-:W-:Y:S01]  /*1b540*/  ULDC UR6, c[0x0][0x22c] ;  /* 0x00008b0000067ab9 */ /* 0x000fe20000000800 */
[----:B------:R-:W-:Y:S01]  /*1b550*/  IMAD.WIDE R16, R17, 0x2, R248 ;  /* 0x0000000211107825 */ /* 0x000fe200078e02f8 */
[----:B------:R0:W-:Y:S01]  /*1b560*/  @P4 STG.E.U16 desc[UR14][R12.64], R15 ;  /* 0x0000000f0c004986 */ /* 0x0001e2000c10150e */
[----:B------:R-:W-:-:S02]  /*1b570*/  ULDC UR8, c[0x0][0x228] ;  /* 0x00008a0000087ab9 */ /* 0x000fc40000000800 */
[----:B------:R-:W-:Y:S01]  /*1b580*/  IMAD.WIDE R18, R21, 0x2, R2 ;  /* 0x0000000215127825 */ /* 0x000fe200078e0202 */
[----:B------:R-:W-:Y:S03]  /*1b590*/  @P2 STG.E.U16 desc[UR14][R16.64], R14 ;  /* 0x0000000e10002986 */ /* 0x000fe6000c10150e */
        /* <DEDUP_REMOVED lines=8> */
[----:B------:R-:W-:Y:S01]  /*1b620*/  ULDC UR12, c[0x0][0x228] ;  /* 0x00008a00000c7ab9 */ /* 0x000fe20000000800 */
[----:B------:R-:W-:-:S02]  /*1b630*/  VIADD R0, R8, 0x74 ;  /* 0x0000007408007836 */ /* 0x000fc40000000000 */
[----:B------:R-:W-:Y:S01]  /*1b640*/  VIADD R23, R21, UR4 ;  /* 0x0000000415177c36 */ /* 0x000fe20008000000 */
[----:B------:R-:W-:Y:S01]  /*1b650*/  ULDC UR4, c[0x0][0x22c] ;  /* 0x00008b0000047ab9 */ /* 0x000fe20000000800 */
[----:B--2---:R-:W-:Y:S01]  /*1b660*/  PRMT R4, R4, 0x7632, R4 ;  /* 0x0000763204047816 */ /* 0x004fe20000000004 */
[----:B------:R-:W-:Y:S01]  /*1b670*/  VIADD R18, R8, 0x75 ;  /* 0x0000007508127836 */ /* 0x000fe20000000000 */
[----:B------:R-:W-:Y:S01]  /*1b680*/  ISETP.GE.AND P2, PT, R0, UR6, PT ;  /* 0x0000000600007c0c */ /* 0x000fe2000bf46270 */
[----:B------:R-:W-:Y:S01]  /*1b690*/  IMAD.WIDE R14, R23, 0x2, R2 ;  /* 0x00000002170e7825 */ /* 0x000fe200078e0202 */
[----:B------:R-:W-:-:S03]  /*1b6a0*/  PRMT R0, R104, 0x7632, R0 ;  /* 0x0000763268007816 */ /* 0x000fc60000000000 */
[C---:B------:R-:W-:Y:S01]  /*1b6b0*/  IMAD.WIDE R16, R23.reuse, 0x2, R248 ;  /* 0x0000000217107825 */ /* 0x040fe200078e02f8 */
[----:B------:R0:W-:Y:S01]  /*1b6c0*/  @P0 STG.E.U16 desc[UR14][R12.64], R4 ;  /* 0x000000040c000986 */ /* 0x0001e2000c10150e */
[----:B------:R-:W-:Y:S01]  /*1b6d0*/  ISETP.GE.AND P0, PT, R18, UR4, PT ;  /* 0x0000000412007c0c */ /* 0x000fe2000bf06270 */
[----:B------:R-:W-:Y:S01]  /*1b6e0*/  ULDC UR4, c[0x0][0x248] ;  /* 0x0000920000047ab9 */ /* 0x000fe20000000800 */
        /* <DEDUP_REMOVED lines=43> */
[----:B------:R-:W-:Y:S01]  /*1b9a0*/  ULDC UR6, c[0x0][0x22c] ;  /* 0x00008b0000067ab9 */ /* 0x000fe20000000800 */
[----:B----4-:R-:W-:Y:S01]  /*1b9b0*/  PRMT R18, R108, 0x7632, R18 ;  /* 0x000076326c127816 */ /* 0x010fe20000000012 */
[----:B------:R-:W0:Y:S01]  /*1b9c0*/  LDS.128 R20, [R11] ;  /* 0x000000000b147984 */ /* 0x000e220000000c00 */
[----:B------:R-:W-:Y:S01]  /*1b9d0*/  IMAD.WIDE R14, R17, 0x2, R2 ;  /* 0x00000002110e7825 */ /* 0x000fe200078e0202 */
[----:B------:R-:W-:Y:S01]  /*1b9e0*/  ISETP.LT.AND P0, PT, R10, UR8, !P0 ;  /* 0x000000080a007c0c */ /* 0x000fe2000c701270 */
[----:B------:R-:W-:Y:S01]  /*1b9f0*/  ULDC UR8, c[0x0][0x228] ;  /* 0x00008a0000087ab9 */ /* 0x000fe20000000800 */
[----:B------:R2:W-:Y:S01]  /*1ba00*/  @P4 STG.E.U16 desc[UR14][R4.64], R6 ;  /* 0x0000000604004986 */ /* 0x0005e2000c10150e */
[----:B------:R-:W-:-:S03]  /*1ba10*/  VIADD R0, R8, 0x78 ;  /* 0x0000007808007836 */ /* 0x000fc60000000000 */
[----:B------:R3:W-:Y:S02]  /*1ba20*/  @P2 STG.E.U16 desc[UR14][R12.64], R16 ;  /* 0x000000100c002986 */ /* 0x0007e4000c10150e */
[----:B------:R-:W-:Y:S01]  /*1ba30*/  ISETP.GE.AND P4, PT, R0, UR4, PT ;  /* 0x0000000400007c0c */ /* 0x000fe2000bf86270 */
[----:B------:R-:W-:Y:S01]  /*1ba40*/  ULDC UR4, c[0x0][0x248] ;  /* 0x0000920000047ab9 */ /* 0x000fe20000000800 */
[----:B------:R4:W-:Y:S01]  /*1ba50*/  @P6 STG.E.U16 desc[UR14][R14.64], R106 ;  /* 0x0000006a0e006986 */ /* 0x0009e2000c10150e */
[----:B------:R-:W-:Y:S01]  /*1ba60*/  ISETP.LT.AND P6, PT, R9, UR10, !P5 ;  /* 0x0000000a09007c0c */ /* 0x000fe2000efc1270 */
[----:B------:R-:W-:Y:S01]  /*1ba70*/  VIADD R0, R8, 0x79 ;  /* 0x0000007908007836 */ /* 0x000fe20000000000 */
[----:B------:R-:W-:Y:S01]  /*1ba80*/  ISETP.LT.AND P5, PT, R10, UR12, !P5 ;  /* 0x0000000c0a007c0c */ /* 0x000fe2000efa1270 */
[C---:B------:R-:W-:Y:S01]  /*1ba90*/  VIADD R19, R17.reuse, UR4 ;  /* 0x0000000411137c36 */ /* 0x040fe20008000000 */
[----:B------:R-:W-:Y:S01]  /*1baa0*/  ULDC UR4, c[0x0][0x22c] ;  /* 0x00008b0000047ab9 */ /* 0x000fe20000000800 */
[----:B--2---:R-:W-:Y:S01]  /*1bab0*/  IMAD.WIDE R4, R17, 0x2, R248 ;  /* 0x0000000211047825 */ /* 0x004fe200078e02f8 */
[----:B------:R-:W-:Y:S01]  /*1bac0*/  ISETP.GE.AND P2, PT, R0, UR6, PT ;  /* 0x0000000600007c0c */ /* 0x000fe2000bf46270 */
[----:B------:R-:W-:Y:S01]  /*1bad0*/  ULDC UR10, c[0x0][0x228] ;  /* 0x00008a00000a7ab9 */ /* 0x000fe20000000800 */
[----:B------:R-:W-:Y:S01]  /*1bae0*/  PRMT R0, R7, 0x7632, R0 ;  /* 0x0000763207007816 */ /* 0x000fe20000000000 */
[----:B---3--:R-:W-:Y:S01]  /*1baf0*/  IMAD.WIDE R12, R19, 0x2, R2 ;  /* 0x00000002130c7825 */ /* 0x008fe200078e0202 */
[----:B------:R-:W-:Y:S01]  /*1bb00*/  ULDC UR12, c[0x0][0x228] ;  /* 0x00008a00000c7ab9 */ /* 0x000fe20000000800 */
[----:B----4-:R-:W-:Y:S01]  /*1bb10*/  PRMT R106, R106, 0x7632, R106 ;  /* 0x000076326a6a7816 */ /* 0x010fe2000000006a */
[----:B------:R-:W-:Y:S01]  /*1bb20*/  ULDC UR6, c[0x0][0x248] ;  /* 0x0000920000067ab9 */ /* 0x000fe20000000800 */
[----:B------:R-:W-:-:S02]  /*1bb30*/  VIADD R6, R8, 0x7a ;  /* 0x0000007a08067836 */ /* 0x000fc40000000000 */
        /* <DEDUP_REMOVED lines=12> */
[----:B--2---:R-:W-:Y:S01]  /*1bc00*/  IMAD.WIDE R4, R19, 0x2, R2 ;  /* 0x0000000213047825 */ /* 0x004fe200078e0202 */
[----:B------:R-:W-:Y:S01]  /*1bc10*/  ISETP.LT.AND P4, PT, R10, UR16, !P4 ;  /* 0x000000100a007c0c */ /* 0x000fe2000e781270 */
[----:B------:R-:W-:Y:S01]  /*1bc20*/  ULDC UR8, c[0x0][0x228] ;  /* 0x00008a0000087ab9 */ /* 0x000fe20000000800 */
[----:B------:R-:W-:Y:S01]  /*1bc30*/  PRMT R16, R107, 0x7632, R16 ;  /* 0x000076326b107816 */ /* 0x000fe20000000010 */
[----:B---3--:R-:W-:Y:S01]  /*1bc40*/  IMAD.WIDE R6, R19, 0x2, R248 ;  /* 0x0000000213067825 */ /* 0x008fe200078e02f8 */
[----:B------:R-:W-:Y:S01]  /*1bc50*/  ULDC UR10, c[0x0][0x228] ;  /* 0x00008a00000a7ab9 */ /* 0x000fe20000000800 */
[----:B------:R-:W-:Y:S01]  /*1bc60*/  ULDC UR12, c[0x0][0x228] ;  /* 0x00008a00000c7ab9 */ /* 0x000fe20000000800 */
[----:B------:R-:W-:Y:S01]  /*1bc70*/  ULDC UR6, c[0x0][0x22c] ;  /* 0x00008b0000067ab9 */ /* 0x000fe20000000800 */
[----:B------:R-:W-:Y:S01]  /*1bc80*/  IMAD.WIDE R12, R17, 0x2, R2 ;  /* 0x00000002110c7825 */ /* 0x000fe200078e0202 */
[----:B------:R-:W-:Y:S01]  /*1bc90*/  ULDC UR16, c[0x0][0x228] ;  /* 0x00008a0000107ab9 */ /* 0x000fe20000000800 */
[----:B------:R-:W-:Y:S02]  /*1bca0*/  @P5 STG.E.U16 desc[UR14][R4.64], R107 ;  /* 0x0000006b04005986 */ /* 0x000fe4000c10150e */
[----:B----4-:R-:W-:-:S02]  /*1bcb0*/  VIADD R0, R8, 0x7b ;  /* 0x0000007b08007836 */ /* 0x010fc40000000000 */
        /* <DEDUP_REMOVED lines=12> */
[----:B--2---:R-:W-:Y:S01]  /*1bd80*/  VIADD R7, R17, UR4 ;  /* 0x0000000411077c36 */ /* 0x004fe20008000000 */
[----:B------:R-:W-:Y:S01]  /*1bd90*/  ULDC UR4, c[0x0][0x248] ;  /* 0x0000920000047ab9 */ /* 0x000fe20000000800 */
[----:B------:R-:W-:Y:S01]  /*1bda0*/  ISETP.GE.AND P1, PT, R0, UR6, PT ;  /* 0x0000000600007c0c */ /* 0x000fe2000bf26270 */
[----:B------:R-:W-:Y:S01]  /*1bdb0*/  ULDC UR10, c[0x0][0x228] ;  /* 0x00008a00000a7ab9 */ /* 0x000fe20000000800 */
[----:B------:R-:W-:Y:S01]  /*1bdc0*/  IMAD.WIDE R4, R7, 0x2, R2 ;  /* 0x0000000207047825 */ /* 0x000fe200078e0202 */
[----:B---3--:R-:W-:-:S03]  /*1bdd0*/  PRMT R14, R112, 0x7632, R14 ;  /* 0x00007632700e7816 */ /* 0x008fc6000000000e */
        /* <DEDUP_REMOVED lines=12> */
[C---:B--2---:R-:W-:Y:S01]  /*1bea0*/  IMAD.WIDE R4, R15.reuse, 0x2, R248 ;  /* 0x000000020f047825 */ /* 0x044fe200078e02f8 */
        /* <DEDUP_REMOVED lines=8> */
[----:B---3--:R-:W-:-:S02]  /*1bf30*/  PRMT R109, R109, 0x7632, R109 ;  /* 0x000076326d6d7816 */ /* 0x008fc4000000006d */
        /* <DEDUP_REMOVED lines=17> */
[C---:B--2---:R-:W-:Y:S01]  /*1c050*/  IMAD.WIDE R4, R17.reuse, 0x2, R2 ;  /* 0x0000000211047825 */ /* 0x044fe200078e0202 */
[----:B------:R-:W-:Y:S01]  /*1c060*/  ISETP.LT.AND P4, PT, R10, UR16, !P4 ;  /* 0x000000100a007c0c */ /* 0x000fe2000e781270 */
[----:B------:R-:W-:Y:S01]  /*1c070*/  ULDC UR8, c[0x0][0x228] ;  /* 0x00008a0000087ab9 */ /* 0x000fe20000000800 */
[----:B------:R-:W-:Y:S01]  /*1c080*/  PRMT R16, R110, 0x7632, R16 ;  /* 0x000076326e107816 */ /* 0x000fe20000000010 */
[----:B---3--:R-:W-:Y:S01]  /*1c090*/  IMAD.WIDE R6, R17, 0x2, R248 ;  /* 0x0000000211067825 */ /* 0x008fe200078e02f8 */
[----:B------:R-:W-:Y:S01]  /*1c0a0*/  PRMT R17, R114, 0x7632, R17 ;  /* 0x0000763272117816 */ /* 0x000fe20000000011 */
[----:B------:R-:W-:Y:S01]  /*1c0b0*/  ULDC UR10, c[0x0][0x228] ;  /* 0x00008a00000a7ab9 */ /* 0x000fe20000000800 */
[----:B------:R-:W-:Y:S01]  /*1c0c0*/  ULDC UR12, c[0x0][0x228] ;  /* 0x00008a00000c7ab9 */ /* 0x000fe20000000800 */
[----:B----4-:R-:W-:Y:S01]  /*1c0d0*/  IMAD.WIDE R12, R19, 0x2, R2 ;  /* 0x00000002130c7825 */ /* 0x010fe200078e0202 */
        /* <DEDUP_REMOVED lines=135> */
[----:B------:R-:W-:Y:S01]  /*1c950*/  ULDC UR12, c[0x0][0x228] ;  /* 0x00008a00000c7ab9 */ /* 0x000fe20000000800 */
[----:B---3--:R-:W-:Y:S01]  /*1c960*/  IMAD.WIDE R6, R17, 0x2, R248 ;  /* 0x0000000211067825 */ /* 0x008fe200078e02f8 */
[----:B------:R-:W-:Y:S01]  /*1c970*/  PRMT R17, R123, 0x7632, R17 ;  /* 0x000076327b117816 */ /* 0x000fe20000000011 */
[----:B------:R-:W-:Y:S01]  /*1c980*/  ULDC UR6, c[0x0][0x22c] ;  /* 0x00008b0000067ab9 */ /* 0x000fe20000000800 */
[----:B------:R-:W-:Y:S01]  /*1c990*/  ULDC UR16, c[0x0][0x228] ;  /* 0x00008a0000107ab9 */ /* 0x000fe20000000800 */
[----:B----4-:R-:W-:Y:S01]  /*1c9a0*/  VIADD R0, R8, 0x8a ;  /* 0x0000008a08007836 */ /* 0x010fe20000000000 */
        /* <DEDUP_REMOVED lines=238> */
[----:B------:R3:W-:Y:S01]  /*1d890*/  @P2 STG.E.U16 desc[UR14][R6.64], R14 ;  /* 0x0000000e06002986 */ /* 0x0007e2000c10150e */
        /* <DEDUP_REMOVED lines=9> */
[C---:B------:R-:W-:Y:S01]  /*1d930*/  VIADD R0, R8.reuse, 0x9c ;  /* 0x0000009c08007836 */ /* 0x040fe20000000000 */
[----:B------:R-:W-:Y:S01]  /*1d940*/  ULDC UR12, c[0x0][0x228] ;  /* 0x00008a00000c7ab9 */ /* 0x000fe20000000800 */
[----:B------:R-:W-:Y:S01]  /*1d950*/  VIADD R17, R15, UR4 ;  /* 0x000000040f117c36 */ /* 0x000fe20008000000 */
[----:B------:R-:W-:Y:S01]  /*1d960*/  ULDC UR4, c[0x0][0x22c] ;  /* 0x00008b0000047ab9 */ /* 0x000fe20000000800 */
[----:B---3--:R-:W-:Y:S01]  /*1d970*/  VIADD R14, R8, 0x9d ;  /* 0x0000009d080e7836 */ /* 0x008fe20000000000 */
[----:B----4-:R-:W-:Y:S01]  /*1d980*/  PRMT R140, R140, 0x7632, R140 ;  /* 0x000076328c8c7816 */ /* 0x010fe2000000008c */
[C---:B------:R-:W-:Y:S01]  /*1d990*/  IMAD.WIDE R6, R17.reuse, 0x2, R2 ;  /* 0x0000000211067825 */ /* 0x040fe200078e0202 */
[----:B------:R-:W-:Y:S01]  /*1d9a0*/  ISETP.GE.AND P2, PT, R0, UR6, PT ;  /* 0x0000000600007c0c */ /* 0x000fe2000bf46270 */
[----:B------:R-:W-:Y:S01]  /*1d9b0*/  ULDC UR6, c[0x0][0x248] ;  /* 0x0000920000067ab9 */ /* 0x000fe20000000800 */
[----:B------:R-:W-:Y:S01]  /*1d9c0*/  PRMT R0, R144, 0x7632, R0 ;  /* 0x0000763290007816 */ /* 0x000fe20000000000 */
[----:B------:R-:W-:Y:S01]  /*1d9d0*/  IMAD.WIDE R12, R17, 0x2, R248 ;  /* 0x00000002110c7825 */ /* 0x000fe200078e02f8 */
[----:B------:R2:W-:Y:S01]  /*1d9e0*/  @P0 STG.E.U16 desc[UR14][R4.64], R140 ;  /* 0x0000008c04000986 */ /* 0x0005e2000c10150e */
[----:B------:R-:W-:Y:S01]  /*1d9f0*/  ISETP.GE.AND P0, PT, R14, UR4, PT ;  /* 0x000000040e007c0c */ /* 0x000fe2000bf06270 */
[----:B------:R-:W-:-:S02]  /*1da00*/  ULDC UR4, c[0x0][0x248] ;  /* 0x0000920000047ab9 */ /* 0x000fc40000000800 */
[----:B------:R3:W-:Y:S01]  /*1da10*/  @P6 STG.E.U16 desc[UR14][R6.64], R144 ;  /* 0x0000009006006986 */ /* 0x0007e2000c10150e */
[----:B------:R-:W-:Y:S01]  /*1da20*/  ISETP.LT.AND P6, PT, R9, UR8, !P1 ;  /* 0x0000000809007c0c */ /* 0x000fe2000cfc1270 */
[----:B------:R-:W-:Y:S01]  /*1da30*/  VIADD R17, R17, UR4 ;  /* 0x0000000411117c36 */ /* 0x000fe20008000000 */
[C---:B------:R-:W-:Y:S01]  /*1da40*/  ISETP.LT.AND P1, PT, R10.reuse, UR10, !P1 ;  /* 0x0000000a0a007c0c */ /* 0x040fe2000cf21270 */
[----:B------:R4:W-:Y:S01]  /*1da50*/  @P5 STG.E.U16 desc[UR14][R12.64], R0 ;  /* 0x000000000c005986 */ /* 0x0009e2000c10150e */
[----:B------:R-:W-:Y:S01]  /*1da60*/  ISETP.LT.AND P5, PT, R9, UR12, !P4 ;  /* 0x0000000c09007c0c */ /* 0x000fe2000e7a1270 */
[C---:B------:R-:W-:Y:S01]  /*1da70*/  VIADD R19, R17.reuse, UR6 ;  /* 0x0000000611137c36 */ /* 0x040fe20008000000 */
[----:B------:R-:W-:Y:S01]  /*1da80*/  ISETP.LT.AND P4, PT, R10, UR16, !P4 ;  /* 0x000000100a007c0c */ /* 0x000fe2000e781270 */
[----:B--2---:R-:W-:Y:S01]  /*1da90*/  IMAD.WIDE R4, R17, 0x2, R2 ;  /* 0x0000000211047825 */ /* 0x004fe200078e0202 */
[----:B------:R-:W-:Y:S01]  /*1daa0*/  PRMT R16, R141, 0x7632, R16 ;  /* 0x000076328d107816 */ /* 0x000fe20000000010 */
[----:B------:R-:W-:Y:S01]  /*1dab0*/  ULDC UR4, c[0x0][0x22c] ;  /* 0x00008b0000047ab9 */ /* 0x000fe20000000800 */
[----:B------:R-:W-:Y:S01]  /*1dac0*/  ULDC UR8, c[0x0][0x228] ;  /* 0x00008a0000087ab9 */ /* 0x000fe20000000800 */
[----:B---3--:R-:W-:Y:S01]  /*1dad0*/  IMAD.WIDE R6, R17, 0x2, R248 ;  /* 0x0000000211067825 */ /* 0x008fe200078e02f8 */
[----:B------:R-:W-:Y:S01]  /*1dae0*/  PRMT R17, R145, 0x7632, R17 ;  /* 0x0000763291117816 */ /* 0x000fe20000000011 */
[----:B------:R-:W-:Y:S01]  /*1daf0*/  ULDC UR10, c[0x0][0x228] ;  /* 0x00008a00000a7ab9 */ /* 0x000fe20000000800 */
[----:B------:R-:W-:Y:S01]  /*1db00*/  ULDC UR12, c[0x0][0x228] ;  /* 0x00008a00000c7ab9 */ /* 0x000fe20000000800 */
[----:B----4-:R-:W-:Y:S01]  /*1db10*/  IMAD.WIDE R12, R19, 0x2, R2 ;  /* 0x00000002130c7825 */ /* 0x010fe200078e0202 */
[----:B------:R-:W-:Y:S01]  /*1db20*/  @P6 STG.E.U16 desc[UR14][R4.64], R141 ;  /* 0x0000008d04006986 */ /* 0x000fe2000c10150e */
[----:B------:R-:W-:Y:S01]  /*1db30*/  ULDC UR6, c[0x0][0x22c] ;  /* 0x00008b0000067ab9 */ /* 0x000fe20000000800 */
        /* <DEDUP_REMOVED lines=43> */
[----:B------:R-:W-:Y:S01]  /*1ddf0*/  IMAD.WIDE R6, R17, 0x2, R2 ;  /* 0x0000000211067825 */ /* 0x000fe200078e0202 */
        /* <DEDUP_REMOVED lines=1122> */
[----:B------:R-:W-:Y:S01]  /*22420*/  IMAD.WIDE R12, R17, 0x2, R248 ;  /* 0x00000002110c7825 */ /* 0x000fe200078e02f8 */
[----:B------:R2:W-:Y:S03]  /*22430*/  @P0 STG.E.U16 desc[UR14][R4.64], R226 ;  /* 0x000000e204000986 */ /* 0x0005e6000c10150e */
[----:B------:R-:W-:Y:S01]  /*22440*/  VIADD R14, R8, 0xf2 ;  /* 0x000000f2080e7836 */ /* 0x000fe20000000000 */
[----:B------:R3:W-:Y:S04]  /*22450*/  @P6 STG.E.U16 desc[UR14][R6.64], R223 ;  /* 0x000000df06006986 */ /* 0x0007e8000c10150e */
[----:B------:R4:W-:Y:S01]  /*22460*/  @P5 STG.E.U16 desc[UR14][R12.64], R0 ;  /* 0x000000000c005986 */ /* 0x0009e2000c10150e */
[----:B------:R-:W-:Y:S01]  /*22470*/  ISETP.GE.AND P0, PT, R14, UR4, PT ;  /* 0x000000040e007c0c */ /* 0x000fe2000bf06270 */
[----:B------:R-:W-:Y:S01]  /*22480*/  ULDC UR4, c[0x0][0x248] ;  /* 0x0000920000047ab9 */ /* 0x000fe20000000800 */
[----:B------:R-:W-:Y:S01]  /*22490*/  ISETP.LT.AND P5, PT, R9, UR8, !P1 ;  /* 0x0000000809007c0c */ /* 0x000fe2000cfa1270 */
[----:B------:R-:W-:Y:S01]  /*224a0*/  VIADD R17, R17, UR4 ;  /* 0x0000000411117c36 */ /* 0x000fe20008000000 */
[C---:B------:R-:W-:Y:S01]  /*224b0*/  ISETP.LT.AND P1, PT, R10.reuse, UR10, !P1 ;  /* 0x0000000a0a007c0c */ /* 0x040fe2000cf21270 */
[----:B------:R-:W-:Y:S01]  /*224c0*/  ULDC UR4, c[0x0][0x22c] ;  /* 0x00008b0000047ab9 */ /* 0x000fe20000000800 */
        /* <DEDUP_REMOVED lines=8> */
[----:B------:R-:W-:-:S03]  /*22550*/  PRMT R17, R228, 0x7632, R17 ;  /* 0x00007632e4117816 */ /* 0x000fc60000000011 */
[----:B----4-:R-:W-:Y:S01]  /*22560*/  VIADD R0, R8, 0xf3 ;  /* 0x000000f308007836 */ /* 0x010fe20000000000 */
[----:B------:R-:W-:Y:S01]  /*22570*/  ULDC UR6, c[0x0][0x248] ;  /* 0x0000920000067ab9 */ /* 0x000fe20000000800 */
[C---:B------:R-:W-:Y:S01]  /*22580*/  IMAD.WIDE R12, R19.reuse, 0x2, R2 ;  /* 0x00000002130c7825 */ /* 0x040fe200078e0202 */
[----:B------:R-:W-:Y:S01]  /*22590*/  @P5 STG.E.U16 desc[UR14][R4.64], R227 ;  /* 0x000000e304005986 */ /* 0x000fe2000c10150e */
[----:B------:R-:W-:Y:S01]  /*225a0*/  ULDC UR16, c[0x0][0x228] ;  /* 0x00008a0000107ab9 */ /* 0x000fe20000000800 */
[----:B------:R-:W-:Y:S01]  /*225b0*/  ULDC UR8, c[0x0][0x22c] ;  /* 0x00008b0000087ab9 */ /* 0x000fe20000000800 */
[----:B------:R-:W-:Y:S01]  /*225c0*/  IMAD.WIDE R14, R19, 0x2, R248 ;  /* 0x00000002130e7825 */ /* 0x000fe200078e02f8 */
[----:B------:R2:W-:Y:S01]  /*225d0*/  @P1 STG.E.U16 desc[UR14][R6.64], R16 ;  /* 0x0000001006001986 */ /* 0x0005e2000c10150e */
[----:B------:R-:W-:Y:S01]  /*225e0*/  ISETP.GE.AND P5, PT, R0, UR4, PT ;  /* 0x0000000400007c0c */ /* 0x000fe2000bfa6270 */
[----:B------:R-:W-:Y:S01]  /*225f0*/  ULDC UR4, c[0x0][0x248] ;  /* 0x0000920000047ab9 */ /* 0x000fe20000000800 */
[----:B------:R-:W-:Y:S01]  /*22600*/  ISETP.LT.AND P1, PT, R9, UR10, !P2 ;  /* 0x0000000a09007c0c */ /* 0x000fe2000d721270 */
[----:B------:R-:W-:Y:S01]  /*22610*/  @P6 STG.E.U16 desc[UR14][R12.64], R228 ;  /* 0x000000e40c006986 */ /* 0x000fe2000c10150e */
[----:B------:R-:W-:Y:S01]  /*22620*/  ISETP.LT.AND P2, PT, R10, UR12, !P2 ;  /* 0x0000000c0a007c0c */ /* 0x000fe2000d741270 */
[----:B------:R-:W-:-:S02]  /*22630*/  VIADD R0, R8, 0xf4 ;  /* 0x000000f408007836 */ /* 0x000fc40000000000 */
[----:B--2---:R-:W-:Y:S01]  /*22640*/  VIADD R7, R19, UR4 ;  /* 0x0000000413077c36 */ /* 0x004fe20008000000 */
[----:B------:R2:W-:Y:S01]  /*22650*/  @P4 STG.E.U16 desc[UR14][R14.64], R17 ;  /* 0x000000110e004986 */ /* 0x0005e2000c10150e */
[----:B------:R-:W-:Y:S01]  /*22660*/  ISETP.LT.AND P4, PT, R9, UR16, !P0 ;  /* 0x0000001009007c0c */ /* 0x000fe2000c781270 */
[----:B------:R-:W-:Y:S01]  /*22670*/  ULDC UR4, c[0x0][0x248] ;  /* 0x0000920000047ab9 */ /* 0x000fe20000000800 */
[C---:B------:R-:W-:Y:S01]  /*22680*/  IMAD.WIDE R4, R7.reuse, 0x2, R2 ;  /* 0x0000000207047825 */ /* 0x040fe200078e0202 */
[----:B------:R-:W-:Y:S01]  /*22690*/  ISETP.LT.AND P6, PT, R10, UR18, !P0 ;  /* 0x000000120a007c0c */ /* 0x000fe2000c7c1270 */
[----:B------:R-:W-:Y:S01]  /*226a0*/  ULDC UR10, c[0x0][0x228] ;  /* 0x00008a00000a7ab9 */ /* 0x000fe20000000800 */
[----:B-1----:R-:W-:Y:S01]  /*226b0*/  PRMT R16, R232, 0x7632, R16 ;  /* 0x00007632e8107816 */ /* 0x002fe20000000010 */
[----:B------:R-:W-:Y:S01]  /*226c0*/  ULDC UR12, c[0x0][0x228] ;  /* 0x00008a00000c7ab9 */ /* 0x000fe20000000800 */
[C---:B--2---:R-:W-:Y:S01]  /*226d0*/  VIADD R17, R7.reuse, UR6 ;  /* 0x0000000607117c36 */ /* 0x044fe20008000000 */
[----:B------:R-:W-:Y:S01]  /*226e0*/  ISETP.GE.AND P0, PT, R0, UR8, PT ;  /* 0x0000000800007c0c */ /* 0x000fe2000bf06270 */
[----:B------:R-:W-:Y:S01]  /*226f0*/  IMAD.WIDE R6, R7, 0x2, R248 ;  /* 0x0000000207067825 */ /* 0x000fe200078e02f8 */
[----:B------:R-:W-:Y:S01]  /*22700*/  @P1 STG.E.U16 desc[UR14][R4.64], R232 ;  /* 0x000000e804001986 */ /* 0x000fe2000c10150e */
[----:B------:R-:W-:Y:S01]  /*22710*/  ULDC UR6, c[0x0][0x228] ;  /* 0x00008a0000067ab9 */ /* 0x000fe20000000800 */
[----:B------:R-:W-:Y:S01]  /*22720*/  ULDC UR8, c[0x0][0x228] ;  /* 0x00008a0000087ab9 */ /* 0x000fe20000000800 */
[----:B------:R-:W-:Y:S01]  /*22730*/  IMAD.WIDE R12, R17, 0x2, R2 ;  /* 0x00000002110c7825 */ /* 0x000fe200078e0202 */
[----:B------:R1:W-:Y:S01]  /*22740*/  @P2 STG.E.U16 desc[UR14][R6.64], R16 ;  /* 0x0000001006002986 */ /* 0x0003e2000c10150e */
[----:B------:R-:W-:Y:S01]  /*22750*/  ISETP.LT.AND P2, PT, R9, UR6, !P5 ;  /* 0x0000000609007c0c */ /* 0x000fe2000ef41270 */
[----:B------:R-:W-:Y:S01]  /*22760*/  ULDC UR6, c[0x0][0x228] ;  /* 0x00008a0000067ab9 */ /* 0x000fe20000000800 */
[----:B------:R-:W-:Y:S01]  /*22770*/  VIADD R0, R8, 0xf5 ;  /* 0x000000f508007836 */ /* 0x000fe20000000000 */
[----:B------:R2:W-:Y:S01]  /*22780*/  @P4 STG.E.U16 desc[UR14][R12.64], R229 ;  /* 0x000000e50c004986 */ /* 0x0005e2000c10150e */
[----:B------:R-:W-:Y:S01]  /*22790*/  ISETP.LT.AND P5, PT, R10, UR8, !P5 ;  /* 0x000000080a007c0c */ /* 0x000fe2000efa1270 */
[----:B------:R-:W-:Y:S01]  /*227a0*/  IMAD.WIDE R14, R17, 0x2, R248 ;  /* 0x00000002110e7825 */ /* 0x000fe200078e02f8 */
[----:B------:R-:W-:Y:S01]  /*227b0*/  PRMT R18, R229, 0x7632, R18 ;  /* 0x00007632e5127816 */ /* 0x000fe20000000012 */
[----:B------:R-:W-:Y:S01]  /*227c0*/  ULDC UR8, c[0x0][0x228] ;  /* 0x00008a0000087ab9 */ /* 0x000fe20000000800 */
[----:B------:R-:W-:Y:S01]  /*227d0*/  ISETP.LT.AND P4, PT, R9, UR10, !P0 ;  /* 0x0000000a09007c0c */ /* 0x000fe2000c781270 */
[----:B------:R-:W-:Y:S01]  /*227e0*/  ULDC UR10, c[0x0][0x228] ;  /* 0x00008a00000a7ab9 */ /* 0x000fe20000000800 */
[----:B------:R-:W-:Y:S01]  /*227f0*/  ISETP.GE.AND P1, PT, R0, UR5, PT ;  /* 0x0000000500007c0c */ /* 0x000fe2000bf26270 */
[----:B-1----:R-:W-:Y:S01]  /*22800*/  VIADD R7, R17, UR4 ;  /* 0x0000000411077c36 */ /* 0x002fe20008000000 */
[----:B------:R-:W-:Y:S01]  /*22810*/  ULDC UR5, c[0x0][0x248] ;  /* 0x0000920000057ab9 */ /* 0x000fe20000000800 */
[----:B------:R1:W-:Y:S01]  /*22820*/  @P6 STG.E.U16 desc[UR14][R14.64], R18 ;  /* 0x000000120e006986 */ /* 0x0003e2000c10150e */
[----:B------:R-:W-:Y:S01]  /*22830*/  VIADD R0, R8, 0xf6 ;  /* 0x000000f608007836 */ /* 0x000fe20000000000 */
[----:B------:R-:W-:Y:S01]  /*22840*/  PRMT R16, R233, 0x7632, R16 ;  /* 0x00007632e9107816 */ /* 0x000fe20000000010 */
[C---:B------:R-:W-:Y:S01]  /*22850*/  VIADD R17, R7.reuse, UR5 ;  /* 0x0000000507117c36 */ /* 0x040fe20008000000 */
[----:B------:R-:W-:Y:S01]  /*22860*/  ISETP.LT.AND P6, PT, R10, UR12, !P0 ;  /* 0x0000000c0a007c0c */ /* 0x000fe2000c7c1270 */
[----:B------:R-:W-:Y:S01]  /*22870*/  IMAD.WIDE R4, R7, 0x2, R2 ;  /* 0x0000000207047825 */ /* 0x000fe200078e0202 */
[----:B------:R-:W-:Y:S01]  /*22880*/  ULDC UR4, c[0x0][0x248] ;  /* 0x0000920000047ab9 */ /* 0x000fe20000000800 */
[----:B------:R-:W-:-:S02]  /*22890*/  ULDC UR5, c[0x0][0x248] ;  /* 0x0000920000057ab9 */ /* 0x000fc40000000800 */
[----:B------:R-:W-:Y:S01]  /*228a0*/  IMAD.WIDE R6, R7, 0x2, R248 ;  /* 0x0000000207067825 */ /* 0x000fe200078e02f8 */
[----:B------:R-:W-:Y:S03]  /*228b0*/  @P2 STG.E.U16 desc[UR14][R4.64], R233 ;  /* 0x000000e904002986 */ /* 0x000fe6000c10150e */
[C---:B--2---:R-:W-:Y:S01]  /*228c0*/  IMAD.WIDE R12, R17.reuse, 0x2, R2 ;  /* 0x00000002110c7825 */ /* 0x044fe200078e0202 */
[----:B------:R-:W-:Y:S01]  /*228d0*/  ISETP.GE.AND P0, PT, R0, UR7, PT ;  /* 0x0000000700007c0c */ /* 0x000fe2000bf06270 */
[----:B------:R2:W-:Y:S01]  /*228e0*/  @P5 STG.E.U16 desc[UR14][R6.64], R16 ;  /* 0x0000001006005986 */ /* 0x0005e2000c10150e */
[----:B------:R-:W-:Y:S01]  /*228f0*/  ULDC UR7, c[0x0][0x228] ;  /* 0x00008a0000077ab9 */ /* 0x000fe20000000800 */
[----:B------:R-:W-:Y:S01]  /*22900*/  VIADD R0, R8, 0xf7 ;  /* 0x000000f708007836 */ /* 0x000fe20000000000 */
[----:B-1----:R-:W-:Y:S01]  /*22910*/  PRMT R18, R230, 0x7632, R18 ;  /* 0x00007632e6127816 */ /* 0x002fe20000000012 */
[----:B------:R-:W-:Y:S01]  /*22920*/  @P4 STG.E.U16 desc[UR14][R12.64], R230 ;  /* 0x000000e60c004986 */ /* 0x000fe2000c10150e */
[----:B------:R-:W-:Y:S01]  /*22930*/  IMAD.WIDE R14, R17, 0x2, R248 ;  /* 0x00000002110e7825 */ /* 0x000fe200078e02f8 */
[C---:B------:R-:W-:Y:S01]  /*22940*/  ISETP.LT.AND P4, PT, R9.reuse, UR6, !P1 ;  /* 0x0000000609007c0c */ /* 0x040fe2000cf81270 */
[----:B------:R-:W-:Y:S01]  /*22950*/  ULDC UR6, c[0x0][0x228] ;  /* 0x00008a0000067ab9 */ /* 0x000fe20000000800 */
[----:B------:R-:W-:Y:S01]  /*22960*/  ISETP.LT.AND P1, PT, R10, UR7, !P1 ;  /* 0x000000070a007c0c */ /* 0x000fe2000cf21270 */
[----:B------:R-:W-:Y:S01]  /*22970*/  ULDC UR7, c[0x0][0x228] ;  /* 0x00008a0000077ab9 */ /* 0x000fe20000000800 */
[----:B------:R-:W-:Y:S01]  /*22980*/  ISETP.LT.AND P5, PT, R9, UR8, !P0 ;  /* 0x0000000809007c0c */ /* 0x000fe2000c7a1270 */
[----:B--2---:R-:W-:Y:S01]  /*22990*/  VIADD R7, R17, UR4 ;  /* 0x0000000411077c36 */ /* 0x004fe20008000000 */
[----:B------:R-:W-:Y:S01]  /*229a0*/  ISETP.GE.AND P2, PT, R0, UR11, PT ;  /* 0x0000000b00007c0c */ /* 0x000fe2000bf46270 */
[----:B------:R1:W-:Y:S01]  /*229b0*/  @P6 STG.E.U16 desc[UR14][R14.64], R18 ;  /* 0x000000120e006986 */ /* 0x0003e2000c10150e */
[----:B------:R-:W-:Y:S01]  /*229c0*/  VIADD R0, R8, 0xf8 ;  /* 0x000000f808007836 */ /* 0x000fe20000000000 */
[----:B------:R-:W-:Y:S01]  /*229d0*/  ISETP.LT.AND P6, PT, R10, UR10, !P0 ;  /* 0x0000000a0a007c0c */ /* 0x000fe2000c7c1270 */
[C---:B------:R-:W-:Y:S01]  /*229e0*/  VIADD R17, R7.reuse, UR5 ;  /* 0x0000000507117c36 */ /* 0x040fe20008000000 */
[----:B------:R-:W-:Y:S01]  /*229f0*/  PRMT R16, R234, 0x7632, R16 ;  /* 0x00007632ea107816 */ /* 0x000fe20000000010 */
[C---:B------:R-:W-:Y:S01]  /*22a00*/  IMAD.WIDE R4, R7.reuse, 0x2, R2 ;  /* 0x0000000207047825 */ /* 0x040fe200078e0202 */
[----:B------:R-:W-:Y:S01]  /*22a10*/  ISETP.GE.AND P0, PT, R0, UR9, PT ;  /* 0x0000000900007c0c */ /* 0x000fe2000bf06270 */
[----:B------:R-:W-:Y:S01]  /*22a20*/  ULDC UR4, c[0x0][0x248] ;  /* 0x0000920000047ab9 */ /* 0x000fe20000000800 */
[----:B------:R-:W-:Y:S01]  /*22a30*/  ULDC UR8, c[0x0][0x228] ;  /* 0x00008a0000087ab9 */ /* 0x000fe20000000800 */
[----:B------:R-:W-:Y:S01]  /*22a40*/  IMAD.WIDE R6, R7, 0x2, R248 ;  /* 0x0000000207067825 */ /* 0x000fe200078e02f8 */
[----:B------:R-:W-:Y:S01]  /*22a50*/  @P4 STG.E.U16 desc[UR14][R4.64], R234 ;  /* 0x000000ea04004986 */ /* 0x000fe2000c10150e */
[----:B------:R-:W-:Y:S01]  /*22a60*/  ULDC UR9, c[0x0][0x228] ;  /* 0x00008a0000097ab9 */ /* 0x000fe20000000800 */
[----:B-1----:R-:W-:Y:S01]  /*22a70*/  PRMT R18, R231, 0x7632, R18 ;  /* 0x00007632e7127816 */ /* 0x002fe20000000012 */
[----:B------:R-:W-:Y:S01]  /*22a80*/  IMAD.WIDE R12, R17, 0x2, R2 ;  /* 0x00000002110c7825 */ /* 0x000fe200078e0202 */
[----:B------:R1:W-:Y:S01]  /*22a90*/  @P1 STG.E.U16 desc[UR14][R6.64], R16 ;  /* 0x0000001006001986 */ /* 0x0003e2000c10150e */
[----:B------:R-:W-:-:S02]  /*22aa0*/  ULDC UR5, c[0x0][0x248] ;  /* 0x0000920000057ab9 */ /* 0x000fc40000000800 */
[----:B------:R-:W-:Y:S01]  /*22ab0*/  VIADD R0, R8, 0xf9 ;  /* 0x000000f908007836 */ /* 0x000fe20000000000 */
[----:B------:R-:W-:Y:S01]  /*22ac0*/  ISETP.LT.AND P1, PT, R9, UR6, !P2 ;  /* 0x0000000609007c0c */ /* 0x000fe2000d721270 */
[----:B------:R-:W-:Y:S01]  /*22ad0*/  IMAD.WIDE R14, R17, 0x2, R248 ;  /* 0x00000002110e7825 */ /* 0x000fe200078e02f8 */
[----:B------:R2:W-:Y:S01]  /*22ae0*/  @P5 STG.E.U16 desc[UR14][R12.64], R231 ;  /* 0x000000e70c005986 */ /* 0x0005e2000c10150e */
[----:B------:R-:W-:Y:S01]  /*22af0*/  ISETP.LT.AND P2, PT, R10, UR7, !P2 ;  /* 0x000000070a007c0c */ /* 0x000fe2000d741270 */
[----:B------:R-:W-:Y:S01]  /*22b00*/  ULDC UR6, c[0x0][0x228] ;  /* 0x00008a0000067ab9 */ /* 0x000fe20000000800 */
[----:B------:R-:W-:Y:S01]  /*22b10*/  ISETP.GE.AND P4, PT, R0, UR17, PT ;  /* 0x0000001100007c0c */ /* 0x000fe2000bf86270 */
[----:B------:R-:W-:Y:S01]  /*22b20*/  VIADD R0, R8, 0xfa ;  /* 0x000000fa08007836 */ /* 0x000fe20000000000 */
[----:B------:R-:W-:Y:S01]  /*22b30*/  ISETP.LT.AND P5, PT, R9, UR8, !P0 ;  /* 0x0000000809007c0c */ /* 0x000fe2000c7a1270 */
[----:B-1----:R-:W-:Y:S01]  /*22b40*/  VIADD R7, R17, UR4 ;  /* 0x0000000411077c36 */ /* 0x002fe20008000000 */
[----:B------:R1:W-:Y:S01]  /*22b50*/  @P6 STG.E.U16 desc[UR14][R14.64], R18 ;  /* 0x000000120e006986 */ /* 0x0003e2000c10150e */
[----:B------:R-:W-:Y:S01]  /*22b60*/  ISETP.LT.AND P6, PT, R10, UR9, !P0 ;  /* 0x000000090a007c0c */ /* 0x000fe2000c7c1270 */
[----:B------:R-:W-:Y:S01]  /*22b70*/  ULDC UR4, c[0x0][0x248] ;  /* 0x0000920000047ab9 */ /* 0x000fe20000000800 */
[C---:B------:R-:W-:Y:S01]  /*22b80*/  VIADD R11, R7.reuse, UR5 ;  /* 0x00000005070b7c36 */ /* 0x040fe20008000000 */
[----:B------:R-:W-:Y:S01]  /*22b90*/  ISETP.GE.AND P0, PT, R0, UR13, PT ;  /* 0x0000000d00007c0c */ /* 0x000fe2000bf06270 */
[----:B------:R-:W-:Y:S01]  /*22ba0*/  IMAD.WIDE R4, R7, 0x2, R2 ;  /* 0x0000000207047825 */ /* 0x000fe200078e0202 */
[----:B------:R-:W-:Y:S01]  /*22bb0*/  PRMT R0, R235, 0x7632, R0 ;  /* 0x00007632eb007816 */ /* 0x000fe20000000000 */
[----:B------:R-:W-:Y:S01]  /*22bc0*/  ULDC UR5, c[0x0][0x228] ;  /* 0x00008a0000057ab9 */ /* 0x000fe20000000800 */
[----:B------:R-:W-:Y:S01]  /*22bd0*/  PRMT R16, R236, 0x7632, R16 ;  /* 0x00007632ec107816 */ /* 0x000fe20000000010 */
[----:B------:R-:W-:Y:S01]  /*22be0*/  IMAD.WIDE R6, R7, 0x2, R248 ;  /* 0x0000000207067825 */ /* 0x000fe200078e02f8 */
[----:B------:R-:W-:Y:S01]  /*22bf0*/  @P1 STG.E.U16 desc[UR14][R4.64], R235 ;  /* 0x000000eb04001986 */ /* 0x000fe2000c10150e */
[----:B------:R-:W-:Y:S01]  /*22c00*/  ULDC UR7, c[0x0][0x228] ;  /* 0x00008a0000077ab9 */ /* 0x000fe20000000800 */
[----:B------:R-:W-:Y:S01]  /*22c10*/  ULDC UR8, c[0x0][0x228] ;  /* 0x00008a0000087ab9 */ /* 0x000fe20000000800 */
[----:B--2---:R-:W-:Y:S01]  /*22c20*/  IMAD.WIDE R12, R11, 0x2, R2 ;  /* 0x000000020b0c7825 */ /* 0x004fe200078e0202 */
[----:B------:R2:W-:Y:S01]  /*22c30*/  @P2 STG.E.U16 desc[UR14][R6.64], R0 ;  /* 0x0000000006002986 */ /* 0x0005e2000c10150e */
[----:B------:R-:W-:-:S02]  /*22c40*/  ULDC UR9, c[0x0][0x228] ;  /* 0x00008a0000097ab9 */ /* 0x000fc40000000800 */
[----:B-1----:R-:W-:Y:S01]  /*22c50*/  IMAD.WIDE R14, R11, 0x2, R248 ;  /* 0x000000020b0e7825 */ /* 0x002fe200078e02f8 */
[----:B------:R-:W-:Y:S01]  /*22c60*/  @P5 STG.E.U16 desc[UR14][R12.64], R236 ;  /* 0x000000ec0c005986 */ /* 0x000fe2000c10150e */
[----:B------:R-:W-:Y:S01]  /*22c70*/  ISETP.LT.AND P5, PT, R9, UR5, !P4 ;  /* 0x0000000509007c0c */ /* 0x000fe2000e7a1270 */
[----:B------:R-:W-:Y:S01]  /*22c80*/  ULDC UR5, c[0x0][0x228] ;  /* 0x00008a0000057ab9 */ /* 0x000fe20000000800 */
[----:B------:R-:W-:Y:S01]  /*22c90*/  ISETP.LT.AND P4, PT, R10, UR6, !P4 ;  /* 0x000000060a007c0c */ /* 0x000fe2000e781270 */
[----:B------:R1:W-:Y:S01]  /*22ca0*/  @P6 STG.E.U16 desc[UR14][R14.64], R16 ;  /* 0x000000100e006986 */ /* 0x0003e2000c10150e */
[----:B------:R-:W-:Y:S01]  /*22cb0*/  VIADD R11, R11, UR4 ;  /* 0x000000040b0b7c36 */ /* 0x000fe20008000000 */
[----:B------:R-:W-:Y:S01]  /*22cc0*/  ISETP.LT.AND P6, PT, R9, UR7, !P0 ;  /* 0x0000000709007c0c */ /* 0x000fe2000c7c1270 */
[----:B------:R-:W-:Y:S01]  /*22cd0*/  ULDC UR4, c[0x0][0x248] ;  /* 0x0000920000047ab9 */ /* 0x000fe20000000800 */
[C---:B------:R-:W-:Y:S01]  /*22ce0*/  VIADD R17, R8.reuse, 0xfb ;  /* 0x000000fb08117836 */ /* 0x040fe20000000000 */
[----:B------:R-:W-:Y:S01]  /*22cf0*/  ULDC UR6, c[0x0][0x228] ;  /* 0x00008a0000067ab9 */ /* 0x000fe20000000800 */
[----:B--2---:R-:W-:Y:S01]  /*22d00*/  VIADD R0, R8, 0xfc ;  /* 0x000000fc08007836 */ /* 0x004fe20000000000 */
[----:B------:R-:W-:Y:S01]  /*22d10*/  ULDC UR7, c[0x0][0x228] ;  /* 0x00008a0000077ab9 */ /* 0x000fe20000000800 */
[----:B------:R-:W-:-:S04]  /*22d20*/  IMAD.WIDE R4, R11, 0x2, R2 ;  /* 0x000000020b047825 */ /* 0x000fc800078e0202 */
[C---:B-1----:R-:W-:Y:S02]  /*22d30*/  VIADD R15, R11.reuse, UR4 ;  /* 0x000000040b0f7c36 */ /* 0x042fe40008000000 */
[----:B------:R-:W-:Y:S01]  /*22d40*/  IMAD.WIDE R6, R11, 0x2, R248 ;  /* 0x000000020b067825 */ /* 0x000fe200078e02f8 */
[----:B0-----:R-:W-:Y:S02]  /*22d50*/  PRMT R11, R20, 0x7632, R11 ;  /* 0x00007632140b7816 */ /* 0x001fe4000000000b */
[----:B------:R-:W-:Y:S01]  /*22d60*/  ISETP.GE.AND P1, PT, R17, UR21, PT ;  /* 0x0000001511007c0c */ /* 0x000fe2000bf26270 */
[----:B------:R-:W-:Y:S01]  /*22d70*/  IMAD.WIDE R12, R15, 0x2, R2 ;  /* 0x000000020f0c7825 */ /* 0x000fe200078e0202 */
[----:B------:R-:W-:Y:S01]  /*22d80*/  ISETP.GE.AND P2, PT, R0, UR19, PT ;  /* 0x0000001300007c0c */ /* 0x000fe2000bf46270 */
[----:B------:R0:W-:Y:S01]  /*22d90*/  @P5 STG.E.U16 desc[UR14][R4.64], R20 ;  /* 0x0000001404005986 */ /* 0x0001e2000c10150e */
[----:B------:R-:W-:Y:S01]  /*22da0*/  ISETP.LT.AND P0, PT, R10, UR5, !P0 ;  /* 0x000000050a007c0c */ /* 0x000fe2000c701270 */
[----:B------:R-:W-:Y:S01]  /*22db0*/  ULDC UR4, c[0x0][0x248] ;  /* 0x0000920000047ab9 */ /* 0x000fe20000000800 */
[----:B------:R-:W-:Y:S01]  /*22dc0*/  VIADD R14, R8, 0xfd ;  /* 0x000000fd080e7836 */ /* 0x000fe20000000000 */
[----:B------:R1:W-:Y:S01]  /*22dd0*/  @P4 STG.E.U16 desc[UR14][R6.64], R11 ;  /* 0x0000000b06004986 */ /* 0x0003e2000c10150e */
[----:B------:R-:W-:-:S02]  /*22de0*/  ISETP.LT.AND P4, PT, R9, UR6, !P1 ;  /* 0x0000000609007c0c */ /* 0x000fc4000cf81270 */
[----:B------:R-:W-:Y:S01]  /*22df0*/  PRMT R0, R237, 0x7632, R0 ;  /* 0x00007632ed007816 */ /* 0x000fe20000000000 */
[----:B------:R2:W-:Y:S01]  /*22e00*/  @P6 STG.E.U16 desc[UR14][R12.64], R237 ;  /* 0x000000ed0c006986 */ /* 0x0005e2000c10150e */
[----:B------:R-:W-:Y:S01]  /*22e10*/  ISETP.LT.AND P1, PT, R10, UR7, !P1 ;  /* 0x000000070a007c0c */ /* 0x000fe2000cf21270 */
[----:B------:R-:W-:Y:S01]  /*22e20*/  VIADD R8, R8, 0xfe ;  /* 0x000000fe08087836 */ /* 0x000fe20000000000 */
[----:B------:R-:W-:Y:S01]  /*22e30*/  ISETP.LT.AND P6, PT, R9, UR8, !P2 ;  /* 0x0000000809007c0c */ /* 0x000fe2000d7c1270 */
[C---:B0-----:R-:W-:Y:S01]  /*22e40*/  IMAD.WIDE R4, R15.reuse, 0x2, R248 ;  /* 0x000000020f047825 */ /* 0x041fe200078e02f8 */
[----:B------:R-:W-:Y:S01]  /*22e50*/  ISETP.GE.AND P5, PT, R14, UR25, PT ;  /* 0x000000190e007c0c */ /* 0x000fe2000bfa6270 */
[----:B------:R-:W-:Y:S01]  /*22e60*/  ULDC UR6, c[0x0][0x228] ;  /* 0x00008a0000067ab9 */ /* 0x000fe20000000800 */
[----:B------:R-:W-:Y:S01]  /*22e70*/  ULDC UR5, c[0x0][0x228] ;  /* 0x00008a0000057ab9 */ /* 0x000fe20000000800 */
[----:B-1----:R-:W-:Y:S01]  /*22e80*/  VIADD R11, R15, UR4 ;  /* 0x000000040f0b7c36 */ /* 0x002fe20008000000 */
[----:B------:R-:W-:Y:S01]  /*22e90*/  ULDC UR4, c[0x0][0x248] ;  /* 0x0000920000047ab9 */ /* 0x000fe20000000800 */
[----:B------:R-:W-:Y:S01]  /*22ea0*/  ULDC UR7, c[0x0][0x228] ;  /* 0x00008a0000077ab9 */ /* 0x000fe20000000800 */
[----:B------:R-:W-:Y:S01]  /*22eb0*/  ULDC UR8, c[0x0][0x228] ;  /* 0x00008a0000087ab9 */ /* 0x000fe20000000800 */
[C---:B------:R-:W-:Y:S01]  /*22ec0*/  VIADD R17, R11.reuse, UR4 ;  /* 0x000000040b117c36 */ /* 0x040fe20008000000 */
[----:B------:R-:W-:Y:S01]  /*22ed0*/  @P0 STG.E.U16 desc[UR14][R4.64], R0 ;  /* 0x0000000004000986 */ /* 0x000fe2000c10150e */
[----:B------:R-:W-:Y:S01]  /*22ee0*/  IMAD.WIDE R6, R11, 0x2, R2 ;  /* 0x000000020b067825 */ /* 0x000fe200078e0202 */
[----:B------:R-:W-:-:S03]  /*22ef0*/  ULDC UR4, c[0x0][0x228] ;  /* 0x00008a0000047ab9 */ /* 0x000fc60000000800 */
[----:B--2---:R-:W-:Y:S01]  /*22f00*/  IMAD.WIDE R12, R11, 0x2, R248 ;  /* 0x000000020b0c7825 */ /* 0x004fe200078e02f8 */
[----:B------:R-:W-:-:S03]  /*22f10*/  PRMT R11, R21, 0x7632, R11 ;  /* 0x00007632150b7816 */ /* 0x000fc6000000000b */
[----:B------:R-:W-:Y:S01]  /*22f20*/  IMAD.WIDE R14, R17, 0x2, R2 ;  /* 0x00000002110e7825 */ /* 0x000fe200078e0202 */
[----:B------:R-:W-:Y:S01]  /*22f30*/  @P4 STG.E.U16 desc[UR14][R6.64], R21 ;  /* 0x0000001506004986 */ /* 0x000fe2000c10150e */
[----:B------:R-:W-:-:S03]  /*22f40*/  ISETP.GE.AND P0, PT, R8, UR23, PT ;  /* 0x0000001708007c0c */ /* 0x000fc6000bf06270 */
[----:B------:R0:W-:Y:S01]  /*22f50*/  @P1 STG.E.U16 desc[UR14][R12.64], R11 ;  /* 0x0000000b0c001986 */ /* 0x0001e2000c10150e */
[C---:B------:R-:W-:Y:S01]  /*22f60*/  ISETP.LT.AND P1, PT, R9.reuse, UR6, !P3 ;  /* 0x0000000609007c0c */ /* 0x040fe2000df21270 */
[----:B------:R-:W-:Y:S02]  /*22f70*/  ULDC UR6, c[0x0][0x228] ;  /* 0x00008a0000067ab9 */ /* 0x000fe40000000800 */
[----:B------:R1:W-:Y:S01]  /*22f80*/  @P6 STG.E.U16 desc[UR14][R14.64], R238 ;  /* 0x000000ee0e006986 */ /* 0x0003e2000c10150e */
[C---:B------:R-:W-:Y:S01]  /*22f90*/  ISETP.LT.AND P6, PT, R9.reuse, UR4, !P5 ;  /* 0x0000000409007c0c */ /* 0x040fe2000efc1270 */
[----:B------:R-:W-:Y:S01]  /*22fa0*/  ULDC UR4, c[0x0][0x248] ;  /* 0x0000920000047ab9 */ /* 0x000fe20000000800 */
[----:B------:R-:W-:Y:S01]  /*22fb0*/  ISETP.LT.AND P4, PT, R9, UR5, !P0 ;  /* 0x0000000509007c0c */ /* 0x000fe2000c781270 */
[----:B------:R-:W-:Y:S01]  /*22fc0*/  VIADD R9, R17, UR4 ;  /* 0x0000000411097c36 */ /* 0x000fe20008000000 */
[C---:B------:R-:W-:Y:S01]  /*22fd0*/  ISETP.LT.AND P2, PT, R10.reuse, UR6, !P2 ;  /* 0x000000060a007c0c */ /* 0x040fe2000d741270 */
[----:B------:R-:W-:Y:S01]  /*22fe0*/  ULDC UR5, c[0x0][0x248] ;  /* 0x0000920000057ab9 */ /* 0x000fe20000000800 */
[C---:B------:R-:W-:Y:S01]  /*22ff0*/  ISETP.LT.AND P5, PT, R10.reuse, UR7, !P5 ;  /* 0x000000070a007c0c */ /* 0x040fe2000efa1270 */
[----:B0-----:R-:W-:Y:S01]  /*23000*/  VIADD R13, R9, UR5 ;  /* 0x00000005090d7c36 */ /* 0x001fe20008000000 */
[C---:B------:R-:W-:Y:S01]  /*23010*/  ISETP.LT.AND P0, PT, R10.reuse, UR8, !P0 ;  /* 0x000000080a007c0c */ /* 0x040fe2000c701270 */
[----:B------:R-:W-:Y:S01]  /*23020*/  ULDC UR4, c[0x0][0x248] ;  /* 0x0000920000047ab9 */ /* 0x000fe20000000800 */
[----:B------:R-:W-:Y:S01]  /*23030*/  ISETP.LT.AND P3, PT, R10, UR9, !P3 ;  /* 0x000000090a007c0c */ /* 0x000fe2000df61270 */
[----:B------:R-:W-:Y:S01]  /*23040*/  IMAD.WIDE R4, R17, 0x2, R248 ;  /* 0x0000000211047825 */ /* 0x000fe200078e02f8 */
[----:B-1----:R-:W-:-:S02]  /*23050*/  PRMT R238, R238, 0x7632, R238 ;  /* 0x00007632eeee7816 */ /* 0x002fc400000000ee */
[----:B------:R-:W-:Y:S01]  /*23060*/  PRMT R0, R22, 0x7632, R0 ;  /* 0x0000763216007816 */ /* 0x000fe20000000000 */
[----:B------:R-:W-:Y:S02]  /*23070*/  VIADD R15, R13, UR4 ;  /* 0x000000040d0f7c36 */ /* 0x000fe40008000000 */
[----:B------:R-:W-:Y:S01]  /*23080*/  IMAD.WIDE R6, R9, 0x2, R2 ;  /* 0x0000000209067825 */ /* 0x000fe200078e0202 */
[----:B------:R-:W-:-:S03]  /*23090*/  PRMT R14, R239, 0x7632, R14 ;  /* 0x00007632ef0e7816 */ /* 0x000fc6000000000e */
[----:B------:R-:W-:Y:S01]  /*230a0*/  IMAD.WIDE R8, R9, 0x2, R248 ;  /* 0x0000000209087825 */ /* 0x000fe200078e02f8 */
[----:B------:R0:W-:Y:S03]  /*230b0*/  @P2 STG.E.U16 desc[UR14][R4.64], R238 ;  /* 0x000000ee04002986 */ /* 0x0001e6000c10150e */
[C---:B------:R-:W-:Y:S01]  /*230c0*/  IMAD.WIDE R10, R13.reuse, 0x2, R2 ;  /* 0x000000020d0a7825 */ /* 0x040fe200078e0202 */
[----:B------:R0:W-:Y:S03]  /*230d0*/  @P6 STG.E.U16 desc[UR14][R6.64], R22 ;  /* 0x0000001606006986 */ /* 0x0001e6000c10150e */
[----:B------:R-:W-:Y:S01]  /*230e0*/  IMAD.WIDE R12, R13, 0x2, R248 ;  /* 0x000000020d0c7825 */ /* 0x000fe200078e02f8 */
[----:B------:R0:W-:Y:S03]  /*230f0*/  @P5 STG.E.U16 desc[UR14][R8.64], R0 ;  /* 0x0000000008005986 */ /* 0x0001e6000c10150e */
[C---:B------:R-:W-:Y:S01]  /*23100*/  IMAD.WIDE R2, R15.reuse, 0x2, R2 ;  /* 0x000000020f027825 */ /* 0x040fe200078e0202 */
[----:B------:R0:W-:Y:S04]  /*23110*/  @P4 STG.E.U16 desc[UR14][R10.64], R239 ;  /* 0x000000ef0a004986 */ /* 0x0001e8000c10150e */
[----:B------:R0:W-:Y:S01]  /*23120*/  @P0 STG.E.U16 desc[UR14][R12.64], R14 ;  /* 0x0000000e0c000986 */ /* 0x0001e2000c10150e */
[----:B------:R-:W-:-:S03]  /*23130*/  IMAD.WIDE R248, R15, 0x2, R248 ;  /* 0x000000020ff87825 */ /* 0x000fc600078e02f8 */
[----:B------:R0:W-:Y:S01]  /*23140*/  @P1 STG.E.U16 desc[UR14][R2.64], R23 ;  /* 0x0000001702001986 */ /* 0x0001e2000c10150e */
[----:B------:R-:W-:Y:S05]  /*23150*/  @!P3 EXIT ;  /* 0x000000000000b94d */ /* 0x000fea0003800000 */
[----:B------:R-:W-:-:S05]  /*23160*/  PRMT R124, R23, 0x7632, R124 ;  /* 0x00007632177c7816 */ /* 0x000fca000000007c */
[----:B------:R-:W-:Y:S01]  /*23170*/  STG.E.U16 desc[UR14][R248.64], R124 ;  /* 0x0000007cf8007986 */ /* 0x000fe2000c10150e */
[----:B------:R-:W-:Y:S05]  /*23180*/  EXIT ;  /* 0x000000000000794d */ /* 0x000fea0003800000 */
.L_x_2:
[----:B------:R-:W-:-:S00]  /*23190*/  BRA `(.L_x_2) ;  /* 0xfffffffc00fc7947 */ /* 0x000fc0000383ffff */
[----:B------:R-:W-:-:S00]  /*231a0*/  NOP ;  /* 0x0000000000007918 */ /* 0x000fc00000000000 */
        /* <DEDUP_REMOVED lines=13> */
.L_x_3:


//--------------------- .nv.shared.matmul_kernel  --------------------------
	.section	.nv.shared.matmul_kernel,"aw",@nobits
	.sectionflags	@""
	.align	16
	.zero		1024


//--------------------- .nv.shared.reserved.0     --------------------------
	.section	.nv.shared.reserved.0,"aw",@nobits
	.weak		__nv_reservedSMEM_offset_0_alias
	.size		__nv_reservedSMEM_offset_0_alias, 0, 0
	.other		__nv_reservedSMEM_offset_0_alias,@"STO_CUDA_RESERVED_SHARED STV_DEFAULT"
__nv_reservedSMEM_offset_0_alias:
	.zero		0


//--------------------- .nv.constant0.matmul_kernel --------------------------
	.section	.nv.constant0.matmul_kernel,"a",@progbits
	.sectionflags	@""
	.align	4
.nv.constant0.matmul_kernel:
	.zero		608


//--------------------- SYMBOLS --------------------------

	.type		.nv.reservedSmem.offset0,@object
	.size		.nv.reservedSmem.offset0,0x4
